def attn_fwd(
    Q,
    K,
    V,
    Out,
    Lse,
    sm_scale,
    stride_qz,
    stride_qh,
    stride_qm,
    stride_qk,
    stride_kz,
    stride_kh,
    stride_kn,
    stride_kk,
    stride_vz,
    stride_vh,
    stride_vn,
    stride_vk,
    stride_oz,
    stride_oh,
    stride_om,
    stride_ok,
    seqlen_q,
    seqlen_k,
    BLOCK_M: tl.constexpr,
    BLOCK_N: tl.constexpr,
    HEAD_DIM: tl.constexpr,
    CAUSAL: tl.constexpr,
):
    start_m = tl.program_id(0)
    off_hz = tl.program_id(1)
    q_off = off_hz * stride_qh
    k_off = off_hz * stride_kh
    v_off = off_hz * stride_vh
    offs_m = start_m * BLOCK_M + tl.arange(0, BLOCK_M)
    offs_d = tl.arange(0, HEAD_DIM)
    offs_n = tl.arange(0, BLOCK_N)
    q_ptrs = Q + q_off + offs_m[:, None] * stride_qm + offs_d[None, :] * stride_qk
    k_ptrs = K + k_off + offs_d[:, None] * stride_kk + offs_n[None, :] * stride_kn
    v_ptrs = V + v_off + offs_n[:, None] * stride_vn + offs_d[None, :] * stride_vk
    m_i = tl.full([BLOCK_M], float("-inf"), dtype=tl.float32)
    l_i = tl.zeros([BLOCK_M], dtype=tl.float32) + 1.0
    acc = tl.zeros([BLOCK_M, HEAD_DIM], dtype=tl.float32)
    q = tl.load(q_ptrs)
    acc, l_i, m_i = _attn_fwd_inner(
        acc,
        l_i,
        m_i,
        q,
        k_ptrs,
        v_ptrs,
        sm_scale,
        stride_kn,
        stride_vn,
        start_m,
        seqlen_k,
        BLOCK_M,
        BLOCK_N,
        HEAD_DIM,
        CAUSAL,
    )
    acc = acc / l_i[:, None]
    lse = m_i + tl.math.log2(l_i) / 1.4426950408889634
    o_ptrs = (
        Out
        + off_hz * stride_oh
        + offs_m[:, None] * stride_om
        + offs_d[None, :] * stride_ok
    )
    tl.store(o_ptrs, acc.to(Out.dtype.element_ty))
    tl.store(Lse + off_hz * seqlen_q + offs_m, lse)

# config = {"BLOCK_M": 32, "BLOCK_N": 128, "HEAD_DIM": 256, "arch": "sm_90", "causal": false, "dtype": "fp8e4m3", "num_stages": 2, "num_warps": 4}
# arch = sm_90


// ===== COMPILED SASS (sm_90a) =====

	.target	sm_90a

	.elftype	@"ET_EXEC"


//--------------------- .note.nv.tkinfo           --------------------------
	.section	.note.nv.tkinfo,"",@"SHT_NOTE"
	.sectionflags	@"SHF_NOTE_NV_TKINFO"
	.tkinfo
        /*0018*/ 	.word	0x00000002
        /*0030*/ 	.string	""
        /*0030*/ 	.string	"ptxas"
        /*0030*/ 	.string	"Cuda compilation tools, release 13.0, V13.0.88"
        /*0030*/ 	.string	"Build cuda_13.0.r13.0/compiler.36424714_0"
        /*0030*/ 	.string	"-v  -suppress-debug-info  -lineinfo  -arch sm_90a "



//--------------------- .note.nv.cuinfo           --------------------------
	.section	.note.nv.cuinfo,"",@"SHT_NOTE"
	.sectionflags	@"SHF_NOTE_NV_CUINFO"
        /*0018*/ 	.short	0x0002
        /*001a*/ 	.short	0x005a
        /*001c*/ 	.short	0x0082
	.zero		2


//--------------------- .nv.info                  --------------------------
	.section	.nv.info,"",@"SHT_CUDA_INFO"
	.align	4


	//----- nvinfo : EIATTR_REGCOUNT
	.align		4
        /*0000*/ 	.byte	0x04, 0x2f
        /*0002*/ 	.short	(.L_2 - .L_1)
	.align		4
.L_1:
        /*0004*/ 	.word	index@(attn_fwd)
        /*0008*/ 	.word	0x00000020


	//----- nvinfo : EIATTR_FRAME_SIZE
	.align		4
.L_2:
        /*000c*/ 	.byte	0x04, 0x11
        /*000e*/ 	.short	(.L_4 - .L_3)
	.align		4
.L_3:
        /*0010*/ 	.word	index@(attn_fwd)
        /*0014*/ 	.word	0x00001c38


	//----- nvinfo : EIATTR_MIN_STACK_SIZE
	.align		4
.L_4:
        /*0018*/ 	.byte	0x04, 0x12
        /*001a*/ 	.short	(.L_6 - .L_5)
	.align		4
.L_5:
        /*001c*/ 	.word	index@(attn_fwd)
        /*0020*/ 	.word	0x00001c38
.L_6:


//--------------------- .nv.compat                --------------------------
	.section	.nv.compat,"",@"SHT_CUDA_COMPAT_INFO"
	.align	4
        /*0000*/ 	.byte	0x02, 0x09, 0x01, 0x00, 0x02, 0x02, 0x02, 0x00, 0x02, 0x05, 0x05, 0x00, 0x03, 0x07, 0x01, 0x01
        /*0010*/ 	.byte	0x02, 0x03, 0x00, 0x00, 0x02, 0x06, 0x01, 0x00, 0x04, 0x0b, 0x08, 0x00, 0x00, 0x00, 0x00, 0x00
        /*0020*/ 	.byte	0x00, 0x00, 0x00, 0x00


//--------------------- .nv.info.attn_fwd         --------------------------
	.section	.nv.info.attn_fwd,"",@"SHT_CUDA_INFO"
	.sectionflags	@""
	.align	4


	//----- nvinfo : EIATTR_CUDA_API_VERSION
	.align		4
        /*0000*/ 	.byte	0x04, 0x37
        /*0002*/ 	.short	(.L_8 - .L_7)
.L_7:
        /*0004*/ 	.word	0x00000082


	//----- nvinfo : EIATTR_KPARAM_INFO
	.align		4
.L_8:
        /*0008*/ 	.byte	0x04, 0x17
        /*000a*/ 	.short	(.L_10 - .L_9)
.L_9:
        /*000c*/ 	.word	0x00000000
        /*0010*/ 	.short	0x0019
        /*0012*/ 	.short	0x0080
        /*0014*/ 	.byte	0x00, 0xf4, 0x21, 0x00


	//----- nvinfo : EIATTR_KPARAM_INFO
	.align		4
.L_10:
        /*0018*/ 	.byte	0x04, 0x17
        /*001a*/ 	.short	(.L_12 - .L_11)
.L_11:
        /*001c*/ 	.word	0x00000000
        /*0020*/ 	.short	0x0018
        /*0022*/ 	.short	0x0078
        /*0024*/ 	.byte	0x00, 0xf4, 0x21, 0x00


	//----- nvinfo : EIATTR_KPARAM_INFO
	.align		4
.L_12:
        /*0028*/ 	.byte	0x04, 0x17
        /*002a*/ 	.short	(.L_14 - .L_13)
.L_13:
        /*002c*/ 	.word	0x00000000
        /*0030*/ 	.short	0x0017
        /*0032*/ 	.short	0x0070
        /*0034*/ 	.byte	0x00, 0xf0, 0x11, 0x00


	//----- nvinfo : EIATTR_KPARAM_INFO
	.align		4
.L_14:
        /*0038*/ 	.byte	0x04, 0x17
        /*003a*/ 	.short	(.L_16 - .L_15)
.L_15:
        /*003c*/ 	.word	0x00000000
        /*0040*/ 	.short	0x0016
        /*0042*/ 	.short	0x006c
        /*0044*/ 	.byte	0x00, 0xf0, 0x11, 0x00


	//----- nvinfo : EIATTR_KPARAM_INFO
	.align		4
.L_16:
        /*0048*/ 	.byte	0x04, 0x17
        /*004a*/ 	.short	(.L_18 - .L_17)
.L_17:
        /*004c*/ 	.word	0x00000000
        /*0050*/ 	.short	0x0015
        /*0052*/ 	.short	0x0068
        /*0054*/ 	.byte	0x00, 0xf0, 0x11, 0x00


	//----- nvinfo : EIATTR_KPARAM_INFO
	.align		4
.L_18:
        /*0058*/ 	.byte	0x04, 0x17
        /*005a*/ 	.short	(.L_20 - .L_19)
.L_19:
        /*005c*/ 	.word	0x00000000
        /*0060*/ 	.short	0x0014
        /*0062*/ 	.short	0x0064
        /*0064*/ 	.byte	0x00, 0xf0, 0x11, 0x00


	//----- nvinfo : EIATTR_KPARAM_INFO
	.align		4
.L_20:
        /*0068*/ 	.byte	0x04, 0x17
        /*006a*/ 	.short	(.L_22 - .L_21)
.L_21:
        /*006c*/ 	.word	0x00000000
        /*0070*/ 	.short	0x0013
        /*0072*/ 	.short	0x0060
        /*0074*/ 	.byte	0x00, 0xf0, 0x11, 0x00


	//----- nvinfo : EIATTR_KPARAM_INFO
	.align		4
.L_22:
        /*0078*/ 	.byte	0x04, 0x17
        /*007a*/ 	.short	(.L_24 - .L_23)
.L_23:
        /*007c*/ 	.word	0x00000000
        /*0080*/ 	.short	0x0012
        /*0082*/ 	.short	0x005c
        /*0084*/ 	.byte	0x00, 0xf0, 0x11, 0x00


	//----- nvinfo : EIATTR_KPARAM_INFO
	.align		4
.L_24:
        /*0088*/ 	.byte	0x04, 0x17
        /*008a*/ 	.short	(.L_26 - .L_25)
.L_25:
        /*008c*/ 	.word	0x00000000
        /*0090*/ 	.short	0x0011
        /*0092*/ 	.short	0x0058
        /*0094*/ 	.byte	0x00, 0xf0, 0x11, 0x00


	//----- nvinfo : EIATTR_KPARAM_INFO
	.align		4
.L_26:
        /*0098*/ 	.byte	0x04, 0x17
        /*009a*/ 	.short	(.L_28 - .L_27)
.L_27:
        /*009c*/ 	.word	0x00000000
        /*00a0*/ 	.short	0x0010
        /*00a2*/ 	.short	0x0054
        /*00a4*/ 	.byte	0x00, 0xf0, 0x11, 0x00


	//----- nvinfo : EIATTR_KPARAM_INFO
	.align		4
.L_28:
        /*00a8*/ 	.byte	0x04, 0x17
        /*00aa*/ 	.short	(.L_30 - .L_29)
.L_29:
        /*00ac*/ 	.word	0x00000000
        /*00b0*/ 	.short	0x000f
        /*00b2*/ 	.short	0x0050
        /*00b4*/ 	.byte	0x00, 0xf0, 0x11, 0x00


	//----- nvinfo : EIATTR_KPARAM_INFO
	.align		4
.L_30:
        /*00b8*/ 	.byte	0x04, 0x17
        /*00ba*/ 	.short	(.L_32 - .L_31)
.L_31:
        /*00bc*/ 	.word	0x00000000
        /*00c0*/ 	.short	0x000e
        /*00c2*/ 	.short	0x004c
        /*00c4*/ 	.byte	0x00, 0xf0, 0x11, 0x00


	//----- nvinfo : EIATTR_KPARAM_INFO
	.align		4
.L_32:
        /*00c8*/ 	.byte	0x04, 0x17
        /*00ca*/ 	.short	(.L_34 - .L_33)
.L_33:
        /*00cc*/ 	.word	0x00000000
        /*00d0*/ 	.short	0x000d
        /*00d2*/ 	.short	0x0048
        /*00d4*/ 	.byte	0x00, 0xf0, 0x11, 0x00


	//----- nvinfo : EIATTR_KPARAM_INFO
	.align		4
.L_34:
        /*00d8*/ 	.byte	0x04, 0x17
        /*00da*/ 	.short	(.L_36 - .L_35)
.L_35:
        /*00dc*/ 	.word	0x00000000
        /*00e0*/ 	.short	0x000c
        /*00e2*/ 	.short	0x0044
        /*00e4*/ 	.byte	0x00, 0xf0, 0x11, 0x00


	//----- nvinfo : EIATTR_KPARAM_INFO
	.align		4
.L_36:
        /*00e8*/ 	.byte	0x04, 0x17
        /*00ea*/ 	.short	(.L_38 - .L_37)
.L_37:
        /*00ec*/ 	.word	0x00000000
        /*00f0*/ 	.short	0x000b
        /*00f2*/ 	.short	0x0040
        /*00f4*/ 	.byte	0x00, 0xf0, 0x11, 0x00


	//----- nvinfo : EIATTR_KPARAM_INFO
	.align		4
.L_38:
        /*00f8*/ 	.byte	0x04, 0x17
        /*00fa*/ 	.short	(.L_40 - .L_39)
.L_39:
        /*00fc*/ 	.word	0x00000000
        /*0100*/ 	.short	0x000a
        /*0102*/ 	.short	0x003c
        /*0104*/ 	.byte	0x00, 0xf0, 0x11, 0x00


	//----- nvinfo : EIATTR_KPARAM_INFO
	.align		4
.L_40:
        /*0108*/ 	.byte	0x04, 0x17
        /*010a*/ 	.short	(.L_42 - .L_41)
.L_41:
        /*010c*/ 	.word	0x00000000
        /*0110*/ 	.short	0x0009
        /*0112*/ 	.short	0x0038
        /*0114*/ 	.byte	0x00, 0xf0, 0x11, 0x00


	//----- nvinfo : EIATTR_KPARAM_INFO
	.align		4
.L_42:
        /*0118*/ 	.byte	0x04, 0x17
        /*011a*/ 	.short	(.L_44 - .L_43)
.L_43:
        /*011c*/ 	.word	0x00000000
        /*0120*/ 	.short	0x0008
        /*0122*/ 	.short	0x0034
        /*0124*/ 	.byte	0x00, 0xf0, 0x11, 0x00


	//----- nvinfo : EIATTR_KPARAM_INFO
	.align		4
.L_44:
        /*0128*/ 	.byte	0x04, 0x17
        /*012a*/ 	.short	(.L_46 - .L_45)
.L_45:
        /*012c*/ 	.word	0x00000000
        /*0130*/ 	.short	0x0007
        /*0132*/ 	.short	0x0030
        /*0134*/ 	.byte	0x00, 0xf0, 0x11, 0x00


	//----- nvinfo : EIATTR_KPARAM_INFO
	.align		4
.L_46:
        /*0138*/ 	.byte	0x04, 0x17
        /*013a*/ 	.short	(.L_48 - .L_47)
.L_47:
        /*013c*/ 	.word	0x00000000
        /*0140*/ 	.short	0x0006
        /*0142*/ 	.short	0x002c
        /*0144*/ 	.byte	0x00, 0xf0, 0x11, 0x00


	//----- nvinfo : EIATTR_KPARAM_INFO
	.align		4
.L_48:
        /*0148*/ 	.byte	0x04, 0x17
        /*014a*/ 	.short	(.L_50 - .L_49)
.L_49:
        /*014c*/ 	.word	0x00000000
        /*0150*/ 	.short	0x0005
        /*0152*/ 	.short	0x0028
        /*0154*/ 	.byte	0x00, 0xf0, 0x11, 0x00


	//----- nvinfo : EIATTR_KPARAM_INFO
	.align		4
.L_50:
        /*0158*/ 	.byte	0x04, 0x17
        /*015a*/ 	.short	(.L_52 - .L_51)
.L_51:
        /*015c*/ 	.word	0x00000000
        /*0160*/ 	.short	0x0004
        /*0162*/ 	.short	0x0020
        /*0164*/ 	.byte	0x00, 0xf4, 0x21, 0x00


	//----- nvinfo : EIATTR_KPARAM_INFO
	.align		4
.L_52:
        /*0168*/ 	.byte	0x04, 0x17
        /*016a*/ 	.short	(.L_54 - .L_53)
.L_53:
        /*016c*/ 	.word	0x00000000
        /*0170*/ 	.short	0x0003
        /*0172*/ 	.short	0x0018
        /*0174*/ 	.byte	0x00, 0xf4, 0x21, 0x00


	//----- nvinfo : EIATTR_KPARAM_INFO
	.align		4
.L_54:
        /*0178*/ 	.byte	0x04, 0x17
        /*017a*/ 	.short	(.L_56 - .L_55)
.L_55:
        /*017c*/ 	.word	0x00000000
        /*0180*/ 	.short	0x0002
        /*0182*/ 	.short	0x0010
        /*0184*/ 	.byte	0x00, 0xf4, 0x21, 0x00


	//----- nvinfo : EIATTR_KPARAM_INFO
	.align		4
.L_56:
        /*0188*/ 	.byte	0x04, 0x17
        /*018a*/ 	.short	(.L_58 - .L_57)
.L_57:
        /*018c*/ 	.word	0x00000000
        /*0190*/ 	.short	0x0001
        /*0192*/ 	.short	0x0008
        /*0194*/ 	.byte	0x00, 0xf4, 0x21, 0x00


	//----- nvinfo : EIATTR_KPARAM_INFO
	.align		4
.L_58:
        /*0198*/ 	.byte	0x04, 0x17
        /*019a*/ 	.short	(.L_60 - .L_59)
.L_59:
        /*019c*/ 	.word	0x00000000
        /*01a0*/ 	.short	0x0000
        /*01a2*/ 	.short	0x0000
        /*01a4*/ 	.byte	0x00, 0xf4, 0x21, 0x00


	//----- nvinfo : EIATTR_SPARSE_MMA_MASK
	.align		4
.L_60:
        /*01a8*/ 	.byte	0x03, 0x50
        /*01aa*/ 	.short	0x0000


	//----- nvinfo : EIATTR_MAXREG_COUNT
	.align		4
        /*01ac*/ 	.byte	0x03, 0x1b
        /*01ae*/ 	.short	0x00ff


	//----- nvinfo : EIATTR_NUM_BARRIERS
	.align		4
        /*01b0*/ 	.byte	0x02, 0x4c
        /*01b2*/ 	.byte	0x01
	.zero		1


	//----- nvinfo : EIATTR_ANNOTATIONS
	.align		4
        /*01b4*/ 	.byte	0x04, 0x55
        /*01b6*/ 	.short	(.L_62 - .L_61)


	//   ....[0]....
.L_61:
        /*01b8*/ 	.word	0x00000001
        /*01bc*/ 	.byte	0x00, 0x01, 0x00, 0x00, 0x01, 0x00, 0x00, 0x00, 0xb0, 0x05, 0x00, 0x00, 0x01, 0x00, 0x00, 0x00
        /* <DEDUP_REMOVED lines=3628> */
        /*e48c*/ 	.byte	0xc0, 0xa8, 0x03, 0x00, 0x01, 0x00, 0x00, 0x00, 0x70, 0xaa, 0x03, 0x00


	//----- nvinfo : EIATTR_MERCURY_ISA_VERSION
	.align		4
.L_62:
        /*e498*/ 	.byte	0x03, 0x5f
        /*e49a*/ 	.short	0x0101


	//----- nvinfo : EIATTR_COOP_GROUP_MASK_REGIDS
	.align		4
        /*e49c*/ 	.byte	0x04, 0x29
        /*e49e*/ 	.short	(.L_64 - .L_63)


	//   ....[0]....
.L_63:
        /*e4a0*/ 	.word	0xffffffff


	//   ....[1]....
        /*e4a4*/ 	.word	0xffffffff


	//   ....[2]....
        /*e4a8*/ 	.word	0xffffffff


	//   ....[3]....
        /*e4ac*/ 	.word	0xffffffff


	//   ....[4]....
        /*e4b0*/ 	.word	0xffffffff


	//   ....[5]....
        /*e4b4*/ 	.word	0xffffffff


	//   ....[6]....
        /*e4b8*/ 	.word	0xffffffff


	//   ....[7]....
        /*e4bc*/ 	.word	0xffffffff


	//   ....[8]....
        /*e4c0*/ 	.word	0xffffffff


	//   ....[9]....
        /*e4c4*/ 	.word	0xffffffff


	//   ....[10]....
        /*e4c8*/ 	.word	0xffffffff


	//   ....[11]....
        /*e4cc*/ 	.word	0xffffffff


	//   ....[12]....
        /*e4d0*/ 	.word	0xffffffff


	//   ....[13]....
        /*e4d4*/ 	.word	0xffffffff


	//   ....[14]....
        /*e4d8*/ 	.word	0xffffffff


	//   ....[15]....
        /*e4dc*/ 	.word	0xffffffff


	//   ....[16]....
        /*e4e0*/ 	.word	0xffffffff


	//   ....[17]....
        /*e4e4*/ 	.word	0xffffffff


	//   ....[18]....
        /*e4e8*/ 	.word	0xffffffff


	//   ....[19]....
        /*e4ec*/ 	.word	0xffffffff


	//----- nvinfo : EIATTR_COOP_GROUP_INSTR_OFFSETS
	.align		4
.L_64:
        /*e4f0*/ 	.byte	0x04, 0x28
        /*e4f2*/ 	.short	(.L_66 - .L_65)


	//   ....[0]....
.L_65:
        /*e4f4*/ 	.word	0x00021ba0


	//   ....[1]....
        /*e4f8*/ 	.word	0x00021bb0


	//   ....[2]....
        /*e4fc*/ 	.word	0x00021be0


	//   ....[3]....
        /*e500*/ 	.word	0x00021bf0


	//   ....[4]....
        /*e504*/ 	.word	0x00021c90


	//   ....[5]....
        /*e508*/ 	.word	0x00021ca0


	//   ....[6]....
        /*e50c*/ 	.word	0x00021cb0


	//   ....[7]....
        /*e510*/ 	.word	0x00021cc0


	//   ....[8]....
        /*e514*/ 	.word	0x00021e00


	//   ....[9]....
        /*e518*/ 	.word	0x00021e30


	//   ....[10]....
        /*e51c*/ 	.word	0x00022b30


	//   ....[11]....
        /*e520*/ 	.word	0x00022c00


	//   ....[12]....
        /*e524*/ 	.word	0x00022c10


	//   ....[13]....
        /*e528*/ 	.word	0x00022c20


	//   ....[14]....
        /*e52c*/ 	.word	0x00022c60


	//   ....[15]....
        /*e530*/ 	.word	0x00022c70


	//   ....[16]....
        /*e534*/ 	.word	0x00022c80


	//   ....[17]....
        /*e538*/ 	.word	0x00022c90


	//   ....[18]....
        /*e53c*/ 	.word	0x00022d60


	//   ....[19]....
        /*e540*/ 	.word	0x00022d80


	//----- nvinfo : EIATTR_EXIT_INSTR_OFFSETS
	.align		4
.L_66:
        /*e544*/ 	.byte	0x04, 0x1c
        /*e546*/ 	.short	(.L_68 - .L_67)


	//   ....[0]....
.L_67:
        /*e548*/ 	.word	0x0003aa60


	//   ....[1]....
        /*e54c*/ 	.word	0x0003aaa0


	//----- nvinfo : EIATTR_REQNTID
	.align		4
.L_68:
        /*e550*/ 	.byte	0x04, 0x10
        /*e552*/ 	.short	(.L_70 - .L_69)
.L_69:
        /*e554*/ 	.word	0x00000080
        /*e558*/ 	.word	0x00000001
        /*e55c*/ 	.word	0x00000001


	//----- nvinfo : EIATTR_CBANK_PARAM_SIZE
	.align		4
.L_70:
        /*e560*/ 	.byte	0x03, 0x19
        /*e562*/ 	.short	0x0088


	//----- nvinfo : EIATTR_PARAM_CBANK
	.align		4
        /*e564*/ 	.byte	0x04, 0x0a
        /*e566*/ 	.short	(.L_72 - .L_71)
	.align		4
.L_71:
        /*e568*/ 	.word	index@(.nv.constant0.attn_fwd)
        /*e56c*/ 	.short	0x0210
        /*e56e*/ 	.short	0x0088


	//----- nvinfo : EIATTR_SW_WAR
	.align		4
.L_72:
        /*e570*/ 	.byte	0x04, 0x36
        /*e572*/ 	.short	(.L_74 - .L_73)
.L_73:
        /*e574*/ 	.word	0x00000008
.L_74:


//--------------------- .nv.callgraph             --------------------------
	.section	.nv.callgraph,"",@"SHT_CUDA_CALLGRAPH"
	.align	4
	.sectionentsize	8
	.align		4
        /*0000*/ 	.word	0x00000000
	.align		4
        /*0004*/ 	.word	0xffffffff
	.align		4
        /*0008*/ 	.word	0x00000000
	.align		4
        /*000c*/ 	.word	0xfffffffe
	.align		4
        /*0010*/ 	.word	0x00000000
	.align		4
        /*0014*/ 	.word	0xfffffffd
	.align		4
        /*0018*/ 	.word	0x00000000
	.align		4
        /*001c*/ 	.word	0xfffffffc


//--------------------- .nv.constant4             --------------------------
	.section	.nv.constant4,"a",@progbits
	.align	8
	.align		8
.nv.constant4:
        /*0000*/ 	.dword	_$_str


//--------------------- .text.attn_fwd            --------------------------
	.section	.text.attn_fwd,"ax",@progbits
	.align	128
        .global         attn_fwd
        .type           attn_fwd,@function
        .size           attn_fwd,(.L_x_3 - attn_fwd)
        .other          attn_fwd,@"STO_CUDA_ENTRY STV_DEFAULT"
attn_fwd:
.text.attn_fwd:
[----:B------:R-:W0:Y:S01]  /*0000*/  LDC R1, c[0x0][0x28] ;  /* 0x00000a00ff017b82 */ /* 0x000e220000000800 */
[----:B------:R-:W1:Y:S07]  /*0010*/  S2R R4, SR_TID.X ;  /* 0x0000000000047919 */ /* 0x000e6e0000002100 */
[----:B------:R-:W2:Y:S01]  /*0020*/  S2UR UR8, SR_CTAID.Y ;  /* 0x00000000000879c3 */ /* 0x000ea20000002600 */
[----:B------:R-:W-:Y:S01]  /*0030*/  ULDC.64 UR4, c[0x0][0x240] ;  /* 0x0000900000047ab9 */ /* 0x000fe20000000a00 */
[----:B0-----:R-:W-:Y:S01]  /*0040*/  VIADD R1, R1, 0xffffe3c8 ;  /* 0xffffe3c801017836 */ /* 0x001fe20000000000 */
[----:B------:R-:W0:Y:S01]  /*0050*/  S2R R3, SR_CTAID.X ;  /* 0x0000000000037919 */ /* 0x000e220000002500 */
[----:B------:R-:W-:-:S04]  /*0060*/  ULDC.64 UR10, c[0x0][0x208] ;  /* 0x00008200000a7ab9 */ /* 0x000fc80000000a00 */
[----:B------:R-:W3:Y:S08]  /*0070*/  LDC R17, c[0x0][0x248] ;  /* 0x00009200ff117b82 */ /* 0x000ef00000000800 */
[----:B------:R-:W4:Y:S01]  /*0080*/  LDC.64 R14, c[0x0][0x210] ;  /* 0x00008400ff0e7b82 */ /* 0x000f220000000a00 */
[----:B--2---:R-:W-:Y:S01]  /*0090*/  UIMAD UR4, UR8, UR4, URZ ;  /* 0x00000004080472a4 */ /* 0x004fe2000f8e023f */
[----:B-1----:R-:W-:-:S05]  /*00a0*/  LOP3.LUT R0, R4, 0x1f, RZ, 0xc0, !PT ;  /* 0x0000001f04007812 */ /* 0x002fca00078ec0ff */
[----:B0-----:R-:W-:Y:S01]  /*00b0*/  IMAD R2, R3, 0x20, R0 ;  /* 0x0000002003027824 */ /* 0x001fe200078e0200 */
[----:B------:R-:W-:-:S03]  /*00c0*/  SHF.R.U32.HI R0, RZ, 0x5, R4 ;  /* 0x00000005ff007819 */ /* 0x000fc60000011604 */
[----:B------:R-:W-:Y:S01]  /*00d0*/  IMAD R3, R2, UR5, RZ ;  /* 0x0000000502037c24 */ /* 0x000fe2000f8e02ff */
[----:B------:R-:W-:Y:S01]  /*00e0*/  SGXT.U32 R0, R0, 0x2 ;  /* 0x000000020000781a */ /* 0x000fe20000000000 */
[----:B------:R-:W-:Y:S01]  /*00f0*/  USHF.R.S32.HI UR5, URZ, 0x1f, UR4 ;  /* 0x0000001f3f057899 */ /* 0x000fe20008011404 */
[----:B------:R0:W-:Y:S02]  /*0100*/  STL [R1+0x14b8], R2 ;  /* 0x0014b80201007387 */ /* 0x0001e40000100800 */
[----:B----4-:R-:W-:Y:S01]  /*0110*/  IADD3 R16, P0, P1, R3, UR4, R14 ;  /* 0x0000000403107c10 */ /* 0x010fe2000f91e00e */
[----:B---3--:R-:W-:Y:S01]  /*0120*/  IMAD R0, R0, R17, RZ ;  /* 0x0000001100007224 */ /* 0x008fe200078e02ff */
[----:B------:R-:W-:-:S04]  /*0130*/  SHF.R.S32.HI R4, RZ, 0x1f, R3 ;  /* 0x0000001fff047819 */ /* 0x000fc80000011403 */
[----:B------:R-:W-:Y:S01]  /*0140*/  IADD3.X R15, R4, UR5, R15, P0, P1 ;  /* 0x00000005040f7c10 */ /* 0x000fe200087e240f */
[----:B0-----:R-:W-:Y:S01]  /*0150*/  IMAD R2, R17, 0x4, R0 ;  /* 0x0000000411027824 */ /* 0x001fe200078e0200 */
[----:B------:R-:W-:-:S03]  /*0160*/  IADD3 R4, P0, R0, R16, RZ ;  /* 0x0000001000047210 */ /* 0x000fc60007f1e0ff */
[C---:B------:R-:W-:Y:S01]  /*0170*/  IMAD R8, R17.reuse, 0x4, R2 ;  /* 0x0000000411087824 */ /* 0x040fe200078e0202 */
[-C--:B------:R-:W-:Y:S02]  /*0180*/  IADD3 R6, P1, R2, R16.reuse, RZ ;  /* 0x0000001002067210 */ /* 0x080fe40007f3e0ff */
[-C--:B------:R-:W-:Y:S01]  /*0190*/  LEA.HI.X.SX32 R5, R0, R15.reuse, 0x1, P0 ;  /* 0x0000000f00057211 */ /* 0x080fe200000f0eff */
[C---:B------:R-:W-:Y:S01]  /*01a0*/  IMAD R0, R17.reuse, 0x4, R8 ;  /* 0x0000000411007824 */ /* 0x040fe200078e0208 */
[-C--:B------:R-:W-:Y:S02]  /*01b0*/  LEA.HI.X.SX32 R7, R2, R15.reuse, 0x1, P1 ;  /* 0x0000000f02077211 */ /* 0x080fe400008f0eff */
[C---:B------:R-:W-:Y:S01]  /*01c0*/  IADD3 R2, P0, R8.reuse, R16, RZ ;  /* 0x0000001008027210 */ /* 0x040fe20007f1e0ff */
[----:B------:R-:W-:Y:S01]  /*01d0*/  IMAD R14, R17, 0x4, R0 ;  /* 0x00000004110e7824 */ /* 0x000fe200078e0200 */
[----:B------:R0:W2:Y:S02]  /*01e0*/  LDG.E.U8 R5, desc[UR10][R4.64] ;  /* 0x0000000a04057981 */ /* 0x0000a4000c1e1100 */
[----:B------:R-:W-:-:S02]  /*01f0*/  LEA.HI.X.SX32 R3, R8, R15, 0x1, P0 ;  /* 0x0000000f08037211 */ /* 0x000fc400000f0eff */
[CC--:B------:R-:W-:Y:S01]  /*0200*/  IADD3 R10, P0, R0.reuse, R16.reuse, RZ ;  /* 0x00000010000a7210 */ /* 0x0c0fe20007f1e0ff */
[----:B------:R1:W2:Y:S03]  /*0210*/  LDG.E.U8 R12, desc[UR10][R6.64] ;  /* 0x0000000a060c7981 */ /* 0x0002a6000c1e1100 */
[-C--:B------:R-:W-:Y:S01]  /*0220*/  LEA.HI.X.SX32 R11, R0, R15.reuse, 0x1, P0 ;  /* 0x0000000f000b7211 */ /* 0x080fe200000f0eff */
[C---:B------:R-:W-:Y:S01]  /*0230*/  IMAD R0, R17.reuse, 0x4, R14 ;  /* 0x0000000411007824 */ /* 0x040fe200078e020e */
[C---:B------:R-:W-:Y:S01]  /*0240*/  IADD3 R8, P0, R14.reuse, R16, RZ ;  /* 0x000000100e087210 */ /* 0x040fe20007f1e0ff */
[----:B------:R-:W3:Y:S02]  /*0250*/  LDG.E.U8 R13, desc[UR10][R2.64] ;  /* 0x0000000a020d7981 */ /* 0x000ee4000c1e1100 */
[----:B------:R-:W-:Y:S01]  /*0260*/  IMAD R18, R17, 0x4, R0 ;  /* 0x0000000411127824 */ /* 0x000fe200078e0200 */
[----:B------:R-:W-:-:S02]  /*0270*/  LEA.HI.X.SX32 R9, R14, R15, 0x1, P0 ;  /* 0x0000000f0e097211 */ /* 0x000fc400000f0eff */
[-C--:B------:R-:W-:Y:S01]  /*0280*/  IADD3 R22, P0, R0, R16.reuse, RZ ;  /* 0x0000001000167210 */ /* 0x080fe20007f1e0ff */
[C---:B0-----:R-:W-:Y:S01]  /*0290*/  IMAD R4, R17.reuse, 0x4, R18 ;  /* 0x0000000411047824 */ /* 0x041fe200078e0212 */
[-C--:B------:R-:W-:Y:S01]  /*02a0*/  IADD3 R20, P1, R18, R16.reuse, RZ ;  /* 0x0000001012147210 */ /* 0x080fe20007f3e0ff */
[----:B------:R0:W3:Y:S01]  /*02b0*/  LDG.E.U8 R14, desc[UR10][R10.64] ;  /* 0x0000000a0a0e7981 */ /* 0x0000e2000c1e1100 */
[-C--:B------:R-:W-:Y:S01]  /*02c0*/  LEA.HI.X.SX32 R23, R0, R15.reuse, 0x1, P0 ;  /* 0x0000000f00177211 */ /* 0x080fe200000f0eff */
[C---:B-1----:R-:W-:Y:S01]  /*02d0*/  IMAD R6, R17.reuse, 0x4, R4 ;  /* 0x0000000411067824 */ /* 0x042fe200078e0204 */
[-C--:B------:R-:W-:Y:S01]  /*02e0*/  LEA.HI.X.SX32 R21, R18, R15.reuse, 0x1, P1 ;  /* 0x0000000f12157211 */ /* 0x080fe200008f0eff */
[----:B------:R1:W4:Y:S01]  /*02f0*/  LDG.E.U8 R0, desc[UR10][R8.64] ;  /* 0x0000000a08007981 */ /* 0x000322000c1e1100 */
[C---:B------:R-:W-:Y:S01]  /*0300*/  IADD3 R18, P0, R4.reuse, R16, RZ ;  /* 0x0000001004127210 */ /* 0x040fe20007f1e0ff */
[----:B------:R-:W-:Y:S02]  /*0310*/  IMAD R24, R17, 0x4, R6 ;  /* 0x0000000411187824 */ /* 0x000fe400078e0206 */
[----:B------:R5:W4:Y:S01]  /*0320*/  LDG.E.U8 R3, desc[UR10][R20.64] ;  /* 0x0000000a14037981 */ /* 0x000b22000c1e1100 */
[----:B------:R-:W-:-:S02]  /*0330*/  LEA.HI.X.SX32 R19, R4, R15, 0x1, P0 ;  /* 0x0000000f04137211 */ /* 0x000fc400000f0eff */
[CC--:B0-----:R-:W-:Y:S01]  /*0340*/  IADD3 R10, P0, R6.reuse, R16.reuse, RZ ;  /* 0x00000010060a7210 */ /* 0x0c1fe20007f1e0ff */
[C---:B------:R-:W-:Y:S01]  /*0350*/  IMAD R26, R17.reuse, 0x4, R24 ;  /* 0x00000004111a7824 */ /* 0x040fe200078e0218 */
[----:B------:R-:W4:Y:S02]  /*0360*/  LDG.E.U8 R2, desc[UR10][R22.64] ;  /* 0x0000000a16027981 */ /* 0x000f24000c1e1100 */
[----:B------:R-:W-:Y:S02]  /*0370*/  LEA.HI.X.SX32 R11, R6, R15, 0x1, P0 ;  /* 0x0000000f060b7211 */ /* 0x000fe400000f0eff */
[----:B------:R0:W4:Y:S04]  /*0380*/  LDG.E.U8 R4, desc[UR10][R18.64] ;  /* 0x0000000a12047981 */ /* 0x000128000c1e1100 */
[----:B------:R-:W2:Y:S01]  /*0390*/  LDG.E.U8 R21, desc[UR10][R10.64] ;  /* 0x0000000a0a157981 */ /* 0x000ea2000c1e1100 */
[-C--:B------:R-:W-:Y:S01]  /*03a0*/  IADD3 R6, P0, R24, R16.reuse, RZ ;  /* 0x0000001018067210 */ /* 0x080fe20007f1e0ff */
[----:B------:R-:W-:Y:S01]  /*03b0*/  IMAD R25, R17, 0x4, R26 ;  /* 0x0000000411197824 */ /* 0x000fe200078e021a */
[----:B-1----:R-:W-:-:S02]  /*03c0*/  IADD3 R8, P1, R26, R16, RZ ;  /* 0x000000101a087210 */ /* 0x002fc40007f3e0ff */
[-C--:B------:R-:W-:Y:S01]  /*03d0*/  LEA.HI.X.SX32 R7, R24, R15.reuse, 0x1, P0 ;  /* 0x0000000f18077211 */ /* 0x080fe200000f0eff */
[----:B-----5:R-:W-:Y:S01]  /*03e0*/  IMAD R20, R17, 0x4, R25 ;  /* 0x0000000411147824 */ /* 0x020fe200078e0219 */
[-C--:B------:R-:W-:Y:S02]  /*03f0*/  LEA.HI.X.SX32 R9, R26, R15.reuse, 0x1, P1 ;  /* 0x0000000f1a097211 */ /* 0x080fe400008f0eff */
[C---:B------:R-:W-:Y:S01]  /*0400*/  IADD3 R28, P0, R25.reuse, R16, RZ ;  /* 0x00000010191c7210 */ /* 0x040fe20007f1e0ff */
[----:B------:R1:W5:Y:S03]  /*0410*/  LDG.E.U8 R27, desc[UR10][R6.64] ;  /* 0x0000000a061b7981 */ /* 0x000366000c1e1100 */
[----:B------:R-:W-:Y:S01]  /*0420*/  LEA.HI.X.SX32 R29, R25, R15, 0x1, P0 ;  /* 0x0000000f191d7211 */ /* 0x000fe200000f0eff */
[----:B------:R1:W3:Y:S01]  /*0430*/  LDG.E.U8 R24, desc[UR10][R8.64] ;  /* 0x0000000a08187981 */ /* 0x0002e2000c1e1100 */
[----:B0-----:R-:W-:-:S03]  /*0440*/  IMAD R18, R17, 0x4, R20 ;  /* 0x0000000411127824 */ /* 0x001fc600078e0214 */
[----:B------:R-:W4:Y:S01]  /*0450*/  LDG.E.U8 R28, desc[UR10][R28.64] ;  /* 0x0000000a1c1c7981 */ /* 0x000f22000c1e1100 */
[----:B-1----:R-:W-:-:S04]  /*0460*/  IADD3 R6, P0, R20, R16, RZ ;  /* 0x0000001014067210 */ /* 0x002fc80007f1e0ff */
[----:B------:R-:W-:-:S05]  /*0470*/  LEA.HI.X.SX32 R7, R20, R15, 0x1, P0 ;  /* 0x0000000f14077211 */ /* 0x000fca00000f0eff */
[----:B------:R0:W4:Y:S01]  /*0480*/  LDG.E.U8 R23, desc[UR10][R6.64] ;  /* 0x0000000a06177981 */ /* 0x000122000c1e1100 */
[----:B------:R-:W-:Y:S01]  /*0490*/  IMAD R22, R17, 0x4, R18 ;  /* 0x0000000411167824 */ /* 0x000fe200078e0212 */
[----:B------:R-:W-:-:S03]  /*04a0*/  IADD3 R10, P0, R18, R16, RZ ;  /* 0x00000010120a7210 */ /* 0x000fc60007f1e0ff */
[C---:B------:R-:W-:Y:S01]  /*04b0*/  IMAD R20, R17.reuse, 0x4, R22 ;  /* 0x0000000411147824 */ /* 0x040fe200078e0216 */
[-C--:B------:R-:W-:Y:S02]  /*04c0*/  IADD3 R8, P1, R22, R16.reuse, RZ ;  /* 0x0000001016087210 */ /* 0x080fe40007f3e0ff */
[-C--:B------:R-:W-:Y:S01]  /*04d0*/  LEA.HI.X.SX32 R11, R18, R15.reuse, 0x1, P0 ;  /* 0x0000000f120b7211 */ /* 0x080fe200000f0eff */
[C---:B------:R-:W-:Y:S01]  /*04e0*/  IMAD R18, R17.reuse, 0x4, R20 ;  /* 0x0000000411127824 */ /* 0x040fe200078e0214 */
[----:B0-----:R-:W-:Y:S02]  /*04f0*/  IADD3 R6, P0, R20, R16, RZ ;  /* 0x0000001014067210 */ /* 0x001fe40007f1e0ff */
[-C--:B------:R-:W-:Y:S01]  /*0500*/  LEA.HI.X.SX32 R9, R22, R15.reuse, 0x1, P1 ;  /* 0x0000000f16097211 */ /* 0x080fe200008f0eff */
[----:B------:R0:W4:Y:S01]  /*0510*/  LDG.E.U8 R29, desc[UR10][R10.64] ;  /* 0x0000000a0a1d7981 */ /* 0x000122000c1e1100 */
[----:B------:R-:W-:Y:S01]  /*0520*/  LEA.HI.X.SX32 R7, R20, R15, 0x1, P0 ;  /* 0x0000000f14077211 */ /* 0x000fe200000f0eff */
[----:B------:R-:W-:-:S04]  /*0530*/  IMAD R19, R17, 0x4, R18 ;  /* 0x0000000411137824 */ /* 0x000fc800078e0212 */
[----:B------:R1:W4:Y:S01]  /*0540*/  LDG.E.U8 R20, desc[UR10][R6.64] ;  /* 0x0000000a06147981 */ /* 0x000322000c1e1100 */
[----:B0-----:R-:W-:-:S04]  /*0550*/  IADD3 R10, P0, R18, R16, RZ ;  /* 0x00000010120a7210 */ /* 0x001fc80007f1e0ff */
[----:B------:R-:W-:Y:S02]  /*0560*/  LEA.HI.X.SX32 R11, R18, R15, 0x1, P0 ;  /* 0x0000000f120b7211 */ /* 0x000fe400000f0eff */
[----:B-1----:R-:W-:-:S03]  /*0570*/  IADD3 R6, P0, R19, R16, RZ ;  /* 0x0000001013067210 */ /* 0x002fc60007f1e0ff */
[----:B------:R-:W4:Y:S01]  /*0580*/  LDG.E.U8 R26, desc[UR10][R10.64] ;  /* 0x0000000a0a1a7981 */ /* 0x000f22000c1e1100 */
[----:B------:R-:W-:-:S05]  /*0590*/  LEA.HI.X.SX32 R7, R19, R15, 0x1, P0 ;  /* 0x0000000f13077211 */ /* 0x000fca00000f0eff */
[----:B------:R-:W4:Y:S04]  /*05a0*/  LDG.E.U8 R22, desc[UR10][R6.64] ;  /* 0x0000000a06167981 */ /* 0x000f28000c1e1100 */
[----:B--2---:R0:W-:Y:S04]  /*05b0*/  STL [R1+0xb8], R21 ;  /* 0x0000b81501007387 */ /* 0x0041e80000100800 */
[----:B0-----:R0:W2:Y:S02]  /*05c0*/  LDG.E.U8 R21, desc[UR10][R8.64] ;  /* 0x0000000a08157981 */ /* 0x0010a4000c1e1100 */
[----:B0-----:R-:W-:-:S04]  /*05d0*/  IMAD R9, R17, 0x4, R19 ;  /* 0x0000000411097824 */ /* 0x001fc800078e0213 */
[----:B------:R-:W-:Y:S01]  /*05e0*/  IMAD R18, R17, 0x4, R9 ;  /* 0x0000000411127824 */ /* 0x000fe200078e0209 */
[-C--:B------:R-:W-:Y:S01]  /*05f0*/  IADD3 R8, P1, R9, R16.reuse, RZ ;  /* 0x0000001009087210 */ /* 0x080fe20007f3e0ff */
[----:B-----5:R0:W-:Y:S02]  /*0600*/  STL [R1+0x8], R27 ;  /* 0x0000081b01007387 */ /* 0x0201e40000100800 */
[----:B------:R-:W-:Y:S01]  /*0610*/  IMAD R19, R17, 0x4, R18 ;  /* 0x0000000411137824 */ /* 0x000fe200078e0212 */
[-C--:B------:R-:W-:Y:S02]  /*0620*/  LEA.HI.X.SX32 R9, R9, R15.reuse, 0x1, P1 ;  /* 0x0000000f09097211 */ /* 0x080fe400008f0eff */
[C---:B------:R-:W-:Y:S01]  /*0630*/  IADD3 R10, P0, R18.reuse, R16, RZ ;  /* 0x00000010120a7210 */ /* 0x040fe20007f1e0ff */
[----:B---3--:R1:W-:Y:S03]  /*0640*/  STL [R1+0x4], R24 ;  /* 0x0000041801007387 */ /* 0x0083e60000100800 */
[----:B------:R-:W-:-:S02]  /*0650*/  LEA.HI.X.SX32 R11, R18, R15, 0x1, P0 ;  /* 0x0000000f120b7211 */ /* 0x000fc400000f0eff */
[----:B------:R-:W-:-:S03]  /*0660*/  IADD3 R6, P0, R19, R16, RZ ;  /* 0x0000001013067210 */ /* 0x000fc60007f1e0ff */
[----:B0-----:R0:W3:Y:S04]  /*0670*/  LDG.E.U8 R27, desc[UR10][R10.64] ;  /* 0x0000000a0a1b7981 */ /* 0x0010e8000c1e1100 */
[----:B-1----:R1:W5:Y:S01]  /*0680*/  LDG.E.U8 R24, desc[UR10][R8.64] ;  /* 0x0000000a08187981 */ /* 0x002362000c1e1100 */
[----:B------:R-:W-:-:S03]  /*0690*/  LEA.HI.X.SX32 R7, R19, R15, 0x1, P0 ;  /* 0x0000000f13077211 */ /* 0x000fc600000f0eff */
[----:B----4-:R4:W-:Y:S04]  /*06a0*/  STL [R1], R23 ;  /* 0x0000001701007387 */ /* 0x0109e80000100800 */
[----:B----4-:R4:W3:Y:S01]  /*06b0*/  LDG.E.U8 R23, desc[UR10][R6.64] ;  /* 0x0000000a06177981 */ /* 0x0108e2000c1e1100 */
[----:B------:R-:W-:-:S05]  /*06c0*/  IMAD R18, R17, 0x4, R19 ;  /* 0x0000000411127824 */ /* 0x000fca00078e0213 */
[----:B0-----:R-:W-:Y:S01]  /*06d0*/  IADD3 R10, P0, R18, R16, RZ ;  /* 0x00000010120a7210 */ /* 0x001fe20007f1e0ff */
[----:B-1----:R-:W-:-:S03]  /*06e0*/  IMAD R9, R17, 0x4, R18 ;  /* 0x0000000411097824 */ /* 0x002fc600078e0212 */
[----:B------:R-:W-:Y:S01]  /*06f0*/  LEA.HI.X.SX32 R11, R18, R15, 0x1, P0 ;  /* 0x0000000f120b7211 */ /* 0x000fe200000f0eff */
[----:B------:R-:W-:Y:S01]  /*0700*/  IMAD R19, R17, 0x4, R9 ;  /* 0x0000000411137824 */ /* 0x000fe200078e0209 */
[----:B------:R-:W-:-:S03]  /*0710*/  IADD3 R8, P1, R9, R16, RZ ;  /* 0x0000001009087210 */ /* 0x000fc60007f3e0ff */
[----:B------:R0:W3:Y:S01]  /*0720*/  LDG.E.U8 R25, desc[UR10][R10.64] ;  /* 0x0000000a0a197981 */ /* 0x0000e2000c1e1100 */
[-C--:B----4-:R-:W-:Y:S01]  /*0730*/  IADD3 R6, P0, R19, R16.reuse, RZ ;  /* 0x0000001013067210 */ /* 0x090fe20007f1e0ff */
[----:B------:R-:W-:Y:S01]  /*0740*/  IMAD R18, R17, 0x4, R19 ;  /* 0x0000000411127824 */ /* 0x000fe200078e0213 */
[-C--:B------:R-:W-:Y:S02]  /*0750*/  LEA.HI.X.SX32 R9, R9, R15.reuse, 0x1, P1 ;  /* 0x0000000f09097211 */ /* 0x080fe400008f0eff */
[----:B------:R-:W-:Y:S01]  /*0760*/  LEA.HI.X.SX32 R7, R19, R15, 0x1, P0 ;  /* 0x0000000f13077211 */ /* 0x000fe200000f0eff */
[----:B------:R-:W-:Y:S01]  /*0770*/  IMAD R19, R17, 0x4, R18 ;  /* 0x0000000411137824 */ /* 0x000fe200078e0212 */
[----:B0-----:R-:W-:-:S04]  /*0780*/  IADD3 R10, P0, R18, R16, RZ ;  /* 0x00000010120a7210 */ /* 0x001fc80007f1e0ff */
[----:B------:R-:W-:Y:S01]  /*0790*/  LEA.HI.X.SX32 R11, R18, R15, 0x1, P0 ;  /* 0x0000000f120b7211 */ /* 0x000fe200000f0eff */
[----:B--2---:R0:W-:Y:S04]  /*07a0*/  STL [R1+0xbc], R21 ;  /* 0x0000bc1501007387 */ /* 0x0041e80000100800 */
[----:B------:R1:W-:Y:S04]  /*07b0*/  STL [R1+0xb4], R20 ;  /* 0x0000b41401007387 */ /* 0x0003e80000100800 */
[----:B0-----:R0:W2:Y:S01]  /*07c0*/  LDG.E.U8 R21, desc[UR10][R8.64] ;  /* 0x0000000a08157981 */ /* 0x0010a2000c1e1100 */
[----:B-1----:R-:W-:-:S03]  /*07d0*/  IMAD R20, R17, 0x4, R19 ;  /* 0x0000000411147824 */ /* 0x002fc600078e0213 */
[----:B------:R1:W-:Y:S01]  /*07e0*/  STL [R1+0xb0], R26 ;  /* 0x0000b01a01007387 */ /* 0x0003e20000100800 */
[----:B0-----:R-:W-:-:S03]  /*07f0*/  IADD3 R8, P0, R19, R16, RZ ;  /* 0x0000001013087210 */ /* 0x001fc60007f1e0ff */
[----:B------:R0:W-:Y:S01]  /*0800*/  STL [R1+0xac], R22 ;  /* 0x0000ac1601007387 */ /* 0x0001e20000100800 */
[----:B------:R-:W-:Y:S01]  /*0810*/  IMAD R18, R17, 0x4, R20 ;  /* 0x0000000411127824 */ /* 0x000fe200078e0214 */
[----:B------:R-:W-:Y:S02]  /*0820*/  LEA.HI.X.SX32 R9, R19, R15, 0x1, P0 ;  /* 0x0000000f13097211 */ /* 0x000fe400000f0eff */
[----:B-1----:R1:W4:Y:S04]  /*0830*/  LDG.E.U8 R26, desc[UR10][R6.64] ;  /* 0x0000000a061a7981 */ /* 0x002328000c1e1100 */
[----:B0-----:R0:W4:Y:S01]  /*0840*/  LDG.E.U8 R22, desc[UR10][R10.64] ;  /* 0x0000000a0a167981 */ /* 0x001122000c1e1100 */
[----:B-1----:R-:W-:-:S03]  /*0850*/  IADD3 R6, P1, R20, R16, RZ ;  /* 0x0000001014067210 */ /* 0x002fc60007f3e0ff */
[----:B-----5:R1:W-:Y:S01]  /*0860*/  STL [R1+0xa8], R24 ;  /* 0x0000a81801007387 */ /* 0x0203e20000100800 */
[-C--:B------:R-:W-:Y:S02]  /*0870*/  LEA.HI.X.SX32 R7, R20, R15.reuse, 0x1, P1 ;  /* 0x0000000f14077211 */ /* 0x080fe400008f0eff */
[C---:B0-----:R-:W-:Y:S01]  /*0880*/  IADD3 R10, P0, R18.reuse, R16, RZ ;  /* 0x00000010120a7210 */ /* 0x041fe20007f1e0ff */
[----:B---3--:R0:W-:Y:S04]  /*0890*/  STL [R1+0xa0], R27 ;  /* 0x0000a01b01007387 */ /* 0x0081e80000100800 */
[----:B-1----:R1:W3:Y:S01]  /*08a0*/  LDG.E.U8 R24, desc[UR10][R8.64] ;  /* 0x0000000a08187981 */ /* 0x0022e2000c1e1100 */
[----:B------:R-:W-:-:S03]  /*08b0*/  LEA.HI.X.SX32 R11, R18, R15, 0x1, P0 ;  /* 0x0000000f120b7211 */ /* 0x000fc600000f0eff */
[----:B0-----:R0:W5:Y:S04]  /*08c0*/  LDG.E.U8 R27, desc[UR10][R6.64] ;  /* 0x0000000a061b7981 */ /* 0x001168000c1e1100 */
[----:B------:R1:W-:Y:S04]  /*08d0*/  STL [R1+0x98], R23 ;  /* 0x0000981701007387 */ /* 0x0003e80000100800 */
[----:B-1----:R1:W5:Y:S01]  /*08e0*/  LDG.E.U8 R23, desc[UR10][R10.64] ;  /* 0x0000000a0a177981 */ /* 0x002362000c1e1100 */
[----:B------:R-:W-:-:S05]  /*08f0*/  IMAD R19, R17, 0x4, R18 ;  /* 0x0000000411137824 */ /* 0x000fca00078e0212 */
[----:B------:R-:W-:Y:S01]  /*0900*/  IADD3 R8, P0, R19, R16, RZ ;  /* 0x0000001013087210 */ /* 0x000fe20007f1e0ff */
[----:B------:R-:W-:-:S03]  /*0910*/  IMAD R18, R17, 0x4, R19 ;  /* 0x0000000411127824 */ /* 0x000fc600078e0213 */
[-C--:B------:R-:W-:Y:S01]  /*0920*/  LEA.HI.X.SX32 R9, R19, R15.reuse, 0x1, P0 ;  /* 0x0000000f13097211 */ /* 0x080fe200000f0eff */
[C---:B------:R-:W-:Y:S01]  /*0930*/  IMAD R20, R17.reuse, 0x4, R18 ;  /* 0x0000000411147824 */ /* 0x040fe200078e0212 */
[----:B------:R1:W-:Y:S01]  /*0940*/  STL [R1+0x90], R25 ;  /* 0x0000901901007387 */ /* 0x0003e20000100800 */
[CC--:B0-----:R-:W-:Y:S02]  /*0950*/  IADD3 R6, P0, R18.reuse, R16.reuse, RZ ;  /* 0x0000001012067210 */ /* 0x0c1fe40007f1e0ff */
[C---:B------:R-:W-:Y:S02]  /*0960*/  IMAD R19, R17.reuse, 0x4, R20 ;  /* 0x0000000411137824 */ /* 0x040fe400078e0214 */
[----:B------:R-:W-:Y:S01]  /*0970*/  LEA.HI.X.SX32 R7, R18, R15, 0x1, P0 ;  /* 0x0000000f12077211 */ /* 0x000fe200000f0eff */
[----:B-1----:R0:W5:Y:S01]  /*0980*/  LDG.E.U8 R25, desc[UR10][R8.64] ;  /* 0x0000000a08197981 */ /* 0x002162000c1e1100 */
[----:B------:R-:W-:Y:S01]  /*0990*/  IADD3 R10, P1, R20, R16, RZ ;  /* 0x00000010140a7210 */ /* 0x000fe20007f3e0ff */
[----:B------:R-:W-:-:S03]  /*09a0*/  IMAD R18, R17, 0x4, R19 ;  /* 0x0000000411127824 */ /* 0x000fc600078e0213 */
[----:B------:R-:W-:Y:S02]  /*09b0*/  LEA.HI.X.SX32 R11, R20, R15, 0x1, P1 ;  /* 0x0000000f140b7211 */ /* 0x000fe400008f0eff */
[----:B0-----:R-:W-:-:S04]  /*09c0*/  IADD3 R8, P0, R19, R16, RZ ;  /* 0x0000001013087210 */ /* 0x001fc80007f1e0ff */
[----:B------:R-:W-:Y:S01]  /*09d0*/  LEA.HI.X.SX32 R9, R19, R15, 0x1, P0 ;  /* 0x0000000f13097211 */ /* 0x000fe200000f0eff */
[----:B------:R-:W-:-:S04]  /*09e0*/  IMAD R19, R17, 0x4, R18 ;  /* 0x0000000411137824 */ /* 0x000fc800078e0212 */
[----:B------:R-:W-:Y:S01]  /*09f0*/  IMAD R20, R17, 0x4, R19 ;  /* 0x0000000411147824 */ /* 0x000fe200078e0213 */
[----:B--2---:R0:W-:Y:S04]  /*0a00*/  STL [R1+0x7c], R21 ;  /* 0x00007c1501007387 */ /* 0x0041e80000100800 */
[----:B0-----:R0:W2:Y:S04]  /*0a10*/  LDG.E.U8 R21, desc[UR10][R6.64] ;  /* 0x0000000a06157981 */ /* 0x0010a8000c1e1100 */
[----:B----4-:R1:W-:Y:S01]  /*0a20*/  STL [R1+0x78], R26 ;  /* 0x0000781a01007387 */ /* 0x0103e20000100800 */
[----:B0-----:R-:W-:-:S03]  /*0a30*/  IADD3 R6, P0, R18, R16, RZ ;  /* 0x0000001012067210 */ /* 0x001fc60007f1e0ff */
[----:B------:R0:W-:Y:S01]  /*0a40*/  STL [R1+0xa4], R22 ;  /* 0x0000a41601007387 */ /* 0x0001e20000100800 */
[----:B------:R-:W-:-:S03]  /*0a50*/  LEA.HI.X.SX32 R7, R18, R15, 0x1, P0 ;  /* 0x0000000f12077211 */ /* 0x000fc600000f0eff */
[----:B-1----:R1:W4:Y:S04]  /*0a60*/  LDG.E.U8 R26, desc[UR10][R10.64] ;  /* 0x0000000a0a1a7981 */ /* 0x002328000c1e1100 */
[----:B0-----:R0:W4:Y:S01]  /*0a70*/  LDG.E.U8 R22, desc[UR10][R8.64] ;  /* 0x0000000a08167981 */ /* 0x001122000c1e1100 */
[----:B-1----:R-:W-:-:S03]  /*0a80*/  IADD3 R10, P0, R19, R16, RZ ;  /* 0x00000010130a7210 */ /* 0x002fc60007f1e0ff */
[----:B---3--:R1:W-:Y:S01]  /*0a90*/  STL [R1+0x9c], R24 ;  /* 0x00009c1801007387 */ /* 0x0083e20000100800 */
[-C--:B------:R-:W-:Y:S02]  /*0aa0*/  LEA.HI.X.SX32 R11, R19, R15.reuse, 0x1, P0 ;  /* 0x0000000f130b7211 */ /* 0x080fe400000f0eff */
[C---:B0-----:R-:W-:Y:S01]  /*0ab0*/  IADD3 R8, P1, R20.reuse, R16, RZ ;  /* 0x0000001014087210 */ /* 0x041fe20007f3e0ff */
[----:B-----5:R0:W-:Y:S04]  /*0ac0*/  STL [R1+0x94], R27 ;  /* 0x0000941b01007387 */ /* 0x0201e80000100800 */
        /* <DEDUP_REMOVED lines=9> */
[----:B------:R-:W-:Y:S01]  /*0b60*/  IMAD R18, R17, 0x4, R19 ;  /* 0x0000000411127824 */ /* 0x000fe200078e0213 */
[----:B------:R1:W-:Y:S01]  /*0b70*/  STL [R1+0x84], R25 ;  /* 0x0000841901007387 */ /* 0x0003e20000100800 */
[-C--:B0-----:R-:W-:Y:S02]  /*0b80*/  IADD3 R10, P0, R19, R16.reuse, RZ ;  /* 0x00000010130a7210 */ /* 0x081fe40007f1e0ff */
[----:B------:R-:W-:Y:S02]  /*0b90*/  IMAD R20, R17, 0x4, R18 ;  /* 0x0000000411147824 */ /* 0x000fe400078e0212 */
[----:B------:R-:W-:Y:S01]  /*0ba0*/  LEA.HI.X.SX32 R11, R19, R15, 0x1, P0 ;  /* 0x0000000f130b7211 */ /* 0x000fe200000f0eff */
[----:B-1----:R0:W5:Y:S01]  /*0bb0*/  LDG.E.U8 R25, desc[UR10][R6.64] ;  /* 0x0000000a06197981 */ /* 0x002162000c1e1100 */
[----:B------:R-:W-:Y:S01]  /*0bc0*/  IADD3 R8, P0, R18, R16, RZ ;  /* 0x0000001012087210 */ /* 0x000fe20007f1e0ff */
[----:B------:R-:W-:-:S03]  /*0bd0*/  IMAD R19, R17, 0x4, R20 ;  /* 0x0000000411137824 */ /* 0x000fc600078e0214 */
[----:B------:R-:W-:Y:S01]  /*0be0*/  LEA.HI.X.SX32 R9, R18, R15, 0x1, P0 ;  /* 0x0000000f12097211 */ /* 0x000fe200000f0eff */
[----:B------:R-:W-:Y:S01]  /*0bf0*/  IMAD R18, R17, 0x4, R19 ;  /* 0x0000000411127824 */ /* 0x000fe200078e0213 */
[----:B0-----:R-:W-:-:S04]  /*0c00*/  IADD3 R6, P1, R20, R16, RZ ;  /* 0x0000001014067210 */ /* 0x001fc80007f3e0ff */
[----:B------:R-:W-:Y:S01]  /*0c10*/  LEA.HI.X.SX32 R7, R20, R15, 0x1, P1 ;  /* 0x0000000f14077211 */ /* 0x000fe200008f0eff */
[----:B--2---:R0:W-:Y:S04]  /*0c20*/  STL [R1+0x74], R21 ;  /* 0x0000741501007387 */ /* 0x0041e80000100800 */
[----:B0-----:R0:W2:Y:S04]  /*0c30*/  LDG.E.U8 R21, desc[UR10][R10.64] ;  /* 0x0000000a0a157981 */ /* 0x0010a8000c1e1100 */
[----:B----4-:R1:W-:Y:S01]  /*0c40*/  STL [R1+0x68], R26 ;  /* 0x0000681a01007387 */ /* 0x0103e20000100800 */
[----:B0-----:R-:W-:-:S03]  /*0c50*/  IADD3 R10, P0, R19, R16, RZ ;  /* 0x00000010130a7210 */ /* 0x001fc60007f1e0ff */
[----:B------:R0:W-:Y:S01]  /*0c60*/  STL [R1+0x64], R22 ;  /* 0x0000641601007387 */ /* 0x0001e20000100800 */
[----:B------:R-:W-:-:S03]  /*0c70*/  LEA.HI.X.SX32 R11, R19, R15, 0x1, P0 ;  /* 0x0000000f130b7211 */ /* 0x000fc600000f0eff */
[----:B-1----:R1:W4:Y:S01]  /*0c80*/  LDG.E.U8 R26, desc[UR10][R8.64] ;  /* 0x0000000a081a7981 */ /* 0x002322000c1e1100 */
[----:B------:R-:W-:-:S03]  /*0c90*/  IMAD R19, R17, 0x4, R18 ;  /* 0x0000000411137824 */ /* 0x000fc600078e0212 */
        /* <DEDUP_REMOVED lines=11> */
[----:B------:R-:W-:-:S04]  /*0d50*/  IMAD R20, R17, 0x4, R19 ;  /* 0x0000000411147824 */ /* 0x000fc800078e0213 */
[----:B------:R-:W-:Y:S01]  /*0d60*/  IMAD R18, R17, 0x4, R20 ;  /* 0x0000000411127824 */ /* 0x000fe200078e0214 */
[----:B------:R-:W-:-:S03]  /*0d70*/  IADD3 R10, P1, R20, R16, RZ ;  /* 0x00000010140a7210 */ /* 0x000fc60007f3e0ff */
[C---:B------:R-:W-:Y:S01]  /*0d80*/  IMAD R19, R17.reuse, 0x4, R18 ;  /* 0x0000000411137824 */ /* 0x040fe200078e0212 */
[-C--:B0-----:R-:W-:Y:S02]  /*0d90*/  IADD3 R8, P0, R18, R16.reuse, RZ ;  /* 0x0000001012087210 */ /* 0x081fe40007f1e0ff */
[-C--:B------:R-:W-:Y:S02]  /*0da0*/  LEA.HI.X.SX32 R11, R20, R15.reuse, 0x1, P1 ;  /* 0x0000000f140b7211 */ /* 0x080fe400008f0eff */
[----:B------:R-:W-:Y:S01]  /*0db0*/  LEA.HI.X.SX32 R9, R18, R15, 0x1, P0 ;  /* 0x0000000f12097211 */ /* 0x000fe200000f0eff */
[----:B------:R-:W-:Y:S01]  /*0dc0*/  IMAD R18, R17, 0x4, R19 ;  /* 0x0000000411127824 */ /* 0x000fe200078e0213 */
[----:B------:R0:W-:Y:S01]  /*0dd0*/  STL [R1+0x80], R25 ;  /* 0x0000801901007387 */ /* 0x0001e20000100800 */
[----:B-1----:R-:W-:-:S03]  /*0de0*/  IADD3 R6, P0, R19, R16, RZ ;  /* 0x0000001013067210 */ /* 0x002fc60007f1e0ff */
[----:B------:R1:W5:Y:S01]  /*0df0*/  LDG.E.U8 R20, desc[UR10][R8.64] ;  /* 0x0000000a08147981 */ /* 0x000362000c1e1100 */
[----:B------:R-:W-:-:S03]  /*0e00*/  LEA.HI.X.SX32 R7, R19, R15, 0x1, P0 ;  /* 0x0000000f13077211 */ /* 0x000fc600000f0eff */
[----:B0-----:R0:W5:Y:S01]  /*0e10*/  LDG.E.U8 R25, desc[UR10][R10.64] ;  /* 0x0000000a0a197981 */ /* 0x001162000c1e1100 */
[----:B-1----:R-:W-:Y:S01]  /*0e20*/  IADD3 R8, P0, R18, R16, RZ ;  /* 0x0000001012087210 */ /* 0x002fe20007f1e0ff */
[----:B0-----:R-:W-:-:S04]  /*0e30*/  IMAD R11, R17, 0x4, R18 ;  /* 0x00000004110b7824 */ /* 0x001fc800078e0212 */
[----:B------:R-:W-:Y:S01]  /*0e40*/  IMAD R19, R17, 0x4, R11 ;  /* 0x0000000411137824 */ /* 0x000fe200078e020b */
[-C--:B------:R-:W-:Y:S02]  /*0e50*/  IADD3 R10, P1, R11, R16.reuse, RZ ;  /* 0x000000100b0a7210 */ /* 0x080fe40007f3e0ff */
[-C--:B------:R-:W-:Y:S01]  /*0e60*/  LEA.HI.X.SX32 R9, R18, R15.reuse, 0x1, P0 ;  /* 0x0000000f12097211 */ /* 0x080fe200000f0eff */
[----:B------:R-:W-:Y:S01]  /*0e70*/  IMAD R18, R17, 0x4, R19 ;  /* 0x0000000411127824 */ /* 0x000fe200078e0213 */
[----:B------:R-:W-:Y:S01]  /*0e80*/  LEA.HI.X.SX32 R11, R11, R15, 0x1, P1 ;  /* 0x0000000f0b0b7211 */ /* 0x000fe200008f0eff */
[----:B--2---:R0:W-:Y:S04]  /*0e90*/  STL [R1+0x70], R21 ;  /* 0x0000701501007387 */ /* 0x0041e80000100800 */
[----:B0-----:R0:W2:Y:S02]  /*0ea0*/  LDG.E.U8 R21, desc[UR10][R6.64] ;  /* 0x0000000a06157981 */ /* 0x0010a4000c1e1100 */
[----:B0-----:R-:W-:-:S02]  /*0eb0*/  IADD3 R6, P0, R19, R16, RZ ;  /* 0x0000001013067210 */ /* 0x001fc40007f1e0ff */
[----:B----4-:R0:W-:Y:S02]  /*0ec0*/  STL [R1+0x6c], R26 ;  /* 0x00006c1a01007387 */ /* 0x0101e40000100800 */
[----:B------:R-:W-:Y:S01]  /*0ed0*/  LEA.HI.X.SX32 R7, R19, R15, 0x1, P0 ;  /* 0x0000000f13077211 */ /* 0x000fe200000f0eff */
[----:B------:R-:W-:Y:S01]  /*0ee0*/  IMAD R19, R17, 0x4, R18 ;  /* 0x0000000411137824 */ /* 0x000fe200078e0212 */
[----:B------:R1:W-:Y:S04]  /*0ef0*/  STL [R1+0x5c], R22 ;  /* 0x00005c1601007387 */ /* 0x0003e80000100800 */
[----:B0-----:R0:W4:Y:S04]  /*0f00*/  LDG.E.U8 R26, desc[UR10][R8.64] ;  /* 0x0000000a081a7981 */ /* 0x001128000c1e1100 */
[----:B-1----:R1:W4:Y:S01]  /*0f10*/  LDG.E.U8 R22, desc[UR10][R10.64] ;  /* 0x0000000a0a167981 */ /* 0x002322000c1e1100 */
[----:B0-----:R-:W-:-:S03]  /*0f20*/  IADD3 R8, P0, R18, R16, RZ ;  /* 0x0000001012087210 */ /* 0x001fc60007f1e0ff */
[----:B---3--:R0:W-:Y:S01]  /*0f30*/  STL [R1+0x50], R24 ;  /* 0x0000501801007387 */ /* 0x0081e20000100800 */
[----:B-1----:R-:W-:Y:S01]  /*0f40*/  IMAD R11, R17, 0x4, R19 ;  /* 0x00000004110b7824 */ /* 0x002fe200078e0213 */
[----:B------:R-:W-:-:S03]  /*0f50*/  LEA.HI.X.SX32 R9, R18, R15, 0x1, P0 ;  /* 0x0000000f12097211 */ /* 0x000fc600000f0eff */
[----:B------:R-:W-:Y:S01]  /*0f60*/  IMAD R18, R17, 0x4, R11 ;  /* 0x0000000411127824 */ /* 0x000fe200078e020b */
[----:B0-----:R0:W3:Y:S04]  /*0f70*/  LDG.E.U8 R24, desc[UR10][R6.64] ;  /* 0x0000000a06187981 */ /* 0x0010e8000c1e1100 */
[----:B-----5:R1:W-:Y:S01]  /*0f80*/  STL [R1+0x58], R27 ;  /* 0x0000581b01007387 */ /* 0x0203e20000100800 */
[----:B0-----:R-:W-:-:S04]  /*0f90*/  IADD3 R6, P0, R19, R16, RZ ;  /* 0x0000001013067210 */ /* 0x001fc80007f1e0ff */
[----:B------:R-:W-:Y:S01]  /*0fa0*/  LEA.HI.X.SX32 R7, R19, R15, 0x1, P0 ;  /* 0x0000000f13077211 */ /* 0x000fe200000f0eff */
[----:B-1----:R0:W5:Y:S01]  /*0fb0*/  LDG.E.U8 R27, desc[UR10][R8.64] ;  /* 0x0000000a081b7981 */ /* 0x002162000c1e1100 */
[----:B------:R-:W-:-:S03]  /*0fc0*/  IMAD R19, R17, 0x4, R18 ;  /* 0x0000000411137824 */ /* 0x000fc600078e0212 */
[----:B------:R1:W-:Y:S01]  /*0fd0*/  STL [R1+0x4c], R23 ;  /* 0x00004c1701007387 */ /* 0x0003e20000100800 */
[----:B0-----:R-:W-:-:S03]  /*0fe0*/  IADD3 R8, P0, R18, R16, RZ ;  /* 0x0000001012087210 */ /* 0x001fc60007f1e0ff */
[----:B-1----:R0:W5:Y:S01]  /*0ff0*/  LDG.E.U8 R23, desc[UR10][R6.64] ;  /* 0x0000000a06177981 */ /* 0x002162000c1e1100 */
[----:B------:R-:W-:Y:S01]  /*1000*/  LEA.HI.X.SX32 R9, R18, R15, 0x1, P0 ;  /* 0x0000000f12097211 */ /* 0x000fe200000f0eff */
[----:B------:R-:W-:Y:S01]  /*1010*/  IMAD R18, R17, 0x4, R19 ;  /* 0x0000000411127824 */ /* 0x000fe200078e0213 */
[----:B0-----:R-:W-:-:S04]  /*1020*/  IADD3 R6, P0, R19, R16, RZ ;  /* 0x0000001013067210 */ /* 0x001fc80007f1e0ff */
[----:B------:R-:W-:Y:S02]  /*1030*/  LEA.HI.X.SX32 R7, R19, R15, 0x1, P0 ;  /* 0x0000000f13077211 */ /* 0x000fe400000f0eff */
[----:B------:R-:W2:Y:S01]  /*1040*/  LDG.E.U8 R19, desc[UR10][R8.64] ;  /* 0x0000000a08137981 */ /* 0x000ea2000c1e1100 */
[----:B------:R-:W-:-:S04]  /*1050*/  IADD3 R10, P1, R11, R16, RZ ;  /* 0x000000100b0a7210 */ /* 0x000fc80007f3e0ff */
[----:B------:R-:W-:Y:S01]  /*1060*/  LEA.HI.X.SX32 R11, R11, R15, 0x1, P1 ;  /* 0x0000000f0b0b7211 */ /* 0x000fe200008f0eff */
[----:B------:R0:W-:Y:S04]  /*1070*/  STL [R1+0x44], R25 ;  /* 0x0000441901007387 */ /* 0x0001e80000100800 */
[----:B------:R1:W-:Y:S04]  /*1080*/  STL [R1+0x40], R20 ;  /* 0x0000401401007387 */ /* 0x0003e80000100800 */
[----:B0-----:R0:W5:Y:S01]  /*1090*/  LDG.E.U8 R25, desc[UR10][R10.64] ;  /* 0x0000000a0a197981 */ /* 0x001162000c1e1100 */
[----:B-1----:R-:W-:Y:S01]  /*10a0*/  IADD3 R20, P0, R18, R16, RZ ;  /* 0x0000001012147210 */ /* 0x002fe20007f1e0ff */
[----:B0-----:R-:W-:-:S04]  /*10b0*/  IMAD R11, R17, 0x4, R18 ;  /* 0x00000004110b7824 */ /* 0x001fc800078e0212 */
[----:B------:R-:W-:Y:S01]  /*10c0*/  IMAD R9, R17, 0x4, R11 ;  /* 0x0000000411097824 */ /* 0x000fe200078e020b */
[----:B--2---:R-:W-:Y:S04]  /*10d0*/  STL [R1+0x14d0], R19 ;  /* 0x0014d01301007387 */ /* 0x004fe80000100800 */
[----:B------:R0:W-:Y:S04]  /*10e0*/  STL [R1+0x48], R21 ;  /* 0x0000481501007387 */ /* 0x0001e80000100800 */
[----:B----4-:R1:W-:Y:S01]  /*10f0*/  STL [R1+0x3c], R26 ;  /* 0x00003c1a01007387 */ /* 0x0103e20000100800 */
[----:B0-----:R-:W-:-:S02]  /*1100*/  LEA.HI.X.SX32 R21, R18, R15, 0x1, P0 ;  /* 0x0000000f12157211 */ /* 0x001fc400000f0eff */
[----:B------:R-:W-:Y:S01]  /*1110*/  IADD3 R8, P0, R9, R16, RZ ;  /* 0x0000001009087210 */ /* 0x000fe20007f1e0ff */
[----:B-1----:R0:W2:Y:S04]  /*1120*/  LDG.E.U8 R26, desc[UR10][R6.64] ;  /* 0x0000000a061a7981 */ /* 0x0020a8000c1e1100 */
[----:B------:R-:W4:Y:S01]  /*1130*/  LDG.E.U8 R20, desc[UR10][R20.64] ;  /* 0x0000000a14147981 */ /* 0x000f22000c1e1100 */
[----:B0-----:R-:W-:Y:S01]  /*1140*/  IMAD R7, R17, 0x4, R9 ;  /* 0x0000000411077824 */ /* 0x001fe200078e0209 */
[----:B------:R-:W-:-:S05]  /*1150*/  LEA.HI.X.SX32 R9, R9, R15, 0x1, P0 ;  /* 0x0000000f09097211 */ /* 0x000fca00000f0eff */
[----:B------:R-:W2:Y:S01]  /*1160*/  LDG.E.U8 R21, desc[UR10][R8.64] ;  /* 0x0000000a08157981 */ /* 0x000ea2000c1e1100 */
[-C--:B------:R-:W-:Y:S02]  /*1170*/  IADD3 R6, P0, R7, R16.reuse, RZ ;  /* 0x0000001007067210 */ /* 0x080fe40007f1e0ff */
[----:B------:R-:W-:-:S04]  /*1180*/  IADD3 R10, P1, R11, R16, RZ ;  /* 0x000000100b0a7210 */ /* 0x000fc80007f3e0ff */
[-C--:B------:R-:W-:Y:S01]  /*1190*/  LEA.HI.X.SX32 R11, R11, R15.reuse, 0x1, P1 ;  /* 0x0000000f0b0b7211 */ /* 0x080fe200008f0eff */
[----:B----4-:R-:W-:Y:S04]  /*11a0*/  STL [R1+0x14d4], R20 ;  /* 0x0014d41401007387 */ /* 0x010fe80000100800 */
[----:B------:R0:W-:Y:S04]  /*11b0*/  STL [R1+0x38], R22 ;  /* 0x0000381601007387 */ /* 0x0001e80000100800 */
[----:B---3--:R-:W-:Y:S04]  /*11c0*/  STL [R1+0x34], R24 ;  /* 0x0000341801007387 */ /* 0x008fe80000100800 */
[----:B------:R-:W3:Y:S01]  /*11d0*/  LDL.LU R19, [R1+0x4] ;  /* 0x0000040001137983 */ /* 0x000ee20000300800 */
[----:B0-----:R-:W-:Y:S01]  /*11e0*/  IMAD R22, R17, 0x4, R7 ;  /* 0x0000000411167824 */ /* 0x001fe200078e0207 */
[----:B------:R-:W-:-:S02]  /*11f0*/  LEA.HI.X.SX32 R7, R7, R15, 0x1, P0 ;  /* 0x0000000f07077211 */ /* 0x000fc400000f0eff */
[----:B-----5:R-:W-:Y:S04]  /*1200*/  STL [R1+0x30], R27 ;  /* 0x0000301b01007387 */ /* 0x020fe80000100800 */
[----:B--2---:R-:W-:Y:S04]  /*1210*/  STL [R1+0x14d8], R21 ;  /* 0x0014d81501007387 */ /* 0x004fe80000100800 */
[----:B------:R0:W-:Y:S04]  /*1220*/  STL [R1+0x2c], R23 ;  /* 0x00002c1701007387 */ /* 0x0001e80000100800 */
[----:B------:R1:W2:Y:S04]  /*1230*/  LDG.E.U8 R20, desc[UR10][R10.64] ;  /* 0x0000000a0a147981 */ /* 0x0002a8000c1e1100 */
[----:B0-----:R0:W4:Y:S01]  /*1240*/  LDG.E.U8 R23, desc[UR10][R6.64] ;  /* 0x0000000a06177981 */ /* 0x001122000c1e1100 */
[----:B-1----:R-:W-:-:S04]  /*1250*/  IADD3 R10, P0, R22, R16, RZ ;  /* 0x00000010160a7210 */ /* 0x002fc80007f1e0ff */
[----:B------:R-:W-:Y:S01]  /*1260*/  LEA.HI.X.SX32 R11, R22, R15, 0x1, P0 ;  /* 0x0000000f160b7211 */ /* 0x000fe200000f0eff */
[----:B------:R-:W-:-:S04]  /*1270*/  IMAD R24, R17, 0x4, R22 ;  /* 0x0000000411187824 */ /* 0x000fc800078e0216 */
[----:B------:R1:W5:Y:S01]  /*1280*/  LDG.E.U8 R22, desc[UR10][R10.64] ;  /* 0x0000000a0a167981 */ /* 0x000362000c1e1100 */
[----:B------:R-:W-:-:S04]  /*1290*/  IADD3 R8, P1, R24, R16, RZ ;  /* 0x0000001018087210 */ /* 0x000fc80007f3e0ff */
[----:B------:R-:W-:Y:S01]  /*12a0*/  LEA.HI.X.SX32 R9, R24, R15, 0x1, P1 ;  /* 0x0000000f18097211 */ /* 0x000fe200008f0eff */
[----:B------:R-:W-:-:S04]  /*12b0*/  IMAD R18, R17, 0x4, R24 ;  /* 0x0000000411127824 */ /* 0x000fc800078e0218 */
[----:B------:R-:W-:Y:S01]  /*12c0*/  IMAD R24, R17, 0x4, R18 ;  /* 0x0000000411187824 */ /* 0x000fe200078e0212 */
[----:B0-----:R-:W-:-:S04]  /*12d0*/  IADD3 R6, P0, R18, R16, RZ ;  /* 0x0000001012067210 */ /* 0x001fc80007f1e0ff */
[----:B------:R-:W-:Y:S01]  /*12e0*/  LEA.HI.X.SX32 R7, R18, R15, 0x1, P0 ;  /* 0x0000000f12077211 */ /* 0x000fe200000f0eff */
[----:B------:R-:W-:Y:S01]  /*12f0*/  IMAD R18, R17, 0x4, R24 ;  /* 0x0000000411127824 */ /* 0x000fe200078e0218 */
[----:B-1----:R-:W-:-:S04]  /*1300*/  IADD3 R10, P0, R24, R16, RZ ;  /* 0x00000010180a7210 */ /* 0x002fc80007f1e0ff */
[----:B------:R-:W-:Y:S02]  /*1310*/  LEA.HI.X.SX32 R11, R24, R15, 0x1, P0 ;  /* 0x0000000f180b7211 */ /* 0x000fe400000f0eff */
[----:B------:R-:W2:Y:S04]  /*1320*/  LDG.E.U8 R24, desc[UR10][R6.64] ;  /* 0x0000000a06187981 */ /* 0x000ea8000c1e1100 */
[----:B----4-:R-:W-:Y:S04]  /*1330*/  STL [R1+0x14cc], R23 ;  /* 0x0014cc1701007387 */ /* 0x010fe80000100800 */
[----:B------:R0:W-:Y:S04]  /*1340*/  STL [R1+0x24], R25 ;  /* 0x0000241901007387 */ /* 0x0001e80000100800 */
[----:B0-----:R0:W4:Y:S04]  /*1350*/  LDG.E.U8 R25, desc[UR10][R8.64] ;  /* 0x0000000a08197981 */ /* 0x001128000c1e1100 */
[----:B-----5:R1:W-:Y:S01]  /*1360*/  STL [R1+0x14dc], R22 ;  /* 0x0014dc1601007387 */ /* 0x0203e20000100800 */
[----:B0-----:R-:W-:-:S03]  /*1370*/  IMAD R9, R17, 0x4, R18 ;  /* 0x0000000411097824 */ /* 0x001fc600078e0212 */
[----:B-1----:R-:W5:Y:S01]  /*1380*/  LDL.LU R22, [R1+0x8] ;  /* 0x0000080001167983 */ /* 0x002f620000300800 */
[----:B------:R-:W-:-:S03]  /*1390*/  IMAD R17, R17, 0x4, R9 ;  /* 0x0000000411117824 */ /* 0x000fc600078e0209 */
[----:B------:R0:W-:Y:S01]  /*13a0*/  STL [R1+0x28], R26 ;  /* 0x0000281a01007387 */ /* 0x0001e20000100800 */
[-C--:B------:R-:W-:Y:S02]  /*13b0*/  IADD3 R8, P1, R9, R16.reuse, RZ ;  /* 0x0000001009087210 */ /* 0x080fe40007f3e0ff */
[----:B0-----:R-:W-:-:S04]  /*13c0*/  IADD3 R26, P0, R18, R16, RZ ;  /* 0x00000010121a7210 */ /* 0x001fc80007f1e0ff */
[-C--:B------:R-:W-:Y:S02]  /*13d0*/  LEA.HI.X.SX32 R27, R18, R15.reuse, 0x1, P0 ;  /* 0x0000000f121b7211 */ /* 0x080fe400000f0eff */
[----:B------:R-:W-:Y:S01]  /*13e0*/  IADD3 R6, P0, R17, R16, RZ ;  /* 0x0000001011067210 */ /* 0x000fe20007f1e0ff */
[----:B------:R-:W5:Y:S01]  /*13f0*/  LDG.E.U8 R18, desc[UR10][R10.64] ;  /* 0x0000000a0a127981 */ /* 0x000f62000c1e1100 */
[-C--:B------:R-:W-:Y:S02]  /*1400*/  LEA.HI.X.SX32 R9, R9, R15.reuse, 0x1, P1 ;  /* 0x0000000f09097211 */ /* 0x080fe400008f0eff */
[----:B------:R-:W-:Y:S01]  /*1410*/  LEA.HI.X.SX32 R7, R17, R15, 0x1, P0 ;  /* 0x0000000f11077211 */ /* 0x000fe200000f0eff */
[----:B------:R-:W-:Y:S01]  /*1420*/  IMAD R5, R12, 0x100, R5 ;  /* 0x000001000c057824 */ /* 0x000fe200078e0205 */
[----:B------:R-:W5:Y:S04]  /*1430*/  LDG.E.U8 R26, desc[UR10][R26.64] ;  /* 0x0000000a1a1a7981 */ /* 0x000f68000c1e1100 */
[----:B------:R-:W5:Y:S04]  /*1440*/  LDG.E.U8 R16, desc[UR10][R8.64] ;  /* 0x0000000a08107981 */ /* 0x000f68000c1e1100 */
[----:B------:R0:W5:Y:S01]  /*1450*/  LDG.E.U8 R15, desc[UR10][R6.64] ;  /* 0x0000000a060f7981 */ /* 0x000162000c1e1100 */
[----:B------:R-:W-:-:S02]  /*1460*/  IMAD R13, R14, 0x100, R13 ;  /* 0x000001000e0d7824 */ /* 0x000fc400078e020d */
[----:B------:R-:W-:Y:S01]  /*1470*/  IMAD R2, R2, 0x100, R0 ;  /* 0x0000010002027824 */ /* 0x000fe200078e0200 */
[----:B------:R-:W-:Y:S02]  /*1480*/  F2FP.F16.E4M3.UNPACK_B R14, R5 ;  /* 0x00000005ff0e723e */ /* 0x000fe400020006ff */
[----:B------:R-:W-:Y:S02]  /*1490*/  F2FP.F16.E4M3.UNPACK_B R12, R13 ;  /* 0x0000000dff0c723e */ /* 0x000fe400020006ff */
[----:B0-----:R-:W-:Y:S02]  /*14a0*/  F2FP.F16.E4M3.UNPACK_B R7, R2 ;  /* 0x00000002ff07723e */ /* 0x001fe400020006ff */
[----:B------:R-:W-:Y:S02]  /*14b0*/  PRMT R8, R12, 0x7610, R8 ;  /* 0x000076100c087816 */ /* 0x000fe40000000008 */
[----:B------:R-:W-:Y:S02]  /*14c0*/  PRMT R9, R14, 0x7610, R9 ;  /* 0x000076100e097816 */ /* 0x000fe40000000009 */
[----:B------:R-:W-:-:S02]  /*14d0*/  PRMT R10, R7, 0x7610, R10 ;  /* 0x00007610070a7816 */ /* 0x000fc4000000000a */
[----:B------:R-:W-:Y:S01]  /*14e0*/  PRMT R5, R9, 0x7610, R5 ;  /* 0x0000761009057816 */ /* 0x000fe20000000005 */
[----:B---3--:R-:W-:Y:S01]  /*14f0*/  IMAD R28, R28, 0x100, R19 ;  /* 0x000001001c1c7824 */ /* 0x008fe200078e0213 */
[----:B----4-:R0:W-:Y:S04]  /*1500*/  STL [R1+0x14e0], R25 ;  /* 0x0014e01901007387 */ /* 0x0101e80000100800 */
[----:B0-----:R-:W3:Y:S04]  /*1510*/  LDL.LU R25, [R1+0xb8] ;  /* 0x0000b80001197983 */ /* 0x001ee80000300800 */
[----:B--2---:R0:W-:Y:S04]  /*1520*/  STL [R1+0x20], R20 ;  /* 0x0000201401007387 */ /* 0x0041e80000100800 */
[----:B------:R-:W2:Y:S04]  /*1530*/  LDL.LU R23, [R1] ;  /* 0x0000000001177983 */ /* 0x000ea80000300800 */
[----:B------:R-:W4:Y:S01]  /*1540*/  LDL.LU R21, [R1+0xbc] ;  /* 0x0000bc0001157983 */ /* 0x000f220000300800 */
[----:B0-----:R-:W0:Y:S02]  /*1550*/  S2R R20, SR_TID.X ;  /* 0x0000000000147919 */ /* 0x001e240000002100 */
[----:B0-----:R-:W-:Y:S01]  /*1560*/  SHF.R.S32.HI R27, RZ, 0x6, R20 ;  /* 0x00000006ff1b7819 */ /* 0x001fe20000011414 */
[----:B------:R-:W-:-:S02]  /*1570*/  IMAD.SHL.U32 R6, R20, 0x2, RZ ;  /* 0x0000000214067824 */ /* 0x000fc400078e00ff */
[----:B------:R-:W4:Y:S01]  /*1580*/  LDL.LU R20, [R1+0xb4] ;  /* 0x0000b40001147983 */ /* 0x000f220000300800 */
[----:B------:R-:W-:-:S03]  /*1590*/  SGXT R27, R27, 0x1 ;  /* 0x000000011b1b781a */ /* 0x000fc60000000200 */
[----:B------:R-:W-:Y:S01]  /*15a0*/  STL [R1+0x10], R14 ;  /* 0x0000100e01007387 */ /* 0x000fe20000100800 */
[----:B------:R-:W-:-:S03]  /*15b0*/  LOP3.LUT R27, R27, 0x90, RZ, 0xc0, !PT ;  /* 0x000000901b1b7812 */ /* 0x000fc600078ec0ff */
[----:B------:R0:W-:Y:S04]  /*15c0*/  STL [R1+0xc], R12 ;  /* 0x00000c0c01007387 */ /* 0x0001e80000100800 */
[----:B-----5:R-:W-:Y:S01]  /*15d0*/  STL [R1+0x14], R18 ;  /* 0x0000141201007387 */ /* 0x020fe20000100800 */
[----:B------:R-:W-:-:S03]  /*15e0*/  LOP3.LUT R27, R27, 0x7e, R6, 0x78, !PT ;  /* 0x0000007e1b1b7812 */ /* 0x000fc600078e7806 */
[----:B------:R1:W-:Y:S01]  /*15f0*/  STL [R1+0x8], R7 ;  /* 0x0000080701007387 */ /* 0x0003e20000100800 */
[----:B------:R-:W-:-:S03]  /*1600*/  PRMT R6, R8, 0x7610, R6 ;  /* 0x0000761008067816 */ /* 0x000fc60000000006 */
[----:B------:R-:W-:Y:S04]  /*1610*/  STL [R1+0x1c], R16 ;  /* 0x00001c1001007387 */ /* 0x000fe80000100800 */
[----:B------:R5:W-:Y:S04]  /*1620*/  STL [R1+0x18], R15 ;  /* 0x0000180f01007387 */ /* 0x000be80000100800 */
[----:B0-----:R-:W4:Y:S04]  /*1630*/  LDL.LU R12, [R1+0xb0] ;  /* 0x0000b000010c7983 */ /* 0x001f280000300800 */
[----:B-1----:R-:W4:Y:S04]  /*1640*/  LDL.LU R7, [R1+0xac] ;  /* 0x0000ac0001077983 */ /* 0x002f280000300800 */
[----:B------:R-:W4:Y:S04]  /*1650*/  LDL.LU R8, [R1+0xa8] ;  /* 0x0000a80001087983 */ /* 0x000f280000300800 */
[----:B------:R-:W4:Y:S04]  /*1660*/  LDL.LU R9, [R1+0xa0] ;  /* 0x0000a00001097983 */ /* 0x000f280000300800 */
[----:B------:R-:W4:Y:S04]  /*1670*/  LDL.LU R17, [R1+0x98] ;  /* 0x0000980001117983 */ /* 0x000f280000300800 */
[----:B-----5:R-:W5:Y:S04]  /*1680*/  LDL.LU R15, [R1+0x90] ;  /* 0x00009000010f7983 */ /* 0x020f680000300800 */
[----:B------:R-:W5:Y:S04]  /*1690*/  LDL.LU R18, [R1+0x7c] ;  /* 0x00007c0001127983 */ /* 0x000f680000300800 */
[----:B------:R-:W5:Y:S01]  /*16a0*/  LDL.LU R19, [R1+0x78] ;  /* 0x0000780001137983 */ /* 0x000f620000300800 */
[----:B------:R-:W0:Y:S01]  /*16b0*/  S2UR UR7, SR_CgaCtaId ;  /* 0x00000000000779c3 */ /* 0x000e220000008800 */
[----:B------:R-:W-:Y:S01]  /*16c0*/  UMOV UR4, 0x400 ;  /* 0x0000040000047882 */ /* 0x000fe20000000000 */
[----:B------:R-:W-:-:S05]  /*16d0*/  IMAD R3, R4, 0x100, R3 ;  /* 0x0000010004037824 */ /* 0x000fca00078e0203 */
[----:B------:R-:W-:Y:S02]  /*16e0*/  F2FP.F16.E4M3.UNPACK_B R11, R3 ;  /* 0x00000003ff0b723e */ /* 0x000fe400020006ff */
[----:B------:R-:W-:Y:S01]  /*16f0*/  PRMT R2, R10, 0x7610, R2 ;  /* 0x000076100a027816 */ /* 0x000fe20000000002 */
[----:B0-----:R-:W-:Y:S02]  /*1700*/  ULEA UR7, UR7, UR4, 0x18 ;  /* 0x0000000407077291 */ /* 0x001fe4000f8ec03f */
[----:B------:R-:W-:Y:S07]  /*1710*/  STL [R1+0x4], R11 ;  /* 0x0000040b01007387 */ /* 0x000fee0000100800 */
[----:B------:R-:W-:Y:S04]  /*1720*/  STS.U16 [R27+UR7+0x8200], R6 ;  /* 0x008200061b007988 */ /* 0x000fe80008000407 */
[----:B------:R0:W-:Y:S02]  /*1730*/  STS.U16 [R27+UR7+0x8000], R5 ;  /* 0x008000051b007988 */ /* 0x0001e40008000407 */
[----:B0-----:R-:W-:-:S02]  /*1740*/  PRMT R5, R11, 0x7610, R5 ;  /* 0x000076100b057816 */ /* 0x001fc40000000005 */
[----:B------:R-:W-:Y:S01]  /*1750*/  F2FP.F16.E4M3.UNPACK_B R28, R28 ;  /* 0x0000001cff1c723e */ /* 0x000fe200020006ff */
[----:B---3--:R-:W-:-:S05]  /*1760*/  IMAD R0, R22, 0x100, R25 ;  /* 0x0000010016007824 */ /* 0x008fca00078e0219 */
[----:B------:R-:W-:Y:S02]  /*1770*/  F2FP.F16.E4M3.UNPACK_B R6, R0 ;  /* 0x00000000ff06723e */ /* 0x000fe400020006ff */
[----:B------:R-:W-:Y:S01]  /*1780*/  PRMT R0, R5, 0x7610, R0 ;  /* 0x0000761005007816 */ /* 0x000fe20000000000 */
[----:B--2---:R-:W-:Y:S02]  /*1790*/  IMAD R29, R29, 0x100, R23 ;  /* 0x000001001d1d7824 */ /* 0x004fe400078e0217 */
[----:B------:R-:W-:Y:S04]  /*17a0*/  STL [R1], R6 ;  /* 0x0000000601007387 */ /* 0x000fe80000100800 */
[----:B------:R-:W2:Y:S04]  /*17b0*/  LDL.LU R10, [R1+0xa4] ;  /* 0x0000a400010a7983 */ /* 0x000ea80000300800 */
[----:B------:R-:W2:Y:S04]  /*17c0*/  LDL.LU R11, [R1+0x9c] ;  /* 0x00009c00010b7983 */ /* 0x000ea80000300800 */
[----:B------:R-:W3:Y:S01]  /*17d0*/  LDL.LU R16, [R1+0x94] ;  /* 0x0000940001107983 */ /* 0x000ee20000300800 */
[----:B------:R-:W-:-:S03]  /*17e0*/  F2FP.F16.E4M3.UNPACK_B R29, R29 ;  /* 0x0000001dff1d723e */ /* 0x000fc600020006ff */
[----:B------:R-:W3:Y:S04]  /*17f0*/  LDL.LU R25, [R1+0x8c] ;  /* 0x00008c0001197983 */ /* 0x000ee80000300800 */
[----:B------:R4:W-:Y:S04]  /*1800*/  STS.U16 [R27+UR7+0x8600], R0 ;  /* 0x008600001b007988 */ /* 0x0009e80008000407 */
[----:B------:R-:W3:Y:S04]  /*1810*/  LDL.LU R22, [R1+0x84] ;  /* 0x0000840001167983 */ /* 0x000ee80000300800 */
[----:B------:R-:W3:Y:S01]  /*1820*/  LDL.LU R23, [R1+0x74] ;  /* 0x0000740001177983 */ /* 0x000ee20000300800 */
[----:B----4-:R-:W-:-:S03]  /*1830*/  IMAD R0, R20, 0x100, R21 ;  /* 0x0000010014007824 */ /* 0x010fc600078e0215 */
[----:B------:R-:W4:Y:S04]  /*1840*/  LDL.LU R21, [R1+0x68] ;  /* 0x0000680001157983 */ /* 0x000f280000300800 */
[----:B------:R-:W4:Y:S04]  /*1850*/  LDL.LU R20, [R1+0x64] ;  /* 0x0000640001147983 */ /* 0x000f280000300800 */
[----:B------:R-:W-:Y:S04]  /*1860*/  STL [R1+0x14bc], R28 ;  /* 0x0014bc1c01007387 */ /* 0x000fe80000100800 */
[----:B------:R-:W-:Y:S01]  /*1870*/  STL [R1+0x14c0], R29 ;  /* 0x0014c01d01007387 */ /* 0x000fe20000100800 */
[----:B-----5:R-:W-:-:S03]  /*1880*/  IMAD R5, R19, 0x100, R18 ;  /* 0x0000010013057824 */ /* 0x020fc600078e0212 */
[----:B------:R-:W5:Y:S04]  /*1890*/  LDL.LU R18, [R1+0x60] ;  /* 0x0000600001127983 */ /* 0x000f680000300800 */
[----:B------:R-:W5:Y:S01]  /*18a0*/  LDL.LU R19, [R1+0x54] ;  /* 0x0000540001137983 */ /* 0x000f620000300800 */
[----:B------:R-:W-:-:S03]  /*18b0*/  PRMT R4, R6, 0x7610, R4 ;  /* 0x0000761006047816 */ /* 0x000fc60000000004 */
[----:B------:R0:W-:Y:S01]  /*18c0*/  STS.U16 [R27+UR7+0x8400], R2 ;  /* 0x008400021b007988 */ /* 0x0001e20008000407 */
[----:B------:R-:W-:Y:S02]  /*18d0*/  F2FP.F16.E4M3.UNPACK_B R0, R0 ;  /* 0x00000000ff00723e */ /* 0x000fe400020006ff */
[----:B------:R-:W-:Y:S01]  /*18e0*/  PRMT R3, R4, 0x7610, R3 ;  /* 0x0000761004037816 */ /* 0x000fe20000000003 */
[----:B0-----:R-:W-:Y:S02]  /*18f0*/  IMAD R2, R7, 0x100, R12 ;  /* 0x0000010007027824 */ /* 0x001fe400078e020c */
[----:B------:R-:W-:Y:S03]  /*1900*/  STL [R1+0x14c8], R0 ;  /* 0x0014c80001007387 */ /* 0x000fe60000100800 */
[----:B------:R-:W-:Y:S01]  /*1910*/  F2FP.F16.E4M3.UNPACK_B R2, R2 ;  /* 0x00000002ff02723e */ /* 0x000fe200020006ff */
[----:B------:R0:W-:Y:S04]  /*1920*/  STS.U16 [R27+UR7+0x8800], R3 ;  /* 0x008800031b007988 */ /* 0x0001e80008000407 */
[----:B------:R-:W-:Y:S01]  /*1930*/  STL [R1+0x14c4], R2 ;  /* 0x0014c40201007387 */ /* 0x000fe20000100800 */
[----:B0-----:R-:W-:-:S02]  /*1940*/  IMAD R3, R9, 0x100, R8 ;  /* 0x0000010009037824 */ /* 0x001fc400078e0208 */
[----:B------:R-:W-:Y:S02]  /*1950*/  IMAD R4, R15, 0x100, R17 ;  /* 0x000001000f047824 */ /* 0x000fe400078e0211 */
[----:B--2---:R-:W-:Y:S02]  /*1960*/  IMAD R6, R11, 0x100, R10 ;  /* 0x000001000b067824 */ /* 0x004fe400078e020a */
[----:B---3--:R-:W-:Y:S02]  /*1970*/  IMAD R7, R25, 0x100, R16 ;  /* 0x0000010019077824 */ /* 0x008fe400078e0210 */
[----:B------:R-:W2:Y:S04]  /*1980*/  LDL.LU R25, [R1+0x88] ;  /* 0x0000880001197983 */ /* 0x000ea80000300800 */
[----:B------:R-:W2:Y:S01]  /*1990*/  LDL.LU R11, [R1+0x80] ;  /* 0x00008000010b7983 */ /* 0x000ea20000300800 */
[----:B------:R-:W-:-:S03]  /*19a0*/  IMAD R8, R23, 0x100, R22 ;  /* 0x0000010017087824 */ /* 0x000fc600078e0216 */
[----:B------:R-:W3:Y:S04]  /*19b0*/  LDL.LU R22, [R1+0x70] ;  /* 0x0000700001167983 */ /* 0x000ee80000300800 */
[----:B------:R-:W3:Y:S01]  /*19c0*/  LDL.LU R12, [R1+0x6c] ;  /* 0x00006c00010c7983 */ /* 0x000ee20000300800 */
[----:B----4-:R-:W-:-:S03]  /*19d0*/  IMAD R9, R20, 0x100, R21 ;  /* 0x0000010014097824 */ /* 0x010fc600078e0215 */
[----:B------:R-:W4:Y:S04]  /*19e0*/  LDL.LU R21, [R1+0x5c] ;  /* 0x00005c0001157983 */ /* 0x000f280000300800 */
[----:B------:R-:W4:Y:S04]  /*19f0*/  LDL.LU R13, [R1+0x50] ;  /* 0x00005000010d7983 */ /* 0x000f280000300800 */
[----:B------:R-:W4:Y:S04]  /*1a00*/  LDL.LU R20, [R1+0x58] ;  /* 0x0000580001147983 */ /* 0x000f280000300800 */
[----:B------:R-:W4:Y:S04]  /*1a10*/  LDL.LU R14, [R1+0x4c] ;  /* 0x00004c00010e7983 */ /* 0x000f280000300800 */
[----:B------:R-:W4:Y:S04]  /*1a20*/  LDL.LU R15, [R1+0x44] ;  /* 0x00004400010f7983 */ /* 0x000f280000300800 */
[----:B------:R-:W4:Y:S01]  /*1a30*/  LDL.LU R23, [R1+0x40] ;  /* 0x0000400001177983 */ /* 0x000f220000300800 */
[----:B-----5:R-:W-:-:S03]  /*1a40*/  IMAD R10, R19, 0x100, R18 ;  /* 0x00000100130a7824 */ /* 0x020fc600078e0212 */
[----:B------:R-:W5:Y:S04]  /*1a50*/  LDL.LU R19, [R1+0x48] ;  /* 0x0000480001137983 */ /* 0x000f680000300800 */
[----:B------:R-:W5:Y:S04]  /*1a60*/  LDL.LU R16, [R1+0x3c] ;  /* 0x00003c0001107983 */ /* 0x000f680000300800 */
[----:B------:R0:W-:Y:S04]  /*1a70*/  STS.U16 [R27+UR7+0x9000], R2 ;  /* 0x009000021b007988 */ /* 0x0001e80008000407 */
[----:B------:R1:W-:Y:S04]  /*1a80*/  STS.U16 [R27+UR7+0x8e00], R0 ;  /* 0x008e00001b007988 */ /* 0x0003e80008000407 */
[----:B0-----:R-:W5:Y:S04]  /*1a90*/  LDL.LU R2, [R1+0x38] ;  /* 0x0000380001027983 */ /* 0x001f680000300800 */
[----:B------:R-:W5:Y:S04]  /*1aa0*/  LDL.LU R17, [R1+0x34] ;  /* 0x0000340001117983 */ /* 0x000f680000300800 */
[----:B-1----:R-:W5:Y:S04]  /*1ab0*/  LDL.LU R0, [R1+0x30] ;  /* 0x0000300001007983 */ /* 0x002f680000300800 */
[----:B------:R0:W-:Y:S04]  /*1ac0*/  STS.U16 [R27+UR7+0x8c00], R29 ;  /* 0x008c001d1b007988 */ /* 0x0001e80008000407 */
[----:B------:R-:W5:Y:S04]  /*1ad0*/  LDL.LU R18, [R1+0x2c] ;  /* 0x00002c0001127983 */ /* 0x000f680000300800 */
[----:B------:R1:W-:Y:S04]  /*1ae0*/  STS.U16 [R27+UR7+0x8a00], R28 ;  /* 0x008a001c1b007988 */ /* 0x0003e80008000407 */
[----:B0-----:R-:W5:Y:S04]  /*1af0*/  LDL.LU R29, [R1+0x24] ;  /* 0x00002400011d7983 */ /* 0x001f680000300800 */
[----:B-1----:R-:W5:Y:S01]  /*1b00*/  LDL.LU R28, [R1+0x28] ;  /* 0x00002800011c7983 */ /* 0x002f620000300800 */
[----:B--2---:R-:W-:-:S03]  /*1b10*/  IMAD R11, R11, 0x100, R25 ;  /* 0x000001000b0b7824 */ /* 0x004fc600078e0219 */
[----:B------:R-:W2:Y:S01]  /*1b20*/  LDL.LU R25, [R1+0x14e0] ;  /* 0x0014e00001197983 */ /* 0x000ea20000300800 */
[----:B---3--:R-:W-:-:S03]  /*1b30*/  IMAD R12, R12, 0x100, R22 ;  /* 0x000001000c0c7824 */ /* 0x008fc600078e0216 */
[----:B------:R-:W3:Y:S01]  /*1b40*/  LDL.LU R22, [R1+0x14dc] ;  /* 0x0014dc0001167983 */ /* 0x000ee20000300800 */
[----:B----4-:R-:W-:-:S03]  /*1b50*/  IMAD R13, R13, 0x100, R21 ;  /* 0x000001000d0d7824 */ /* 0x010fc600078e0215 */
[----:B------:R-:W4:Y:S01]  /*1b60*/  LDL.LU R21, [R1+0x14d8] ;  /* 0x0014d80001157983 */ /* 0x000f220000300800 */
[----:B------:R-:W-:-:S03]  /*1b70*/  IMAD R14, R14, 0x100, R20 ;  /* 0x000001000e0e7824 */ /* 0x000fc600078e0214 */
[----:B------:R-:W2:Y:S01]  /*1b80*/  LDL.LU R20, [R1+0x14d4] ;  /* 0x0014d40001147983 */ /* 0x000ea20000300800 */
[----:B------:R-:W-:-:S03]  /*1b90*/  IMAD R15, R23, 0x100, R15 ;  /* 0x00000100170f7824 */ /* 0x000fc600078e020f */
[----:B------:R-:W4:Y:S01]  /*1ba0*/  LDL.LU R23, [R1+0x20] ;  /* 0x0000200001177983 */ /* 0x000f220000300800 */
[----:B-----5:R-:W-:-:S03]  /*1bb0*/  IMAD R16, R16, 0x100, R19 ;  /* 0x0000010010107824 */ /* 0x020fc600078e0213 */
[----:B------:R-:W5:Y:S01]  /*1bc0*/  LDL.LU R19, [R1+0x14d0] ;  /* 0x0014d00001137983 */ /* 0x000f620000300800 */
[----:B------:R-:W-:Y:S02]  /*1bd0*/  IMAD R17, R17, 0x100, R2 ;  /* 0x0000010011117824 */ /* 0x000fe400078e0202 */
[----:B------:R-:W-:Y:S02]  /*1be0*/  IMAD R18, R18, 0x100, R0 ;  /* 0x0000010012127824 */ /* 0x000fe400078e0200 */
[----:B------:R-:W3:Y:S04]  /*1bf0*/  LDL.LU.S16 R0, [R1+0x12] ;  /* 0x0000120001007983 */ /* 0x000ee80000300600 */
[----:B------:R-:W3:Y:S01]  /*1c00*/  LDL.LU.S16 R2, [R1+0xe] ;  /* 0x00000e0001027983 */ /* 0x000ee20000300600 */
[----:B--2---:R-:W-:-:S02]  /*1c10*/  IMAD R20, R20, 0x100, R28 ;  /* 0x0000010014147824 */ /* 0x004fc400078e021c */
[----:B----4-:R-:W-:Y:S02]  /*1c20*/  IMAD R21, R21, 0x100, R23 ;  /* 0x0000010015157824 */ /* 0x010fe400078e0217 */
[----:B-----5:R-:W-:Y:S02]  /*1c30*/  IMAD R19, R19, 0x100, R29 ;  /* 0x0000010013137824 */ /* 0x020fe400078e021d */
[----:B------:R-:W2:Y:S04]  /*1c40*/  LDL.LU.S16 R29, [R1+0xa] ;  /* 0x00000a00011d7983 */ /* 0x000ea80000300600 */
[----:B------:R-:W4:Y:S04]  /*1c50*/  LDL.LU.S16 R28, [R1+0x6] ;  /* 0x00000600011c7983 */ /* 0x000f280000300600 */
[----:B------:R-:W3:Y:S01]  /*1c60*/  LDL.LU R23, [R1+0x14cc] ;  /* 0x0014cc0001177983 */ /* 0x000ee20000300800 */
[----:B------:R-:W-:Y:S01]  /*1c70*/  F2FP.F16.E4M3.UNPACK_B R13, R13 ;  /* 0x0000000dff0d723e */ /* 0x000fe200020006ff */
[----:B---3--:R-:W-:-:S02]  /*1c80*/  IMAD R22, R22, 0x100, R23 ;  /* 0x0000010016167824 */ /* 0x008fc400078e0217 */
[----:B------:R-:W-:Y:S02]  /*1c90*/  IMAD R23, R24, 0x100, R25 ;  /* 0x0000010018177824 */ /* 0x000fe400078e0219 */
[----:B------:R-:W3:Y:S04]  /*1ca0*/  LDL.LU R24, [R1+0x14] ;  /* 0x0000140001187983 */ /* 0x000ee80000300800 */
[----:B------:R0:W-:Y:S04]  /*1cb0*/  STS.U16 [R27+UR7+0xa600], R13 ;  /* 0x00a6000d1b007988 */ /* 0x0001e80008000407 */
[----:B------:R-:W5:Y:S01]  /*1cc0*/  LDL.LU R25, [R1+0x18] ;  /* 0x0000180001197983 */ /* 0x000f620000300800 */
[----:B0-----:R-:W-:Y:S01]  /*1cd0*/  PRMT R13, R0, 0x7610, R13 ;  /* 0x00007610000d7816 */ /* 0x001fe2000000000d */
[----:B---3--:R-:W-:-:S02]  /*1ce0*/  IMAD R24, R26, 0x100, R24 ;  /* 0x000001001a187824 */ /* 0x008fc400078e0218 */
[----:B------:R-:W5:Y:S04]  /*1cf0*/  LDL.LU R26, [R1+0x1c] ;  /* 0x00001c00011a7983 */ /* 0x000f680000300800 */
[----:B------:R-:W3:Y:S01]  /*1d00*/  LDL.LU R0, [R1+0x14c8] ;  /* 0x0014c80001007983 */ /* 0x000ee20000300800 */
[----:B------:R-:W-:Y:S02]  /*1d10*/  F2FP.F16.E4M3.UNPACK_B R3, R3 ;  /* 0x00000003ff03723e */ /* 0x000fe400020006ff */
[----:B------:R-:W-:Y:S02]  /*1d20*/  F2FP.F16.E4M3.UNPACK_B R4, R4 ;  /* 0x00000004ff04723e */ /* 0x000fe400020006ff */
[----:B---3--:R-:W-:Y:S02]  /*1d30*/  PRMT R0, R2, 0x7610, R0 ;  /* 0x0000761002007816 */ /* 0x008fe40000000000 */
[----:B------:R-:W2:Y:S01]  /*1d40*/  LDL.LU R2, [R1+0x14c4] ;  /* 0x0014c40001027983 */ /* 0x000ea20000300800 */
[----:B-----5:R-:W-:Y:S01]  /*1d50*/  IMAD R25, R25, 0x100, R26 ;  /* 0x0000010019197824 */ /* 0x020fe200078e021a */
[----:B------:R-:W-:-:S02]  /*1d60*/  F2FP.F16.E4M3.UNPACK_B R5, R5 ;  /* 0x00000005ff05723e */ /* 0x000fc400020006ff */
[----:B------:R-:W-:Y:S02]  /*1d70*/  F2FP.F16.E4M3.UNPACK_B R6, R6 ;  /* 0x00000006ff06723e */ /* 0x000fe400020006ff */
[----:B------:R-:W-:Y:S02]  /*1d80*/  F2FP.F16.E4M3.UNPACK_B R7, R7 ;  /* 0x00000007ff07723e */ /* 0x000fe400020006ff */
[----:B------:R-:W-:Y:S02]  /*1d90*/  F2FP.F16.E4M3.UNPACK_B R8, R8 ;  /* 0x00000008ff08723e */ /* 0x000fe400020006ff */
[----:B------:R-:W-:Y:S02]  /*1da0*/  F2FP.F16.E4M3.UNPACK_B R9, R9 ;  /* 0x00000009ff09723e */ /* 0x000fe400020006ff */
[----:B------:R-:W-:Y:S02]  /*1db0*/  F2FP.F16.E4M3.UNPACK_B R10, R10 ;  /* 0x0000000aff0a723e */ /* 0x000fe400020006ff */
        /* <DEDUP_REMOVED lines=13> */
[----:B------:R-:W-:Y:S01]  /*1e90*/  F2FP.F16.E4M3.UNPACK_B R25, R25 ;  /* 0x00000019ff19723e */ /* 0x000fe200020006ff */
[----:B------:R4:W-:Y:S01]  /*1ea0*/  STS.U16 [R27+UR7+0x9200], R3 ;  /* 0x009200031b007988 */ /* 0x0009e20008000407 */
[----:B------:R-:W-:-:S03]  /*1eb0*/  LOP3.LUT R26, R27, 0x20, RZ, 0x3c, !PT ;  /* 0x000000201b1a7812 */ /* 0x000fc600078e3cff */
[----:B------:R-:W-:Y:S04]  /*1ec0*/  STS.U16 [R27+UR7+0x9400], R4 ;  /* 0x009400041b007988 */ /* 0x000fe80008000407 */
        /* <DEDUP_REMOVED lines=19> */
[----:B------:R0:W-:Y:S01]  /*2000*/  STS.U16 [R27+UR7+0xbe00], R25 ;  /* 0x00be00191b007988 */ /* 0x0001e20008000407 */
[----:B----4-:R-:W-:-:S02]  /*2010*/  PRMT R3, R28, 0x7610, R3 ;  /* 0x000076101c037816 */ /* 0x010fc40000000003 */
[----:B--2---:R-:W-:Y:S02]  /*2020*/  PRMT R2, R29, 0x7610, R2 ;  /* 0x000076101d027816 */ /* 0x004fe40000000002 */
[----:B------:R-:W2:Y:S04]  /*2030*/  LDL.LU R29, [R1+0x14c0] ;  /* 0x0014c000011d7983 */ /* 0x000ea80000300800 */
[----:B0-----:R-:W3:Y:S04]  /*2040*/  LDL.LU.S16 R27, [R1+0x2] ;  /* 0x00000200011b7983 */ /* 0x001ee80000300600 */
[----:B------:R-:W4:Y:S01]  /*2050*/  LDL.LU R28, [R1+0x14bc] ;  /* 0x0014bc00011c7983 */ /* 0x000f220000300800 */
[----:B------:R-:W-:-:S03]  /*2060*/  PRMT R7, R0, 0x7632, R7 ;  /* 0x0000763200077816 */ /* 0x000fc60000000007 */
[----:B------:R0:W-:Y:S02]  /*2070*/  STS.U16 [R26+UR7+0x8300], R0 ;  /* 0x008300001a007988 */ /* 0x0001e40008000407 */
[----:B0-----:R-:W-:Y:S02]  /*2080*/  PRMT R0, R3, 0x7632, R0 ;  /* 0x0000763203007816 */ /* 0x001fe40000000000 */
[----:B------:R0:W-:Y:S04]  /*2090*/  STS.U16 [R26+UR7+0x8100], R13 ;  /* 0x0081000d1a007988 */ /* 0x0001e80008000407 */
[----:B------:R1:W-:Y:S04]  /*20a0*/  STS.U16 [R26+UR7+0x9300], R0 ;  /* 0x009300001a007988 */ /* 0x0003e80008000407 */
[----:B------:R-:W-:Y:S01]  /*20b0*/  STS.U16 [R26+UR7+0x8500], R2 ;  /* 0x008500021a007988 */ /* 0x000fe20008000407 */
[----:B0-----:R-:W-:Y:S01]  /*20c0*/  PRMT R13, R2, 0x7632, R13 ;  /* 0x00007632020d7816 */ /* 0x001fe2000000000d */
[----:B-1----:R-:W0:Y:S02]  /*20d0*/  LDC R0, c[0x0][0x280] ;  /* 0x0000a000ff007b82 */ /* 0x002e240000000800 */
[----:B------:R-:W-:Y:S04]  /*20e0*/  STS.U16 [R26+UR7+0x8700], R3 ;  /* 0x008700031a007988 */ /* 0x000fe80008000407 */
[----:B------:R1:W-:Y:S02]  /*20f0*/  STS.U16 [R26+UR7+0x9100], R13 ;  /* 0x0091000d1a007988 */ /* 0x0003e40008000407 */
[----:B-1----:R-:W-:-:S02]  /*2100*/  PRMT R13, R11, 0x7632, R13 ;  /* 0x000076320b0d7816 */ /* 0x002fc4000000000d */
[----:B0-----:R-:W-:Y:S01]  /*2110*/  ISETP.GE.AND P0, PT, R0, 0x1, PT ;  /* 0x000000010000780c */ /* 0x001fe20003f06270 */
[----:B------:R-:W-:Y:S01]  /*2120*/  IMAD.MOV.U32 R0, RZ, RZ, -0x800000 ;  /* 0xff800000ff007424 */ /* 0x000fe200078e00ff */
[----:B------:R-:W-:Y:S04]  /*2130*/  STS.U16 [R26+UR7+0x8f00], R7 ;  /* 0x008f00071a007988 */ /* 0x000fe80008000407 */
[----:B------:R-:W-:Y:S01]  /*2140*/  STS.U16 [R26+UR7+0xa300], R13 ;  /* 0x00a3000d1a007988 */ /* 0x000fe20008000407 */
[----:B---3--:R-:W-:Y:S02]  /*2150*/  PRMT R4, R27, 0x7610, R4 ;  /* 0x000076101b047816 */ /* 0x008fe40000000004 */
[----:B--2---:R-:W-:Y:S02]  /*2160*/  PRMT R6, R29, 0x7632, R6 ;  /* 0x000076321d067816 */ /* 0x004fe40000000006 */
[----:B------:R-:W-:-:S02]  /*2170*/  PRMT R2, R4, 0x7632, R2 ;  /* 0x0000763204027816 */ /* 0x000fc40000000002 */
[----:B------:R-:W-:-:S03]  /*2180*/  PRMT R3, R6, 0x7632, R3 ;  /* 0x0000763206037816 */ /* 0x000fc60000000003 */
[----:B------:R0:W-:Y:S04]  /*2190*/  STS.U16 [R26+UR7+0x9500], R2 ;  /* 0x009500021a007988 */ /* 0x0001e80008000407 */
[----:B------:R1:W-:Y:S01]  /*21a0*/  STS.U16 [R26+UR7+0x9900], R3 ;  /* 0x009900031a007988 */ /* 0x0003e20008000407 */
[----:B0-----:R-:W-:Y:S02]  /*21b0*/  PRMT R2, R12, 0x7632, R2 ;  /* 0x000076320c027816 */ /* 0x001fe40000000002 */
[----:B-1----:R-:W-:-:S03]  /*21c0*/  PRMT R3, R13, 0x7632, R3 ;  /* 0x000076320d037816 */ /* 0x002fc60000000003 */
[----:B------:R0:W-:Y:S04]  /*21d0*/  STS.U16 [R26+UR7+0xa500], R2 ;  /* 0x00a500021a007988 */ /* 0x0001e80008000407 */
[----:B------:R1:W-:Y:S01]  /*21e0*/  STS.U16 [R26+UR7+0xa700], R3 ;  /* 0x00a700031a007988 */ /* 0x0003e20008000407 */
[----:B0-----:R-:W-:Y:S02]  /*21f0*/  PRMT R2, R21, 0x7632, R2 ;  /* 0x0000763215027816 */ /* 0x001fe40000000002 */
[----:B-1----:R-:W-:-:S03]  /*2200*/  PRMT R3, R22, 0x7632, R3 ;  /* 0x0000763216037816 */ /* 0x002fc60000000003 */
[----:B------:R0:W-:Y:S04]  /*2210*/  STS.U16 [R26+UR7+0xb700], R2 ;  /* 0x00b700021a007988 */ /* 0x0001e80008000407 */
[----:B------:R1:W-:Y:S01]  /*2220*/  STS.U16 [R26+UR7+0xb900], R3 ;  /* 0x00b900031a007988 */ /* 0x0003e20008000407 */
[----:B0-----:R-:W-:Y:S02]  /*2230*/  IMAD.MOV.U32 R2, RZ, RZ, 0x3f800000 ;  /* 0x3f800000ff027424 */ /* 0x001fe400078e00ff */
[----:B-1----:R-:W-:-:S03]  /*2240*/  IMAD.MOV.U32 R3, RZ, RZ, -0x800000 ;  /* 0xff800000ff037424 */ /* 0x002fc600078e00ff */
[----:B------:R0:W-:Y:S04]  /*2250*/  STL [R1+0x55c], R2 ;  /* 0x00055c0201007387 */ /* 0x0001e80000100800 */
[----:B------:R-:W-:Y:S01]  /*2260*/  STL [R1+0x338], R0 ;  /* 0x0003380001007387 */ /* 0x000fe20000100800 */
[----:B0-----:R-:W-:-:S03]  /*2270*/  IMAD.MOV.U32 R2, RZ, RZ, -0x800000 ;  /* 0xff800000ff027424 */ /* 0x001fc600078e00ff */
[----:B------:R0:W-:Y:S04]  /*2280*/  STL [R1+0x334], R3 ;  /* 0x0003340301007387 */ /* 0x0001e80000100800 */
[----:B------:R1:W-:Y:S04]  /*2290*/  STL [R1+0x330], R2 ;  /* 0x0003300201007387 */ /* 0x0003e80000100800 */
[----:B------:R2:W-:Y:S01]  /*22a0*/  STL [R1+0x32c], R0 ;  /* 0x00032c0001007387 */ /* 0x0005e20000100800 */
[----:B0-----:R-:W-:Y:S02]  /*22b0*/  IMAD.MOV.U32 R3, RZ, RZ, 0x3f800000 ;  /* 0x3f800000ff037424 */ /* 0x001fe400078e00ff */
[----:B-1----:R-:W-:-:S03]  /*22c0*/  IMAD.MOV.U32 R2, RZ, RZ, 0x3f800000 ;  /* 0x3f800000ff027424 */ /* 0x002fc600078e00ff */
[----:B------:R-:W-:Y:S01]  /*22d0*/  STL [R1+0x560], R3 ;  /* 0x0005600301007387 */ /* 0x000fe20000100800 */
[----:B--2---:R-:W-:-:S03]  /*22e0*/  IMAD.MOV.U32 R0, RZ, RZ, 0x3f800000 ;  /* 0x3f800000ff007424 */ /* 0x004fc600078e00ff */
[----:B------:R-:W-:Y:S04]  /*22f0*/  STL [R1+0x564], R2 ;  /* 0x0005640201007387 */ /* 0x000fe80000100800 */
[----:B------:R-:W-:Y:S04]  /*2300*/  STL [R1+0x4b0], RZ ;  /* 0x0004b0ff01007387 */ /* 0x000fe80000100800 */
[----:B------:R-:W-:Y:S04]  /*2310*/  STL [R1+0x568], R0 ;  /* 0x0005680001007387 */ /* 0x000fe80000100800 */
[----:B------:R-:W-:Y:S04]  /*2320*/  STL [R1+0x4b4], RZ ;  /* 0x0004b4ff01007387 */ /* 0x000fe80000100800 */
        /* <DEDUP_REMOVED lines=49> */
[----:B------:R-:W-:Y:S01]  /*2640*/  STL [R1+0x40c], RZ ;  /* 0x00040cff01007387 */ /* 0x000fe20000100800 */
[----:B------:R-:W0:Y:S03]  /*2650*/  S2R R27, SR_TID.X ;  /* 0x00000000001b7919 */ /* 0x000e260000002100 */
[----:B------:R-:W-:Y:S04]  /*2660*/  STL [R1+0x410], RZ ;  /* 0x000410ff01007387 */ /* 0x000fe80000100800 */
[----:B------:R-:W-:Y:S04]  /*2670*/  STL [R1+0x414], RZ ;  /* 0x000414ff01007387 */ /* 0x000fe80000100800 */
[----:B------:R-:W-:Y:S04]  /*2680*/  STL [R1+0x418], RZ ;  /* 0x000418ff01007387 */ /* 0x000fe80000100800 */
[----:B------:R-:W-:Y:S01]  /*2690*/  STL [R1+0x41c], RZ ;  /* 0x00041cff01007387 */ /* 0x000fe20000100800 */
[----:B----4-:R-:W-:-:S03]  /*26a0*/  PRMT R5, R28, 0x7632, R5 ;  /* 0x000076321c057816 */ /* 0x010fc60000000005 */
[----:B------:R-:W-:Y:S04]  /*26b0*/  STL [R1+0x420], RZ ;  /* 0x000420ff01007387 */ /* 0x000fe80000100800 */
[----:B------:R-:W-:Y:S04]  /*26c0*/  STL [R1+0x424], RZ ;  /* 0x000424ff01007387 */ /* 0x000fe80000100800 */
[----:B------:R-:W-:Y:S04]  /*26d0*/  STL [R1+0x428], RZ ;  /* 0x000428ff01007387 */ /* 0x000fe80000100800 */
[----:B------:R-:W-:Y:S01]  /*26e0*/  STL [R1+0x42c], RZ ;  /* 0x00042cff01007387 */ /* 0x000fe20000100800 */
[----:B------:R-:W-:-:S03]  /*26f0*/  PRMT R8, R5, 0x7632, R8 ;  /* 0x0000763205087816 */ /* 0x000fc60000000008 */
[----:B------:R-:W-:Y:S04]  /*2700*/  STL [R1+0x430], RZ ;  /* 0x000430ff01007387 */ /* 0x000fe80000100800 */
[----:B------:R-:W-:Y:S04]  /*2710*/  STL [R1+0x434], RZ ;  /* 0x000434ff01007387 */ /* 0x000fe80000100800 */
[----:B------:R-:W-:Y:S04]  /*2720*/  STL [R1+0x438], RZ ;  /* 0x000438ff01007387 */ /* 0x000fe80000100800 */
[----:B------:R-:W-:Y:S04]  /*2730*/  STL [R1+0x43c], RZ ;  /* 0x00043cff01007387 */ /* 0x000fe80000100800 */
[----:B------:R1:W-:Y:S04]  /*2740*/  STS.U16 [R26+UR7+0x8900], R4 ;  /* 0x008900041a007988 */ /* 0x0003e80008000407 */
[----:B------:R2:W-:Y:S04]  /*2750*/  STS.U16 [R26+UR7+0x8b00], R5 ;  /* 0x008b00051a007988 */ /* 0x0005e80008000407 */
[----:B------:R3:W-:Y:S01]  /*2760*/  STS.U16 [R26+UR7+0x8d00], R6 ;  /* 0x008d00061a007988 */ /* 0x0007e20008000407 */
[----:B-1----:R-:W-:-:S03]  /*2770*/  PRMT R4, R7, 0x7632, R4 ;  /* 0x0000763207047816 */ /* 0x002fc60000000004 */
[----:B------:R1:W-:Y:S01]  /*2780*/  STS.U16 [R26+UR7+0x9700], R8 ;  /* 0x009700081a007988 */ /* 0x0003e20008000407 */
[----:B------:R-:W-:Y:S02]  /*2790*/  PRMT R7, R10, 0x7632, R7 ;  /* 0x000076320a077816 */ /* 0x000fe40000000007 */
[----:B--2---:R-:W-:Y:S02]  /*27a0*/  PRMT R5, R8, 0x7632, R5 ;  /* 0x0000763208057816 */ /* 0x004fe40000000005 */
[----:B---3--:R-:W-:Y:S02]  /*27b0*/  PRMT R6, R9, 0x7632, R6 ;  /* 0x0000763209067816 */ /* 0x008fe40000000006 */
[----:B------:R-:W-:Y:S02]  /*27c0*/  PRMT R9, R15, 0x7632, R9 ;  /* 0x000076320f097816 */ /* 0x000fe40000000009 */
[----:B-1----:R-:W-:Y:S01]  /*27d0*/  PRMT R8, R14, 0x7632, R8 ;  /* 0x000076320e087816 */ /* 0x002fe20000000008 */
[----:B------:R1:W-:Y:S01]  /*27e0*/  STS.U16 [R26+UR7+0x9b00], R4 ;  /* 0x009b00041a007988 */ /* 0x0003e20008000407 */
[----:B------:R-:W-:-:S02]  /*27f0*/  PRMT R13, R18, 0x7632, R13 ;  /* 0x00007632120d7816 */ /* 0x000fc4000000000d */
[----:B------:R-:W-:Y:S01]  /*2800*/  PRMT R10, R25, 0x7632, R10 ;  /* 0x00007632190a7816 */ /* 0x000fe2000000000a */
[----:B------:R2:W-:Y:S04]  /*2810*/  STS.U16 [R26+UR7+0x9d00], R5 ;  /* 0x009d00051a007988 */ /* 0x0005e80008000407 */
[----:B------:R3:W-:Y:S01]  /*2820*/  STS.U16 [R26+UR7+0x9f00], R6 ;  /* 0x009f00061a007988 */ /* 0x0007e20008000407 */
[----:B-1----:R-:W-:-:S03]  /*2830*/  PRMT R4, R16, 0x7632, R4 ;  /* 0x0000763210047816 */ /* 0x002fc60000000004 */
[----:B------:R1:W-:Y:S01]  /*2840*/  STS.U16 [R26+UR7+0xa100], R7 ;  /* 0x00a100071a007988 */ /* 0x0003e20008000407 */
[----:B--2---:R-:W-:-:S03]  /*2850*/  PRMT R5, R17, 0x7632, R5 ;  /* 0x0000763211057816 */ /* 0x004fc60000000005 */
[----:B------:R2:W-:Y:S01]  /*2860*/  STS.U16 [R26+UR7+0xa900], R8 ;  /* 0x00a900081a007988 */ /* 0x0005e20008000407 */
[----:B---3--:R-:W-:-:S03]  /*2870*/  PRMT R6, R19, 0x7632, R6 ;  /* 0x0000763213067816 */ /* 0x008fc60000000006 */
[----:B------:R3:W-:Y:S01]  /*2880*/  STS.U16 [R26+UR7+0xab00], R9 ;  /* 0x00ab00091a007988 */ /* 0x0007e20008000407 */
[----:B-1----:R-:W-:Y:S02]  /*2890*/  PRMT R7, R20, 0x7632, R7 ;  /* 0x0000763214077816 */ /* 0x002fe40000000007 */
[----:B--2---:R-:W-:Y:S02]  /*28a0*/  PRMT R8, R23, 0x7632, R8 ;  /* 0x0000763217087816 */ /* 0x004fe40000000008 */
[----:B---3--:R-:W-:Y:S01]  /*28b0*/  PRMT R9, R24, 0x7632, R9 ;  /* 0x0000763218097816 */ /* 0x008fe20000000009 */
[----:B------:R-:W-:Y:S04]  /*28c0*/  STS.U16 [R26+UR7+0xad00], R4 ;  /* 0x00ad00041a007988 */ /* 0x000fe80008000407 */
[----:B------:R-:W-:Y:S04]  /*28d0*/  STS.U16 [R26+UR7+0xaf00], R5 ;  /* 0x00af00051a007988 */ /* 0x000fe80008000407 */
[----:B------:R-:W-:Y:S04]  /*28e0*/  STS.U16 [R26+UR7+0xb100], R13 ;  /* 0x00b1000d1a007988 */ /* 0x000fe80008000407 */
[----:B------:R0:W-:Y:S04]  /*28f0*/  STS.U16 [R26+UR7+0xb300], R6 ;  /* 0x00b300061a007988 */ /* 0x0001e80008000407 */
[----:B------:R1:W-:Y:S04]  /*2900*/  STS.U16 [R26+UR7+0xb500], R7 ;  /* 0x00b500071a007988 */ /* 0x0003e80008000407 */
[----:B------:R1:W-:Y:S04]  /*2910*/  STS.U16 [R26+UR7+0xbb00], R8 ;  /* 0x00bb00081a007988 */ /* 0x0003e80008000407 */
[----:B------:R1:W-:Y:S01]  /*2920*/  STS.U16 [R26+UR7+0xbd00], R9 ;  /* 0x00bd00091a007988 */ /* 0x0003e20008000407 */
[----:B0-----:R-:W-:-:S03]  /*2930*/  LOP3.LUT R6, R27, 0x7f, RZ, 0xc0, !PT ;  /* 0x0000007f1b067812 */ /* 0x001fc600078ec0ff */
[----:B------:R1:W-:Y:S01]  /*2940*/  STS.U16 [R26+UR7+0xbf00], R10 ;  /* 0x00bf000a1a007988 */ /* 0x0003e20008000407 */
[----:B------:R-:W-:Y:S05]  /*2950*/  @!P0 BRA `(.L_x_0) ;  /* 0x0000032400888947 */ /* 0x000fea0003800000 */
[----:B------:R-:W0:Y:S01]  /*2960*/  LDC.64 R2, c[0x0][0x250] ;  /* 0x00009400ff027b82 */ /* 0x000e220000000a00 */
[----:B------:R-:W-:Y:S01]  /*2970*/  ULDC.64 UR4, c[0x0][0x260] ;  /* 0x0000980000047ab9 */ /* 0x000fe20000000a00 */
[----:B------:R-:W-:Y:S01]  /*2980*/  ULDC UR9, c[0x0][0x268] ;  /* 0x00009a0000097ab9 */ /* 0x000fe20000000800 */
[----:B------:R-:W-:Y:S01]  /*2990*/  UIMAD UR4, UR8, UR4, URZ ;  /* 0x00000004080472a4 */ /* 0x000fe2000f8e023f */
[----:B-1----:R-:W-:-:S04]  /*29a0*/  IMAD R7, R6, UR5, RZ ;  /* 0x0000000506077c24 */ /* 0x002fc8000f8e02ff */
[----:B------:R-:W1:Y:S01]  /*29b0*/  LDC.64 R10, c[0x0][0x218] ;  /* 0x00008600ff0a7b82 */ /* 0x000e620000000a00 */
[----:B------:R-:W-:-:S07]  /*29c0*/  USHF.R.S32.HI UR5, URZ, 0x1f, UR4 ;  /* 0x0000001f3f057899 */ /* 0x000fce0008011404 */
[----:B------:R-:W2:Y:S08]  /*29d0*/  LDC R13, c[0x0][0x258] ;  /* 0x00009600ff0d7b82 */ /* 0x000eb00000000800 */
[----:B------:R-:W3:Y:S01]  /*29e0*/  LDC.64 R4, c[0x0][0x220] ;  /* 0x00008800ff047b82 */ /* 0x000ee20000000a00 */
[----:B0-----:R-:W-:Y:S01]  /*29f0*/  IMAD R2, R2, UR8, RZ ;  /* 0x0000000802027c24 */ /* 0x001fe2000f8e02ff */
[----:B------:R-:W-:Y:S01]  /*2a00*/  UMOV UR6, URZ ;  /* 0x0000003f00067c82 */ /* 0x000fe20008000000 */
[C---:B------:R-:W-:Y:S01]  /*2a10*/  IMAD R29, R3.reuse, 0x63, RZ ;  /* 0x00000063031d7824 */ /* 0x040fe200078e02ff */
[----:B------:R-:W-:Y:S01]  /*2a20*/  ULDC UR19, c[0x0][0x268] ;  /* 0x00009a0000137ab9 */ /* 0x000fe20000000800 */
[C---:B------:R-:W-:Y:S01]  /*2a30*/  IMAD R28, R3.reuse, 0x64, RZ ;  /* 0x00000064031c7824 */ /* 0x040fe200078e02ff */
[----:B------:R-:W-:Y:S01]  /*2a40*/  ULDC UR12, c[0x0][0x238] ;  /* 0x00008e00000c7ab9 */ /* 0x000fe20000000800 */
[C---:B------:R-:W-:Y:S01]  /*2a50*/  IMAD R15, R3.reuse, 0x65, RZ ;  /* 0x00000065030f7824 */ /* 0x040fe200078e02ff */
[C---:B-1----:R-:W-:Y:S01]  /*2a60*/  IADD3 R9, P0, R2.reuse, R10, RZ ;  /* 0x0000000a02097210 */ /* 0x042fe20007f1e0ff */
[C---:B------:R-:W-:Y:S01]  /*2a70*/  IMAD R17, R3.reuse, 0x66, RZ ;  /* 0x0000006603117824 */ /* 0x040fe200078e02ff */
[----:B------:R-:W-:Y:S01]  /*2a80*/  ULDC UR13, c[0x0][0x264] ;  /* 0x00009900000d7ab9 */ /* 0x000fe20000000800 */
[C---:B------:R-:W-:Y:S01]  /*2a90*/  IMAD R24, R3.reuse, 0x67, RZ ;  /* 0x0000006703187824 */ /* 0x040fe200078e02ff */
[----:B------:R-:W-:Y:S01]  /*2aa0*/  LEA.HI.X.SX32 R11, R2, R11, 0x1, P0 ;  /* 0x0000000b020b7211 */ /* 0x000fe200000f0eff */
[----:B------:R-:W-:Y:S01]  /*2ab0*/  IMAD R20, R3, 0x69, RZ ;  /* 0x0000006903147824 */ /* 0x000fe200078e02ff */
[----:B------:R-:W-:Y:S01]  /*2ac0*/  LOP3.LUT P0, RZ, R27, 0x3, RZ, 0xc0, !PT ;  /* 0x000000031bff7812 */ /* 0x000fe2000780c0ff */
[C---:B------:R-:W-:Y:S01]  /*2ad0*/  IMAD R19, R3.reuse, 0x6c, RZ ;  /* 0x0000006c03137824 */ /* 0x040fe200078e02ff */
[----:B------:R-:W-:Y:S01]  /*2ae0*/  ULDC UR14, c[0x0][0x254] ;  /* 0x00009500000e7ab9 */ /* 0x000fe20000000800 */
[----:B--2---:R-:W-:Y:S01]  /*2af0*/  IMAD R0, R6, R13, RZ ;  /* 0x0000000d06007224 */ /* 0x004fe200078e02ff */
[----:B------:R-:W-:Y:S01]  /*2b00*/  ULDC UR15, c[0x0][0x254] ;  /* 0x00009500000f7ab9 */ /* 0x000fe20000000800 */
[----:B------:R-:W-:-:S02]  /*2b10*/  IMAD R10, R3, 0x6f, RZ ;  /* 0x0000006f030a7824 */ /* 0x000fc400078e02ff */
[----:B------:R-:W-:Y:S01]  /*2b20*/  IMAD R2, R13, 0x80, R0 ;  /* 0x000000800d027824 */ /* 0x000fe200078e0200 */
[-C--:B------:R-:W-:Y:S01]  /*2b30*/  IADD3 R8, P1, R0, R9.reuse, RZ ;  /* 0x0000000900087210 */ /* 0x080fe20007f3e0ff */
[----:B------:R-:W-:Y:S01]  /*2b40*/  IMAD R23, R3, 0x71, RZ ;  /* 0x0000007103177824 */ /* 0x000fe200078e02ff */
[----:B---3--:R-:W-:Y:S01]  /*2b50*/  IADD3 R4, P3, P4, R7, UR4, R4 ;  /* 0x0000000407047c10 */ /* 0x008fe2000fc7e004 */
[C---:B------:R-:W-:Y:S01]  /*2b60*/  IMAD R18, R3.reuse, 0x72, RZ ;  /* 0x0000007203127824 */ /* 0x040fe200078e02ff */
[----:B------:R-:W-:Y:S01]  /*2b70*/  IADD3 R6, P2, R2, R9, RZ ;  /* 0x0000000902067210 */ /* 0x000fe20007f5e0ff */
[C---:B------:R-:W-:Y:S02]  /*2b80*/  IMAD R9, R3.reuse, 0x6a, RZ ;  /* 0x0000006a03097824 */ /* 0x040fe400078e02ff */
[----:B------:R0:W-:Y:S01]  /*2b90*/  STL [R1+0x33c], R4 ;  /* 0x00033c0401007387 */ /* 0x0001e20000100800 */
[----:B------:R-:W-:-:S03]  /*2ba0*/  IMAD R26, R3, 0x73, RZ ;  /* 0x00000073031a7824 */ /* 0x000fc600078e02ff */
[----:B------:R1:W-:Y:S04]  /*2bb0*/  STL [R1+0x324], R8 ;  /* 0x0003240801007387 */ /* 0x0003e80000100800 */
[----:B------:R2:W-:Y:S01]  /*2bc0*/  STL [R1+0x328], R6 ;  /* 0x0003280601007387 */ /* 0x0005e20000100800 */
[----:B0-----:R-:W-:Y:S01]  /*2bd0*/  SHF.R.S32.HI R4, RZ, 0x1f, R7 ;  /* 0x0000001fff047819 */ /* 0x001fe20000011407 */
[----:B------:R-:W-:-:S03]  /*2be0*/  IMAD R7, R3, 0x75, RZ ;  /* 0x0000007503077824 */ /* 0x000fc600078e02ff */
[----:B------:R-:W-:Y:S01]  /*2bf0*/  IADD3.X R4, R4, UR5, R5, P3, P4 ;  /* 0x0000000504047c10 */ /* 0x000fe20009fe8405 */
[C---:B------:R-:W-:Y:S02]  /*2c00*/  IMAD R5, R3.reuse, 0x6e, RZ ;  /* 0x0000006e03057824 */ /* 0x040fe400078e02ff */
[C---:B-1----:R-:W-:Y:S01]  /*2c10*/  IMAD R8, R3.reuse, 0x74, RZ ;  /* 0x0000007403087824 */ /* 0x042fe200078e02ff */
[-C--:B--2---:R-:W-:Y:S02]  /*2c20*/  LEA.HI.X.SX32 R6, R0, R11.reuse, 0x1, P1 ;  /* 0x0000000b00067211 */ /* 0x084fe400008f0eff */
[----:B------:R-:W-:Y:S01]  /*2c30*/  LEA.HI.X.SX32 R0, R2, R11, 0x1, P2 ;  /* 0x0000000b02007211 */ /* 0x000fe200010f0eff */
[C---:B------:R-:W-:Y:S01]  /*2c40*/  IMAD R11, R3.reuse, 0x68, RZ ;  /* 0x00000068030b7824 */ /* 0x040fe200078e02ff */
[----:B------:R-:W-:Y:S01]  /*2c50*/  SHF.R.S32.HI R2, RZ, 0x1f, R3 ;  /* 0x0000001fff027819 */ /* 0x000fe20000011403 */
[----:B------:R-:W-:Y:S04]  /*2c60*/  STL [R1+0x3c8], R6 ;  /* 0x0003c80601007387 */ /* 0x000fe80000100800 */
[----:B------:R0:W-:Y:S04]  /*2c70*/  STL [R1+0x3cc], R0 ;  /* 0x0003cc0001007387 */ /* 0x0001e80000100800 */
[----:B------:R1:W-:Y:S04]  /*2c80*/  STL [R1+0x340], R4 ;  /* 0x0003400401007387 */ /* 0x0003e80000100800 */
[----:B------:R2:W-:Y:S01]  /*2c90*/  STL [R1+0x184], R2 ;  /* 0x0001840201007387 */ /* 0x0005e20000100800 */
[----:B0-----:R-:W-:-:S02]  /*2ca0*/  IMAD.SHL.U32 R0, R3, 0x2, RZ ;  /* 0x0000000203007824 */ /* 0x001fc400078e00ff */
[----:B-1----:R-:W-:-:S03]  /*2cb0*/  IMAD R4, R3, 0x3, RZ ;  /* 0x0000000303047824 */ /* 0x002fc600078e02ff */
[----:B------:R0:W-:Y:S01]  /*2cc0*/  STL [R1+0x180], R0 ;  /* 0x0001800001007387 */ /* 0x0001e20000100800 */
[----:B--2---:R-:W-:-:S03]  /*2cd0*/  IMAD.SHL.U32 R2, R3, 0x4, RZ ;  /* 0x0000000403027824 */ /* 0x004fc600078e00ff */
[----:B------:R1:W-:Y:S04]  /*2ce0*/  STL [R1+0x17c], R4 ;  /* 0x00017c0401007387 */ /* 0x0003e80000100800 */
[----:B------:R2:W-:Y:S01]  /*2cf0*/  STL [R1+0x178], R2 ;  /* 0x0001780201007387 */ /* 0x0005e20000100800 */
[C---:B0-----:R-:W-:Y:S02]  /*2d00*/  IMAD R0, R3.reuse, 0x5, RZ ;  /* 0x0000000503007824 */ /* 0x041fe400078e02ff */
[----:B-1----:R-:W-:-:S03]  /*2d10*/  IMAD R4, R3, 0x6, RZ ;  /* 0x0000000603047824 */ /* 0x002fc600078e02ff */
[----:B------:R0:W-:Y:S01]  /*2d20*/  STL [R1+0x174], R0 ;  /* 0x0001740001007387 */ /* 0x0001e20000100800 */
[----:B--2---:R-:W-:-:S03]  /*2d30*/  IMAD R2, R3, 0x7, RZ ;  /* 0x0000000703027824 */ /* 0x004fc600078e02ff */
[----:B------:R1:W-:Y:S04]  /*2d40*/  STL [R1+0x170], R4 ;  /* 0x0001700401007387 */ /* 0x0003e80000100800 */
[----:B------:R2:W-:Y:S01]  /*2d50*/  STL [R1+0x16c], R2 ;  /* 0x00016c0201007387 */ /* 0x0005e20000100800 */
[C---:B0-----:R-:W-:Y:S02]  /*2d60*/  IMAD.SHL.U32 R0, R3.reuse, 0x8, RZ ;  /* 0x0000000803007824 */ /* 0x041fe400078e00ff */
[----:B-1----:R-:W-:-:S03]  /*2d70*/  IMAD R4, R3, 0x9, RZ ;  /* 0x0000000903047824 */ /* 0x002fc600078e02ff */
[----:B------:R0:W-:Y:S01]  /*2d80*/  STL [R1+0x168], R0 ;  /* 0x0001680001007387 */ /* 0x0001e20000100800 */
[----:B--2---:R-:W-:-:S03]  /*2d90*/  IMAD R2, R3, 0xa, RZ ;  /* 0x0000000a03027824 */ /* 0x004fc600078e02ff */
        /* <DEDUP_REMOVED lines=176> */
[----:B0-----:R-:W-:-:S03]  /*38a0*/  IMAD R0, R3, 0x62, RZ ;  /* 0x0000006203007824 */ /* 0x001fc600078e02ff */
[----:B------:R-:W-:Y:S01]  /*38b0*/  STL [R1+0x1510], R29 ;  /* 0x0015101d01007387 */ /* 0x000fe20000100800 */
[----:B-1----:R-:W-:-:S03]  /*38c0*/  IMAD R4, R3, 0x6d, RZ ;  /* 0x0000006d03047824 */ /* 0x002fc600078e02ff */
[----:B------:R0:W-:Y:S01]  /*38d0*/  STL [R1], R0 ;  /* 0x0000000001007387 */ /* 0x0001e20000100800 */
[----:B--2---:R-:W-:-:S03]  /*38e0*/  IMAD R2, R3, 0x6b, RZ ;  /* 0x0000006b03027824 */ /* 0x004fc600078e02ff */
[----:B------:R-:W-:Y:S04]  /*38f0*/  STL [R1+0x150c], R28 ;  /* 0x00150c1c01007387 */ /* 0x000fe80000100800 */
[----:B------:R-:W-:Y:S01]  /*3900*/  STL [R1+0x1514], R15 ;  /* 0x0015140f01007387 */ /* 0x000fe20000100800 */
[----:B0-----:R-:W-:-:S03]  /*3910*/  IMAD R0, R3, 0x70, RZ ;  /* 0x0000007003007824 */ /* 0x001fc600078e02ff */
[----:B------:R-:W-:Y:S04]  /*3920*/  STL [R1+0x1518], R17 ;  /* 0x0015181101007387 */ /* 0x000fe80000100800 */
[----:B------:R-:W-:Y:S04]  /*3930*/  STL [R1+0x151c], R24 ;  /* 0x00151c1801007387 */ /* 0x000fe80000100800 */
[----:B------:R-:W-:Y:S04]  /*3940*/  STL [R1+0x1520], R11 ;  /* 0x0015200b01007387 */ /* 0x000fe80000100800 */
[----:B------:R-:W-:Y:S04]  /*3950*/  STL [R1+0x1524], R20 ;  /* 0x0015241401007387 */ /* 0x000fe80000100800 */
[----:B------:R-:W-:Y:S04]  /*3960*/  STL [R1+0x1528], R9 ;  /* 0x0015280901007387 */ /* 0x000fe80000100800 */
[----:B------:R-:W-:Y:S04]  /*3970*/  STL [R1+0x152c], R2 ;  /* 0x00152c0201007387 */ /* 0x000fe80000100800 */
[----:B------:R-:W-:Y:S04]  /*3980*/  STL [R1+0x1530], R19 ;  /* 0x0015301301007387 */ /* 0x000fe80000100800 */
[----:B------:R-:W-:Y:S04]  /*3990*/  STL [R1+0x1534], R4 ;  /* 0x0015340401007387 */ /* 0x000fe80000100800 */
[----:B------:R-:W-:Y:S01]  /*39a0*/  STL [R1+0x1538], R5 ;  /* 0x0015380501007387 */ /* 0x000fe20000100800 */
[----:B------:R-:W-:-:S03]  /*39b0*/  IMAD R13, R3, 0x76, RZ ;  /* 0x00000076030d7824 */ /* 0x000fc600078e02ff */
[----:B------:R-:W-:Y:S01]  /*39c0*/  STL [R1+0x153c], R10 ;  /* 0x00153c0a01007387 */ /* 0x000fe20000100800 */
[----:B------:R-:W-:-:S03]  /*39d0*/  IMAD R6, R3, 0x77, RZ ;  /* 0x0000007703067824 */ /* 0x000fc600078e02ff */
[----:B------:R-:W-:Y:S04]  /*39e0*/  STL [R1+0x1540], R0 ;  /* 0x0015400001007387 */ /* 0x000fe80000100800 */
[----:B------:R-:W-:Y:S04]  /*39f0*/  STL [R1+0x1544], R23 ;  /* 0x0015441701007387 */ /* 0x000fe80000100800 */
[----:B------:R-:W-:Y:S04]  /*3a00*/  STL [R1+0x1548], R18 ;  /* 0x0015481201007387 */ /* 0x000fe80000100800 */
[----:B------:R-:W-:Y:S04]  /*3a10*/  STL [R1+0x154c], R26 ;  /* 0x00154c1a01007387 */ /* 0x000fe80000100800 */
[----:B------:R-:W-:Y:S04]  /*3a20*/  STL [R1+0x1550], R8 ;  /* 0x0015500801007387 */ /* 0x000fe80000100800 */
[----:B------:R0:W-:Y:S04]  /*3a30*/  STL [R1+0x1554], R7 ;  /* 0x0015540701007387 */ /* 0x0001e80000100800 */
[----:B0-----:R-:W2:Y:S04]  /*3a40*/  LDL R7, [R1+0x328] ;  /* 0x0003280001077983 */ /* 0x001ea80000100800 */
[----:B------:R-:W-:Y:S04]  /*3a50*/  STL [R1+0x1558], R13 ;  /* 0x0015580d01007387 */ /* 0x000fe80000100800 */
[----:B------:R0:W-:Y:S04]  /*3a60*/  STL [R1+0x155c], R6 ;  /* 0x00155c0601007387 */ /* 0x0001e80000100800 */
[----:B0-----:R-:W3:Y:S01]  /*3a70*/  LDL R6, [R1+0x324] ;  /* 0x0003240001067983 */ /* 0x001ee20000100800 */
[C---:B------:R-:W-:Y:S01]  /*3a80*/  IMAD R22, R3.reuse, 0x78, RZ ;  /* 0x0000007803167824 */ /* 0x040fe200078e02ff */
[----:B------:R-:W-:Y:S01]  /*3a90*/  UMOV UR4, URZ ;  /* 0x0000003f00047c82 */ /* 0x000fe20008000000 */
[C---:B------:R-:W-:Y:S01]  /*3aa0*/  IMAD R16, R3.reuse, 0x79, RZ ;  /* 0x0000007903107824 */ /* 0x040fe200078e02ff */
[----:B------:R-:W-:Y:S01]  /*3ab0*/  UMOV UR5, URZ ;  /* 0x0000003f00057c82 */ /* 0x000fe20008000000 */
[C---:B------:R-:W-:Y:S01]  /*3ac0*/  IMAD R21, R3.reuse, 0x7a, RZ ;  /* 0x0000007a03157824 */ /* 0x040fe200078e02ff */
[----:B------:R-:W-:Y:S01]  /*3ad0*/  STL [R1+0x1560], R22 ;  /* 0x0015601601007387 */ /* 0x000fe20000100800 */
[----:B------:R-:W-:-:S02]  /*3ae0*/  IMAD R25, R3, 0x7b, RZ ;  /* 0x0000007b03197824 */ /* 0x000fc400078e02ff */
[C---:B------:R-:W-:Y:S01]  /*3af0*/  IMAD R27, R3.reuse, 0x7c, RZ ;  /* 0x0000007c031b7824 */ /* 0x040fe200078e02ff */
[----:B------:R-:W-:Y:S01]  /*3b00*/  STL [R1+0x1564], R16 ;  /* 0x0015641001007387 */ /* 0x000fe20000100800 */
[C---:B------:R-:W-:Y:S02]  /*3b10*/  IMAD R12, R3.reuse, 0x7d, RZ ;  /* 0x0000007d030c7824 */ /* 0x040fe400078e02ff */
[----:B------:R-:W-:Y:S01]  /*3b20*/  IMAD R14, R3, 0x7e, RZ ;  /* 0x0000007e030e7824 */ /* 0x000fe200078e02ff */
[----:B------:R-:W-:Y:S01]  /*3b30*/  STL [R1+0x1568], R21 ;  /* 0x0015681501007387 */ /* 0x000fe20000100800 */
[----:B------:R-:W-:Y:S02]  /*3b40*/  IMAD.MOV.U32 R2, RZ, RZ, 0x3f800000 ;  /* 0x3f800000ff027424 */ /* 0x000fe400078e00ff */
[----:B------:R-:W-:Y:S01]  /*3b50*/  IMAD.MOV.U32 R0, RZ, RZ, -0x800000 ;  /* 0xff800000ff007424 */ /* 0x000fe200078e00ff */
[----:B------:R-:W-:Y:S04]  /*3b60*/  STL [R1+0x156c], R25 ;  /* 0x00156c1901007387 */ /* 0x000fe80000100800 */
[----:B------:R-:W-:Y:S04]  /*3b70*/  STL [R1+0x1570], R27 ;  /* 0x0015701b01007387 */ /* 0x000fe80000100800 */
[----:B------:R-:W-:Y:S04]  /*3b80*/  STL [R1+0x1574], R12 ;  /* 0x0015740c01007387 */ /* 0x000fe80000100800 */
[----:B------:R-:W-:Y:S01]  /*3b90*/  STL [R1+0x1578], R14 ;  /* 0x0015780e01007387 */ /* 0x000fe20000100800 */
[----:B--2---:R-:W-:-:S02]  /*3ba0*/  IADD3 RZ, P1, R7, R3, RZ ;  /* 0x0000000307ff7210 */ /* 0x004fc40007f3e0ff */
[----:B---3--:R-:W-:Y:S01]  /*3bb0*/  IADD3 RZ, P5, R6, R3, RZ ;  /* 0x0000000306ff7210 */ /* 0x008fe20007fbe0ff */
[----:B------:R-:W-:-:S05]  /*3bc0*/  IMAD R3, R3, 0x7f, RZ ;  /* 0x0000007f03037824 */ /* 0x000fca00078e02ff */
[----:B------:R0:W-:Y:S04]  /*3bd0*/  STL [R1+0x157c], R3 ;  /* 0x00157c0301007387 */ /* 0x0001e80000100800 */
[----:B------:R1:W-:Y:S04]  /*3be0*/  STL [R1+0x55c], R2 ;  /* 0x00055c0201007387 */ /* 0x0003e80000100800 */
[----:B------:R-:W-:Y:S01]  /*3bf0*/  STL [R1+0x548], R0 ;  /* 0x0005480001007387 */ /* 0x000fe20000100800 */
[----:B0-----:R-:W-:Y:S02]  /*3c00*/  IMAD.MOV.U32 R3, RZ, RZ, -0x800000 ;  /* 0xff800000ff037424 */ /* 0x001fe400078e00ff */
[----:B-1----:R-:W-:-:S03]  /*3c10*/  IMAD.MOV.U32 R2, RZ, RZ, -0x800000 ;  /* 0xff800000ff027424 */ /* 0x002fc600078e00ff */
[----:B------:R0:W-:Y:S04]  /*3c20*/  STL [R1+0x550], R3 ;  /* 0x0005500301007387 */ /* 0x0001e80000100800 */
[----:B------:R1:W-:Y:S04]  /*3c30*/  STL [R1+0x554], R2 ;  /* 0x0005540201007387 */ /* 0x0003e80000100800 */
[----:B------:R2:W-:Y:S01]  /*3c40*/  STL [R1+0x558], R0 ;  /* 0x0005580001007387 */ /* 0x0005e20000100800 */
[----:B0-----:R-:W-:Y:S02]  /*3c50*/  IMAD.MOV.U32 R3, RZ, RZ, 0x3f800000 ;  /* 0x3f800000ff037424 */ /* 0x001fe400078e00ff */
[----:B-1----:R-:W-:-:S03]  /*3c60*/  IMAD.MOV.U32 R2, RZ, RZ, 0x3f800000 ;  /* 0x3f800000ff027424 */ /* 0x002fc600078e00ff */
[----:B------:R0:W-:Y:S01]  /*3c70*/  STL [R1+0x560], R3 ;  /* 0x0005600301007387 */ /* 0x0001e20000100800 */
[----:B--2---:R-:W-:-:S03]  /*3c80*/  IMAD.MOV.U32 R0, RZ, RZ, 0x3f800000 ;  /* 0x3f800000ff007424 */ /* 0x004fc600078e00ff */
[----:B------:R-:W-:Y:S04]  /*3c90*/  STL [R1+0x564], R2 ;  /* 0x0005640201007387 */ /* 0x000fe80000100800 */
[----:B------:R-:W-:Y:S04]  /*3ca0*/  STL [R1+0x4b0], RZ ;  /* 0x0004b0ff01007387 */ /* 0x000fe80000100800 */
[----:B------:R1:W-:Y:S04]  /*3cb0*/  STL [R1+0x568], R0 ;  /* 0x0005680001007387 */ /* 0x0003e80000100800 */
[----:B------:R-:W-:Y:S04]  /*3cc0*/  STL [R1+0x4b4], RZ ;  /* 0x0004b4ff01007387 */ /* 0x000fe80000100800 */
[----:B------:R-:W-:Y:S04]  /*3cd0*/  STL [R1+0x4b8], RZ ;  /* 0x0004b8ff01007387 */ /* 0x000fe80000100800 */
[----:B------:R-:W-:Y:S04]  /*3ce0*/  STL [R1+0x4bc], RZ ;  /* 0x0004bcff01007387 */ /* 0x000fe80000100800 */
[----:B------:R-:W1:Y:S04]  /*3cf0*/  LDL R22, [R1+0x3c8] ;  /* 0x0003c80001167983 */ /* 0x000e680000100800 */
[----:B------:R-:W2:Y:S04]  /*3d00*/  LDL.LU R9, [R1+0x180] ;  /* 0x0001800001097983 */ /* 0x000ea80000300800 */
[----:B------:R-:W3:Y:S04]  /*3d10*/  LDL R13, [R1+0x3cc] ;  /* 0x0003cc00010d7983 */ /* 0x000ee80000100800 */
[----:B------:R-:W4:Y:S04]  /*3d20*/  LDL.LU R29, [R1+0x17c] ;  /* 0x00017c00011d7983 */ /* 0x000f280000300800 */
[----:B------:R-:W1:Y:S04]  /*3d30*/  LDL.LU R20, [R1+0x184] ;  /* 0x0001840001147983 */ /* 0x000e680000300800 */
[----:B------:R-:W5:Y:S04]  /*3d40*/  LDL.LU R11, [R1+0x178] ;  /* 0x00017800010b7983 */ /* 0x000f680000300800 */
[----:B------:R-:W5:Y:S04]  /*3d50*/  LDL.LU R24, [R1+0x174] ;  /* 0x0001740001187983 */ /* 0x000f680000300800 */
[----:B------:R-:W5:Y:S04]  /*3d60*/  LDL.LU R17, [R1+0x170] ;  /* 0x0001700001117983 */ /* 0x000f680000300800 */
[----:B------:R-:W5:Y:S04]  /*3d70*/  LDL.LU R15, [R1+0x16c] ;  /* 0x00016c00010f7983 */ /* 0x000f680000300800 */
[----:B------:R-:W5:Y:S01]  /*3d80*/  LDL.LU R28, [R1+0x168] ;  /* 0x00016800011c7983 */ /* 0x000f620000300800 */
[----:B--2---:R-:W-:-:S02]  /*3d90*/  IADD3 RZ, P3, R9, R6, RZ ;  /* 0x0000000609ff7210 */ /* 0x004fc40007f7e0ff */
[----:B0-----:R-:W-:Y:S02]  /*3da0*/  SHF.R.S32.HI R3, RZ, 0x1f, R9 ;  /* 0x0000001fff037819 */ /* 0x001fe40000011409 */
[-C--:B------:R-:W-:Y:S02]  /*3db0*/  IADD3 RZ, P2, R9, R7.reuse, RZ ;  /* 0x0000000709ff7210 */ /* 0x080fe40007f5e0ff */
[CC--:B----4-:R-:W-:Y:S02]  /*3dc0*/  IADD3 RZ, P6, R29.reuse, R6.reuse, RZ ;  /* 0x000000061dff7210 */ /* 0x0d0fe40007fde0ff */
[----:B------:R-:W-:Y:S01]  /*3dd0*/  IADD3 RZ, P4, R29, R7, RZ ;  /* 0x000000071dff7210 */ /* 0x000fe20007f9e0ff */
[C---:B-1----:R-:W-:Y:S01]  /*3de0*/  IMAD.X R0, R20.reuse, 0x1, R22, P5 ;  /* 0x0000000114007824 */ /* 0x042fe200028e0616 */
[----:B------:R-:W-:Y:S01]  /*3df0*/  SHF.R.S32.HI R2, RZ, 0x1f, R29 ;  /* 0x0000001fff027819 */ /* 0x000fe2000001141d */
[----:B---3--:R-:W-:Y:S01]  /*3e00*/  IMAD.X R4, R20, 0x1, R13, P1 ;  /* 0x0000000114047824 */ /* 0x008fe200008e060d */
[----:B------:R-:W2:Y:S01]  /*3e10*/  LDL.LU R29, [R1+0x164] ;  /* 0x00016400011d7983 */ /* 0x000ea20000300800 */
[----:B-----5:R-:W-:-:S02]  /*3e20*/  IADD3 RZ, P5, R11, R6, RZ ;  /* 0x000000060bff7210 */ /* 0x020fc40007fbe0ff */
[----:B------:R-:W-:Y:S01]  /*3e30*/  IADD3 RZ, P1, R11, R7, RZ ;  /* 0x000000070bff7210 */ /* 0x000fe20007f3e0ff */
[----:B------:R0:W-:Y:S04]  /*3e40*/  STL [R1+0x14b4], R0 ;  /* 0x0014b40001007387 */ /* 0x0001e80000100800 */
[----:B------:R1:W-:Y:S04]  /*3e50*/  STL [R1+0x14b0], R4 ;  /* 0x0014b00401007387 */ /* 0x0003e80000100800 */
[----:B------:R-:W3:Y:S01]  /*3e60*/  LDL.LU R20, [R1+0x160] ;  /* 0x0001600001147983 */ /* 0x000ee20000300800 */
[----:B0-----:R-:W-:Y:S01]  /*3e70*/  SHF.R.S32.HI R0, RZ, 0x1f, R11 ;  /* 0x0000001fff007819 */ /* 0x001fe2000001140b */
[----:B-1----:R-:W-:-:S05]  /*3e80*/  IMAD.X R4, R3, 0x1, R22, P3 ;  /* 0x0000000103047824 */ /* 0x002fca00018e0616 */
[----:B------:R0:W-:Y:S02]  /*3e90*/  STL [R1+0x14ac], R4 ;  /* 0x0014ac0401007387 */ /* 0x0001e40000100800 */
[----:B0-----:R-:W-:-:S05]  /*3ea0*/  IMAD.X R4, R3, 0x1, R13, P2 ;  /* 0x0000000103047824 */ /* 0x001fca00010e060d */
[----:B------:R0:W-:Y:S04]  /*3eb0*/  STL [R1+0x14a8], R4 ;  /* 0x0014a80401007387 */ /* 0x0001e80000100800 */
[----:B------:R-:W4:Y:S01]  /*3ec0*/  LDL.LU R11, [R1+0x15c] ;  /* 0x00015c00010b7983 */ /* 0x000f220000300800 */
[----:B0-----:R-:W-:-:S05]  /*3ed0*/  IMAD.X R4, R2, 0x1, R22, P6 ;  /* 0x0000000102047824 */ /* 0x001fca00030e0616 */
[----:B------:R0:W-:Y:S01]  /*3ee0*/  STL [R1+0x14a4], R4 ;  /* 0x0014a40401007387 */ /* 0x0001e20000100800 */
[C---:B------:R-:W-:Y:S02]  /*3ef0*/  IADD3 RZ, P3, R24.reuse, R6, RZ ;  /* 0x0000000618ff7210 */ /* 0x040fe40007f7e0ff */
[----:B------:R-:W-:Y:S02]  /*3f00*/  IADD3 RZ, P2, R24, R7, RZ ;  /* 0x0000000718ff7210 */ /* 0x000fe40007f5e0ff */
[----:B------:R-:W-:Y:S01]  /*3f10*/  SHF.R.S32.HI R3, RZ, 0x1f, R24 ;  /* 0x0000001fff037819 */ /* 0x000fe20000011418 */
[----:B0-----:R-:W-:-:S05]  /*3f20*/  IMAD.X R4, R2, 0x1, R13, P4 ;  /* 0x0000000102047824 */ /* 0x001fca00020e060d */
[----:B------:R0:W-:Y:S04]  /*3f30*/  STL [R1+0x14a0], R4 ;  /* 0x0014a00401007387 */ /* 0x0001e80000100800 */
[----:B------:R-:W5:Y:S01]  /*3f40*/  LDL.LU R24, [R1+0x158] ;  /* 0x0001580001187983 */ /* 0x000f620000300800 */
[C---:B------:R-:W-:Y:S01]  /*3f50*/  IADD3 RZ, P6, R17.reuse, R6, RZ ;  /* 0x0000000611ff7210 */ /* 0x040fe20007fde0ff */
[C---:B0-----:R-:W-:Y:S01]  /*3f60*/  IMAD.X R4, R0.reuse, 0x1, R22, P5 ;  /* 0x0000000100047824 */ /* 0x041fe200028e0616 */
[----:B------:R-:W-:Y:S02]  /*3f70*/  IADD3 RZ, P4, R17, R7, RZ ;  /* 0x0000000711ff7210 */ /* 0x000fe40007f9e0ff */
[----:B------:R-:W-:Y:S02]  /*3f80*/  SHF.R.S32.HI R2, RZ, 0x1f, R17 ;  /* 0x0000001fff027819 */ /* 0x000fe40000011411 */
[----:B------:R0:W-:Y:S01]  /*3f90*/  STL [R1+0x149c], R4 ;  /* 0x00149c0401007387 */ /* 0x0001e20000100800 */
[----:B------:R-:W-:-:S03]  /*3fa0*/  IMAD.X R0, R0, 0x1, R13, P1 ;  /* 0x0000000100007824 */ /* 0x000fc600008e060d */
[----:B------:R-:W5:Y:S01]  /*3fb0*/  LDL.LU R17, [R1+0x154] ;  /* 0x0001540001117983 */ /* 0x000f620000300800 */
[----:B------:R-:W-:Y:S01]  /*3fc0*/  IADD3 RZ, P5, R15, R6, RZ ;  /* 0x000000060fff7210 */ /* 0x000fe20007fbe0ff */
[----:B0-----:R-:W-:Y:S02]  /*3fd0*/  IMAD.X R4, R3, 0x1, R22, P3 ;  /* 0x0000000103047824 */ /* 0x001fe400018e0616 */
[----:B------:R0:W-:Y:S01]  /*3fe0*/  STL [R1+0x1498], R0 ;  /* 0x0014980001007387 */ /* 0x0001e20000100800 */
[----:B------:R-:W-:-:S03]  /*3ff0*/  IADD3 RZ, P1, R15, R7, RZ ;  /* 0x000000070fff7210 */ /* 0x000fc60007f3e0ff */
[----:B------:R1:W-:Y:S01]  /*4000*/  STL [R1+0x1494], R4 ;  /* 0x0014940401007387 */ /* 0x0003e20000100800 */
[----:B0-----:R-:W-:-:S03]  /*4010*/  SHF.R.S32.HI R0, RZ, 0x1f, R15 ;  /* 0x0000001fff007819 */ /* 0x001fc6000001140f */
[----:B------:R-:W5:Y:S01]  /*4020*/  LDL.LU R15, [R1+0x150] ;  /* 0x00015000010f7983 */ /* 0x000f620000300800 */
[--C-:B------:R-:W-:Y:S02]  /*4030*/  IMAD.X R3, R3, 0x1, R13.reuse, P2 ;  /* 0x0000000103037824 */ /* 0x100fe400010e060d */
[----:B-1----:R-:W-:Y:S01]  /*4040*/  IMAD.X R4, R2, 0x1, R22, P6 ;  /* 0x0000000102047824 */ /* 0x002fe200030e0616 */
[----:B------:R-:W-:Y:S01]  /*4050*/  IADD3 RZ, P3, R28, R6, RZ ;  /* 0x000000061cff7210 */ /* 0x000fe20007f7e0ff */
[----:B------:R-:W-:Y:S01]  /*4060*/  IMAD.X R2, R2, 0x1, R13, P4 ;  /* 0x0000000102027824 */ /* 0x000fe200020e060d */
[----:B------:R0:W-:Y:S01]  /*4070*/  STL [R1+0x1490], R3 ;  /* 0x0014900301007387 */ /* 0x0001e20000100800 */
[----:B------:R-:W-:-:S03]  /*4080*/  IADD3 RZ, P2, R28, R7, RZ ;  /* 0x000000071cff7210 */ /* 0x000fc60007f5e0ff */
[----:B------:R1:W-:Y:S01]  /*4090*/  STL [R1+0x148c], R4 ;  /* 0x00148c0401007387 */ /* 0x0003e20000100800 */
[----:B0-----:R-:W-:-:S03]  /*40a0*/  SHF.R.S32.HI R3, RZ, 0x1f, R28 ;  /* 0x0000001fff037819 */ /* 0x001fc6000001141c */
[----:B------:R-:W5:Y:S01]  /*40b0*/  LDL.LU R28, [R1+0x14c] ;  /* 0x00014c00011c7983 */ /* 0x000f620000300800 */
[----:B-1----:R-:W-:-:S03]  /*40c0*/  IMAD.X R4, R0, 0x1, R22, P5 ;  /* 0x0000000100047824 */ /* 0x002fc600028e0616 */
[----:B------:R-:W-:Y:S01]  /*40d0*/  STL [R1+0x1488], R2 ;  /* 0x0014880201007387 */ /* 0x000fe20000100800 */
[--C-:B------:R-:W-:Y:S02]  /*40e0*/  IMAD.X R0, R0, 0x1, R13.reuse, P1 ;  /* 0x0000000100007824 */ /* 0x100fe400008e060d */
[C---:B------:R-:W-:Y:S01]  /*40f0*/  IMAD.X R5, R3.reuse, 0x1, R22, P3 ;  /* 0x0000000103057824 */ /* 0x040fe200018e0616 */
[----:B------:R0:W-:Y:S02]  /*4100*/  STL [R1+0x1484], R4 ;  /* 0x0014840401007387 */ /* 0x0001e40000100800 */
[----:B0-----:R-:W-:Y:S01]  /*4110*/  IMAD.X R4, R3, 0x1, R13, P2 ;  /* 0x0000000103047824 */ /* 0x001fe200010e060d */
[C---:B--2---:R-:W-:Y:S02]  /*4120*/  IADD3 RZ, P6, R29.reuse, R6, RZ ;  /* 0x000000061dff7210 */ /* 0x044fe40007fde0ff */
[----:B------:R-:W-:Y:S02]  /*4130*/  SHF.R.S32.HI R2, RZ, 0x1f, R29 ;  /* 0x0000001fff027819 */ /* 0x000fe4000001141d */
[----:B------:R-:W-:-:S02]  /*4140*/  IADD3 RZ, P4, R29, R7, RZ ;  /* 0x000000071dff7210 */ /* 0x000fc40007f9e0ff */
[----:B------:R-:W2:Y:S04]  /*4150*/  LDL.LU R29, [R1+0x148] ;  /* 0x00014800011d7983 */ /* 0x000ea80000300800 */
[----:B------:R0:W-:Y:S01]  /*4160*/  STL [R1+0x1480], R0 ;  /* 0x0014800001007387 */ /* 0x0001e20000100800 */
[----:B---3--:R-:W-:-:S03]  /*4170*/  IADD3 RZ, P5, R20, R6, RZ ;  /* 0x0000000614ff7210 */ /* 0x008fc60007fbe0ff */
[----:B------:R1:W-:Y:S01]  /*4180*/  STL [R1+0x147c], R5 ;  /* 0x00147c0501007387 */ /* 0x0003e20000100800 */
[----:B------:R-:W-:-:S03]  /*4190*/  IADD3 RZ, P1, R20, R7, RZ ;  /* 0x0000000714ff7210 */ /* 0x000fc60007f3e0ff */
[----:B------:R3:W-:Y:S01]  /*41a0*/  STL [R1+0x1478], R4 ;  /* 0x0014780401007387 */ /* 0x0007e20000100800 */
[----:B0-----:R-:W-:Y:S01]  /*41b0*/  SHF.R.S32.HI R0, RZ, 0x1f, R20 ;  /* 0x0000001fff007819 */ /* 0x001fe20000011414 */
[C---:B-1----:R-:W-:Y:S02]  /*41c0*/  IMAD.X R5, R2.reuse, 0x1, R22, P6 ;  /* 0x0000000102057824 */ /* 0x042fe400030e0616 */
[----:B---3--:R-:W-:-:S03]  /*41d0*/  IMAD.X R4, R2, 0x1, R13, P4 ;  /* 0x0000000102047824 */ /* 0x008fc600020e060d */
[----:B------:R0:W-:Y:S04]  /*41e0*/  STL [R1+0x1474], R5 ;  /* 0x0014740501007387 */ /* 0x0001e80000100800 */
[----:B------:R1:W-:Y:S01]  /*41f0*/  STL [R1+0x1470], R4 ;  /* 0x0014700401007387 */ /* 0x0003e20000100800 */
[C-C-:B0-----:R-:W-:Y:S01]  /*4200*/  IMAD.X R5, R0.reuse, 0x1, R22.reuse, P5 ;  /* 0x0000000100057824 */ /* 0x141fe200028e0616 */
[C---:B----4-:R-:W-:Y:S01]  /*4210*/  IADD3 RZ, P3, R11.reuse, R6, RZ ;  /* 0x000000060bff7210 */ /* 0x050fe20007f7e0ff */
[----:B-1----:R-:W-:Y:S01]  /*4220*/  IMAD.X R4, R0, 0x1, R13, P1 ;  /* 0x0000000100047824 */ /* 0x002fe200008e060d */
[----:B------:R-:W-:Y:S02]  /*4230*/  SHF.R.S32.HI R3, RZ, 0x1f, R11 ;  /* 0x0000001fff037819 */ /* 0x000fe4000001140b */
[----:B------:R-:W-:Y:S01]  /*4240*/  IADD3 RZ, P2, R11, R7, RZ ;  /* 0x000000070bff7210 */ /* 0x000fe20007f5e0ff */
[----:B------:R-:W-:Y:S04]  /*4250*/  STL [R1+0x146c], R5 ;  /* 0x00146c0501007387 */ /* 0x000fe80000100800 */
[----:B------:R0:W-:Y:S02]  /*4260*/  STL [R1+0x1468], R4 ;  /* 0x0014680401007387 */ /* 0x0001e40000100800 */
[----:B0-----:R-:W-:-:S02]  /*4270*/  IMAD.X R4, R3, 0x1, R22, P3 ;  /* 0x0000000103047824 */ /* 0x001fc400018e0616 */
[----:B------:R-:W-:-:S03]  /*4280*/  IMAD.X R3, R3, 0x1, R13, P2 ;  /* 0x0000000103037824 */ /* 0x000fc600010e060d */
[----:B------:R-:W-:Y:S01]  /*4290*/  STL [R1+0x1464], R4 ;  /* 0x0014640401007387 */ /* 0x000fe20000100800 */
[CC--:B-----5:R-:W-:Y:S02]  /*42a0*/  IADD3 RZ, P6, R24.reuse, R6.reuse, RZ ;  /* 0x0000000618ff7210 */ /* 0x0e0fe40007fde0ff */
[----:B------:R-:W-:Y:S02]  /*42b0*/  SHF.R.S32.HI R2, RZ, 0x1f, R24 ;  /* 0x0000001fff027819 */ /* 0x000fe40000011418 */
[----:B------:R-:W-:Y:S01]  /*42c0*/  IADD3 RZ, P4, R24, R7, RZ ;  /* 0x0000000718ff7210 */ /* 0x000fe20007f9e0ff */
[----:B------:R0:W-:Y:S04]  /*42d0*/  STL [R1+0x1460], R3 ;  /* 0x0014600301007387 */ /* 0x0001e80000100800 */
[----:B------:R-:W3:Y:S01]  /*42e0*/  LDL.LU R21, [R1+0x144] ;  /* 0x0001440001157983 */ /* 0x000ee20000300800 */
[C---:B0-----:R-:W-:Y:S01]  /*42f0*/  IMAD.X R3, R2.reuse, 0x1, R22, P6 ;  /* 0x0000000102037824 */ /* 0x041fe200030e0616 */
[----:B------:R-:W-:Y:S01]  /*4300*/  IADD3 RZ, P5, R17, R6, RZ ;  /* 0x0000000611ff7210 */ /* 0x000fe20007fbe0ff */
[----:B------:R-:W-:Y:S01]  /*4310*/  IMAD.X R2, R2, 0x1, R13, P4 ;  /* 0x0000000102027824 */ /* 0x000fe200020e060d */
[----:B------:R-:W-:-:S02]  /*4320*/  SHF.R.S32.HI R0, RZ, 0x1f, R17 ;  /* 0x0000001fff007819 */ /* 0x000fc40000011411 */
[----:B------:R-:W-:Y:S01]  /*4330*/  STL [R1+0x145c], R3 ;  /* 0x00145c0301007387 */ /* 0x000fe20000100800 */
[----:B------:R-:W-:-:S03]  /*4340*/  IADD3 RZ, P1, R17, R7, RZ ;  /* 0x0000000711ff7210 */ /* 0x000fc60007f3e0ff */
[----:B------:R-:W4:Y:S04]  /*4350*/  LDL.LU R16, [R1+0x140] ;  /* 0x0001400001107983 */ /* 0x000f280000300800 */
[----:B------:R0:W-:Y:S01]  /*4360*/  STL [R1+0x1458], R2 ;  /* 0x0014580201007387 */ /* 0x0001e20000100800 */
[----:B------:R-:W-:Y:S01]  /*4370*/  IADD3 RZ, P3, R15, R6, RZ ;  /* 0x000000060fff7210 */ /* 0x000fe20007f7e0ff */
[C---:B0-----:R-:W-:Y:S01]  /*4380*/  IMAD.X R2, R0.reuse, 0x1, R22, P5 ;  /* 0x0000000100027824 */ /* 0x041fe200028e0616 */
[----:B------:R-:W-:Y:S01]  /*4390*/  SHF.R.S32.HI R14, RZ, 0x1f, R15 ;  /* 0x0000001fff0e7819 */ /* 0x000fe2000001140f */
[----:B------:R-:W-:-:S03]  /*43a0*/  IMAD.X R0, R0, 0x1, R13, P1 ;  /* 0x0000000100007824 */ /* 0x000fc600008e060d */
[----:B------:R-:W-:Y:S04]  /*43b0*/  STL [R1+0x1454], R2 ;  /* 0x0014540201007387 */ /* 0x000fe80000100800 */
[----:B------:R-:W5:Y:S04]  /*43c0*/  LDL.LU R8, [R1+0x13c] ;  /* 0x00013c0001087983 */ /* 0x000f680000300800 */
[----:B------:R0:W-:Y:S04]  /*43d0*/  STL [R1+0x1450], R0 ;  /* 0x0014500001007387 */ /* 0x0001e80000100800 */
[----:B------:R-:W5:Y:S04]  /*43e0*/  LDL R26, [R1+0x138] ;  /* 0x00013800011a7983 */ /* 0x000f680000100800 */
[----:B------:R-:W5:Y:S01]  /*43f0*/  LDL R18, [R1+0x134] ;  /* 0x0001340001127983 */ /* 0x000f620000100800 */
[----:B0-----:R-:W-:-:S05]  /*4400*/  IMAD.X R0, R14, 0x1, R22, P3 ;  /* 0x000000010e007824 */ /* 0x001fca00018e0616 */
[----:B------:R0:W-:Y:S04]  /*4410*/  STL [R1+0x144c], R0 ;  /* 0x00144c0001007387 */ /* 0x0001e80000100800 */
[----:B------:R-:W5:Y:S04]  /*4420*/  LDL R23, [R1+0x130] ;  /* 0x0001300001177983 */ /* 0x000f680000100800 */
[----:B------:R-:W5:Y:S04]  /*4430*/  LDL R10, [R1+0x128] ;  /* 0x00012800010a7983 */ /* 0x000f680000100800 */
[----:B0-----:R-:W5:Y:S04]  /*4440*/  LDL R0, [R1+0x12c] ;  /* 0x00012c0001007983 */ /* 0x001f680000100800 */
[----:B------:R-:W5:Y:S04]  /*4450*/  LDL R5, [R1+0x124] ;  /* 0x0001240001057983 */ /* 0x000f680000100800 */
[----:B------:R-:W5:Y:S04]  /*4460*/  LDL R4, [R1+0x120] ;  /* 0x0001200001047983 */ /* 0x000f680000100800 */
[----:B------:R-:W5:Y:S04]  /*4470*/  LDL R19, [R1+0x11c] ;  /* 0x00011c0001137983 */ /* 0x000f680000100800 */
[----:B------:R-:W5:Y:S04]  /*4480*/  LDL R2, [R1+0x118] ;  /* 0x0001180001027983 */ /* 0x000f680000100800 */
[----:B------:R-:W5:Y:S04]  /*4490*/  LDL R9, [R1+0x114] ;  /* 0x0001140001097983 */ /* 0x000f680000100800 */
[----:B------:R-:W5:Y:S04]  /*44a0*/  LDL R20, [R1+0x110] ;  /* 0x0001100001147983 */ /* 0x000f680000100800 */
[----:B------:R-:W5:Y:S01]  /*44b0*/  LDL R11, [R1+0x10c] ;  /* 0x00010c00010b7983 */ /* 0x000f620000100800 */
[----:B------:R-:W-:-:S03]  /*44c0*/  IADD3 RZ, P2, R15, R7, RZ ;  /* 0x000000070fff7210 */ /* 0x000fc60007f5e0ff */
[----:B------:R-:W5:Y:S04]  /*44d0*/  LDL R24, [R1+0x108] ;  /* 0x0001080001187983 */ /* 0x000f680000100800 */
[----:B------:R-:W5:Y:S04]  /*44e0*/  LDL R17, [R1+0x104] ;  /* 0x0001040001117983 */ /* 0x000f680000100800 */
[----:B------:R-:W5:Y:S01]  /*44f0*/  LDL R15, [R1+0x100] ;  /* 0x00010000010f7983 */ /* 0x000f620000100800 */
[----:B------:R-:W-:Y:S01]  /*4500*/  IMAD.X R14, R14, 0x1, R13, P2 ;  /* 0x000000010e0e7824 */ /* 0x000fe200010e060d */
[----:B------:R-:W-:-:S02]  /*4510*/  IADD3 RZ, P6, R28, R6, RZ ;  /* 0x000000061cff7210 */ /* 0x000fc40007fde0ff */
[----:B------:R-:W-:Y:S02]  /*4520*/  SHF.R.S32.HI R12, RZ, 0x1f, R28 ;  /* 0x0000001fff0c7819 */ /* 0x000fe4000001141c */
[-C--:B------:R-:W-:Y:S02]  /*4530*/  IADD3 RZ, P4, R28, R7.reuse, RZ ;  /* 0x000000071cff7210 */ /* 0x080fe40007f9e0ff */
[----:B------:R-:W5:Y:S01]  /*4540*/  LDL R28, [R1+0xfc] ;  /* 0x0000fc00011c7983 */ /* 0x000f620000100800 */
[C---:B--2---:R-:W-:Y:S02]  /*4550*/  IADD3 RZ, P5, R29.reuse, R6, RZ ;  /* 0x000000061dff7210 */ /* 0x044fe40007fbe0ff */
[----:B------:R-:W-:Y:S02]  /*4560*/  IADD3 RZ, P1, R29, R7, RZ ;  /* 0x000000071dff7210 */ /* 0x000fe40007f3e0ff */
[----:B------:R-:W-:Y:S02]  /*4570*/  SHF.R.S32.HI R3, RZ, 0x1f, R29 ;  /* 0x0000001fff037819 */ /* 0x000fe4000001141d */
[----:B------:R-:W2:Y:S04]  /*4580*/  LDL R29, [R1+0xf8] ;  /* 0x0000f800011d7983 */ /* 0x000ea80000100800 */
[----:B------:R0:W-:Y:S02]  /*4590*/  STL [R1+0x1448], R14 ;  /* 0x0014480e01007387 */ /* 0x0001e40000100800 */
[----:B0-----:R-:W-:-:S02]  /*45a0*/  IMAD.X R14, R12, 0x1, R22, P6 ;  /* 0x000000010c0e7824 */ /* 0x001fc400030e0616 */
[----:B------:R-:W-:Y:S01]  /*45b0*/  IMAD.X R12, R12, 0x1, R13, P4 ;  /* 0x000000010c0c7824 */ /* 0x000fe200020e060d */
[C---:B---3--:R-:W-:Y:S02]  /*45c0*/  IADD3 RZ, P3, R21.reuse, R6, RZ ;  /* 0x0000000615ff7210 */ /* 0x048fe40007f7e0ff */
[----:B------:R-:W-:Y:S02]  /*45d0*/  IADD3 RZ, P2, R21, R7, RZ ;  /* 0x0000000715ff7210 */ /* 0x000fe40007f5e0ff */
[----:B------:R-:W-:-:S05]  /*45e0*/  SHF.R.S32.HI R21, RZ, 0x1f, R21 ;  /* 0x0000001fff157819 */ /* 0x000fca0000011415 */
[----:B------:R-:W-:Y:S04]  /*45f0*/  STL [R1+0x2e8], R21 ;  /* 0x0002e81501007387 */ /* 0x000fe80000100800 */
[----:B------:R0:W-:Y:S01]  /*4600*/  STL [R1+0x1444], R14 ;  /* 0x0014440e01007387 */ /* 0x0001e20000100800 */
[----:B----4-:R-:W-:-:S03]  /*4610*/  IADD3 RZ, P6, R16, R6, RZ ;  /* 0x0000000610ff7210 */ /* 0x010fc60007fde0ff */
[----:B------:R1:W-:Y:S01]  /*4620*/  STL [R1+0x1440], R12 ;  /* 0x0014400c01007387 */ /* 0x0003e20000100800 */
[----:B0-----:R-:W-:Y:S01]  /*4630*/  SHF.R.S32.HI R14, RZ, 0x1f, R16 ;  /* 0x0000001fff0e7819 */ /* 0x001fe20000011410 */
[----:B-1----:R-:W-:-:S04]  /*4640*/  IMAD.X R12, R3, 0x1, R22, P5 ;  /* 0x00000001030c7824 */ /* 0x002fc800028e0616 */
[----:B------:R-:W-:Y:S01]  /*4650*/  STL [R1+0x2e4], R14 ;  /* 0x0002e40e01007387 */ /* 0x000fe20000100800 */
[----:B------:R-:W-:-:S03]  /*4660*/  IADD3 RZ, P4, R16, R7, RZ ;  /* 0x0000000710ff7210 */ /* 0x000fc60007f9e0ff */
[----:B------:R-:W-:Y:S01]  /*4670*/  STL [R1+0x143c], R12 ;  /* 0x00143c0c01007387 */ /* 0x000fe20000100800 */
[C---:B-----5:R-:W-:Y:S01]  /*4680*/  IADD3 RZ, P5, R8.reuse, R6, RZ ;  /* 0x0000000608ff7210 */ /* 0x060fe20007fbe0ff */
[----:B------:R-:W-:Y:S01]  /*4690*/  IMAD.X R6, R3, 0x1, R13, P1 ;  /* 0x0000000103067824 */ /* 0x000fe200008e060d */
[----:B------:R-:W-:Y:S02]  /*46a0*/  SHF.R.S32.HI R3, RZ, 0x1f, R8 ;  /* 0x0000001fff037819 */ /* 0x000fe40000011408 */
[----:B------:R-:W-:Y:S02]  /*46b0*/  IADD3 RZ, P1, R8, R7, RZ ;  /* 0x0000000708ff7210 */ /* 0x000fe40007f3e0ff */
[----:B------:R0:W-:Y:S04]  /*46c0*/  STL [R1+0x1438], R6 ;  /* 0x0014380601007387 */ /* 0x0001e80000100800 */
[----:B------:R1:W-:Y:S01]  /*46d0*/  STL [R1+0x2e0], R3 ;  /* 0x0002e00301007387 */ /* 0x0003e20000100800 */
[----:B------:R-:W-:-:S02]  /*46e0*/  SHF.R.S32.HI R7, RZ, 0x1f, R18 ;  /* 0x0000001fff077819 */ /* 0x000fc40000011412 */
[----:B0-----:R-:W-:Y:S02]  /*46f0*/  SHF.R.S32.HI R6, RZ, 0x1f, R26 ;  /* 0x0000001fff067819 */ /* 0x001fe4000001141a */
[----:B-1----:R-:W-:-:S03]  /*4700*/  SHF.R.S32.HI R3, RZ, 0x1f, R23 ;  /* 0x0000001fff037819 */ /* 0x002fc60000011417 */
[----:B------:R0:W-:Y:S04]  /*4710*/  STL [R1+0x2dc], R6 ;  /* 0x0002dc0601007387 */ /* 0x0001e80000100800 */
[----:B------:R-:W-:Y:S04]  /*4720*/  STL [R1+0x2d8], R7 ;  /* 0x0002d80701007387 */ /* 0x000fe80000100800 */
[----:B------:R1:W-:Y:S01]  /*4730*/  STL [R1+0x2d4], R3 ;  /* 0x0002d40301007387 */ /* 0x0003e20000100800 */
[----:B0-----:R-:W-:Y:S02]  /*4740*/  SHF.R.S32.HI R6, RZ, 0x1f, R0 ;  /* 0x0000001fff067819 */ /* 0x001fe40000011400 */
[----:B------:R-:W-:-:S03]  /*4750*/  SHF.R.S32.HI R0, RZ, 0x1f, R10 ;  /* 0x0000001fff007819 */ /* 0x000fc6000001140a */
[----:B------:R-:W-:Y:S01]  /*4760*/  STL [R1+0x2d0], R6 ;  /* 0x0002d00601007387 */ /* 0x000fe20000100800 */
[----:B-1----:R-:W-:-:S03]  /*4770*/  SHF.R.S32.HI R3, RZ, 0x1f, R5 ;  /* 0x0000001fff037819 */ /* 0x002fc60000011405 */
[----:B------:R0:W-:Y:S01]  /*4780*/  STL [R1+0x2cc], R0 ;  /* 0x0002cc0001007387 */ /* 0x0001e20000100800 */
[----:B------:R-:W-:-:S03]  /*4790*/  SHF.R.S32.HI R4, RZ, 0x1f, R4 ;  /* 0x0000001fff047819 */ /* 0x000fc60000011404 */
[----:B------:R1:W-:Y:S01]  /*47a0*/  STL [R1+0x2c8], R3 ;  /* 0x0002c80301007387 */ /* 0x0003e20000100800 */
[----:B0-----:R-:W-:-:S03]  /*47b0*/  SHF.R.S32.HI R0, RZ, 0x1f, R19 ;  /* 0x0000001fff007819 */ /* 0x001fc60000011413 */
[----:B------:R-:W-:Y:S01]  /*47c0*/  STL [R1+0x2c4], R4 ;  /* 0x0002c40401007387 */ /* 0x000fe20000100800 */
[----:B-1----:R-:W-:-:S03]  /*47d0*/  SHF.R.S32.HI R3, RZ, 0x1f, R2 ;  /* 0x0000001fff037819 */ /* 0x002fc60000011402 */
[----:B------:R0:W-:Y:S01]  /*47e0*/  STL [R1+0x2c0], R0 ;  /* 0x0002c00001007387 */ /* 0x0001e20000100800 */
[----:B------:R-:W-:-:S03]  /*47f0*/  SHF.R.S32.HI R2, RZ, 0x1f, R9 ;  /* 0x0000001fff027819 */ /* 0x000fc60000011409 */
[----:B------:R1:W-:Y:S01]  /*4800*/  STL [R1+0x2bc], R3 ;  /* 0x0002bc0301007387 */ /* 0x0003e20000100800 */
[----:B0-----:R-:W-:-:S03]  /*4810*/  SHF.R.S32.HI R0, RZ, 0x1f, R20 ;  /* 0x0000001fff007819 */ /* 0x001fc60000011414 */
[----:B------:R0:W-:Y:S01]  /*4820*/  STL [R1+0x2b8], R2 ;  /* 0x0002b80201007387 */ /* 0x0001e20000100800 */
[----:B-1----:R-:W-:-:S03]  /*4830*/  SHF.R.S32.HI R3, RZ, 0x1f, R11 ;  /* 0x0000001fff037819 */ /* 0x002fc6000001140b */
[----:B------:R1:W-:Y:S04]  /*4840*/  STL [R1+0x2b4], R0 ;  /* 0x0002b40001007387 */ /* 0x0003e80000100800 */
[----:B------:R3:W-:Y:S01]  /*4850*/  STL [R1+0x2b0], R3 ;  /* 0x0002b00301007387 */ /* 0x0007e20000100800 */
[----:B0-----:R-:W-:Y:S02]  /*4860*/  SHF.R.S32.HI R2, RZ, 0x1f, R24 ;  /* 0x0000001fff027819 */ /* 0x001fe40000011418 */
[----:B-1----:R-:W-:-:S03]  /*4870*/  SHF.R.S32.HI R0, RZ, 0x1f, R17 ;  /* 0x0000001fff007819 */ /* 0x002fc60000011411 */
[----:B------:R-:W-:Y:S01]  /*4880*/  STL [R1+0x2ac], R2 ;  /* 0x0002ac0201007387 */ /* 0x000fe20000100800 */
[----:B---3--:R-:W-:-:S03]  /*4890*/  SHF.R.S32.HI R3, RZ, 0x1f, R15 ;  /* 0x0000001fff037819 */ /* 0x008fc6000001140f */
[----:B------:R-:W-:Y:S04]  /*48a0*/  STL [R1+0x2a8], R0 ;  /* 0x0002a80001007387 */ /* 0x000fe80000100800 */
[----:B------:R0:W-:Y:S04]  /*48b0*/  STL [R1+0x2a4], R3 ;  /* 0x0002a40301007387 */ /* 0x0001e80000100800 */
[----:B0-----:R-:W3:Y:S01]  /*48c0*/  LDL R3, [R1+0xec] ;  /* 0x0000ec0001037983 */ /* 0x001ee20000100800 */
[----:B------:R-:W-:-:S05]  /*48d0*/  SHF.R.S32.HI R2, RZ, 0x1f, R28 ;  /* 0x0000001fff027819 */ /* 0x000fca000001141c */
[----:B------:R-:W-:Y:S01]  /*48e0*/  STL [R1+0x2a0], R2 ;  /* 0x0002a00201007387 */ /* 0x000fe20000100800 */
[----:B--2---:R-:W-:-:S03]  /*48f0*/  SHF.R.S32.HI R0, RZ, 0x1f, R29 ;  /* 0x0000001fff007819 */ /* 0x004fc6000001141d */
[----:B---3--:R0:W-:Y:S04]  /*4900*/  STL [R1+0x1588], R3 ;  /* 0x0015880301007387 */ /* 0x0081e80000100800 */
[----:B------:R-:W-:Y:S04]  /*4910*/  STL [R1+0x29c], R0 ;  /* 0x00029c0001007387 */ /* 0x000fe80000100800 */
[----:B0-----:R-:W2:Y:S04]  /*4920*/  LDL R3, [R1+0xf0] ;  /* 0x0000f00001037983 */ /* 0x001ea80000100800 */
[----:B--2---:R0:W-:Y:S04]  /*4930*/  STL [R1+0x158c], R3 ;  /* 0x00158c0301007387 */ /* 0x0041e80000100800 */
[----:B------:R-:W2:Y:S04]  /*4940*/  LDL R14, [R1+0xe8] ;  /* 0x0000e800010e7983 */ /* 0x000ea80000100800 */
[----:B------:R-:W3:Y:S04]  /*4950*/  LDL R12, [R1+0xe4] ;  /* 0x0000e400010c7983 */ /* 0x000ee80000100800 */
[----:B0-----:R-:W4:Y:S04]  /*4960*/  LDL R3, [R1+0xf4] ;  /* 0x0000f40001037983 */ /* 0x001f280000100800 */
[----:B------:R-:W5:Y:S04]  /*4970*/  LDL R27, [R1+0xe0] ;  /* 0x0000e000011b7983 */ /* 0x000f680000100800 */
[----:B------:R-:W5:Y:S04]  /*4980*/  LDL R25, [R1+0xdc] ;  /* 0x0000dc0001197983 */ /* 0x000f680000100800 */
[----:B------:R-:W5:Y:S04]  /*4990*/  LDL R21, [R1+0xd8] ;  /* 0x0000d80001157983 */ /* 0x000f680000100800 */
[----:B------:R-:W5:Y:S04]  /*49a0*/  LDL R16, [R1+0xd4] ;  /* 0x0000d40001107983 */ /* 0x000f680000100800 */
[----:B------:R-:W5:Y:S04]  /*49b0*/  LDL R22, [R1+0xd0] ;  /* 0x0000d00001167983 */ /* 0x000f680000100800 */
[----:B------:R-:W5:Y:S04]  /*49c0*/  LDL R6, [R1+0xcc] ;  /* 0x0000cc0001067983 */ /* 0x000f680000100800 */
[----:B------:R-:W5:Y:S04]  /*49d0*/  LDL R13, [R1+0xc8] ;  /* 0x0000c800010d7983 */ /* 0x000f680000100800 */
[----:B------:R-:W3:Y:S04]  /*49e0*/  LDL R7, [R1+0xc4] ;  /* 0x0000c40001077983 */ /* 0x000ee80000100800 */
[----:B------:R-:W5:Y:S04]  /*49f0*/  LDL R8, [R1+0xc0] ;  /* 0x0000c00001087983 */ /* 0x000f680000100800 */
        /* <DEDUP_REMOVED lines=16> */
[----:B------:R-:W5:Y:S01]  /*4b00*/  LDL R29, [R1+0x7c] ;  /* 0x00007c00011d7983 */ /* 0x000f620000100800 */
[----:B----4-:R-:W-:-:S05]  /*4b10*/  SHF.R.S32.HI R3, RZ, 0x1f, R3 ;  /* 0x0000001fff037819 */ /* 0x010fca0000011403 */
[----:B------:R0:W-:Y:S04]  /*4b20*/  STL [R1+0x298], R3 ;  /* 0x0002980301007387 */ /* 0x0001e80000100800 */
[----:B0-----:R-:W4:Y:S02]  /*4b30*/  LDL.LU R3, [R1+0x158c] ;  /* 0x00158c0001037983 */ /* 0x001f240000300800 */
[----:B----4-:R-:W-:-:S05]  /*4b40*/  SHF.R.S32.HI R3, RZ, 0x1f, R3 ;  /* 0x0000001fff037819 */ /* 0x010fca0000011403 */
[----:B------:R0:W-:Y:S04]  /*4b50*/  STL [R1+0x294], R3 ;  /* 0x0002940301007387 */ /* 0x0001e80000100800 */
[----:B0-----:R-:W4:Y:S01]  /*4b60*/  LDL.LU R3, [R1+0x1588] ;  /* 0x0015880001037983 */ /* 0x001f220000300800 */
[----:B--2---:R-:W-:Y:S02]  /*4b70*/  SHF.R.S32.HI R14, RZ, 0x1f, R14 ;  /* 0x0000001fff0e7819 */ /* 0x004fe4000001140e */
[----:B---3--:R-:W-:Y:S02]  /*4b80*/  SHF.R.S32.HI R7, RZ, 0x1f, R7 ;  /* 0x0000001fff077819 */ /* 0x008fe40000011407 */
[----:B-----5:R-:W-:Y:S02]  /*4b90*/  SHF.R.S32.HI R4, RZ, 0x1f, R4 ;  /* 0x0000001fff047819 */ /* 0x020fe40000011404 */
[----:B----4-:R-:W-:-:S05]  /*4ba0*/  SHF.R.S32.HI R3, RZ, 0x1f, R3 ;  /* 0x0000001fff037819 */ /* 0x010fca0000011403 */
[----:B------:R0:W-:Y:S04]  /*4bb0*/  STL [R1+0x290], R3 ;  /* 0x0002900301007387 */ /* 0x0001e80000100800 */
[----:B------:R1:W-:Y:S01]  /*4bc0*/  STL [R1+0x28c], R14 ;  /* 0x00028c0e01007387 */ /* 0x0003e20000100800 */
[----:B0-----:R-:W-:Y:S02]  /*4bd0*/  SHF.R.S32.HI R3, RZ, 0x1f, R12 ;  /* 0x0000001fff037819 */ /* 0x001fe4000001140c */
[----:B------:R-:W-:Y:S02]  /*4be0*/  SHF.R.S32.HI R12, RZ, 0x1f, R25 ;  /* 0x0000001fff0c7819 */ /* 0x000fe40000011419 */
[----:B-1----:R-:W-:Y:S01]  /*4bf0*/  SHF.R.S32.HI R14, RZ, 0x1f, R27 ;  /* 0x0000001fff0e7819 */ /* 0x002fe2000001141b */
[----:B------:R0:W-:Y:S04]  /*4c00*/  STL [R1+0x288], R3 ;  /* 0x0002880301007387 */ /* 0x0001e80000100800 */
[----:B------:R1:W-:Y:S01]  /*4c10*/  STL [R1+0x284], R14 ;  /* 0x0002840e01007387 */ /* 0x0003e20000100800 */
[----:B0-----:R-:W-:-:S03]  /*4c20*/  SHF.R.S32.HI R3, RZ, 0x1f, R21 ;  /* 0x0000001fff037819 */ /* 0x001fc60000011415 */
[----:B------:R0:W-:Y:S01]  /*4c30*/  STL [R1+0x280], R12 ;  /* 0x0002800c01007387 */ /* 0x0001e20000100800 */
[----:B-1----:R-:W-:-:S03]  /*4c40*/  SHF.R.S32.HI R14, RZ, 0x1f, R16 ;  /* 0x0000001fff0e7819 */ /* 0x002fc60000011410 */
[----:B------:R1:W-:Y:S01]  /*4c50*/  STL [R1+0x27c], R3 ;  /* 0x00027c0301007387 */ /* 0x0003e20000100800 */
[----:B0-----:R-:W-:-:S03]  /*4c60*/  SHF.R.S32.HI R12, RZ, 0x1f, R22 ;  /* 0x0000001fff0c7819 */ /* 0x001fc60000011416 */
[----:B------:R-:W-:Y:S01]  /*4c70*/  STL [R1+0x278], R14 ;  /* 0x0002780e01007387 */ /* 0x000fe20000100800 */
[----:B-1----:R-:W-:-:S03]  /*4c80*/  SHF.R.S32.HI R3, RZ, 0x1f, R6 ;  /* 0x0000001fff037819 */ /* 0x002fc60000011406 */
[----:B------:R-:W-:Y:S01]  /*4c90*/  STL [R1+0x274], R12 ;  /* 0x0002740c01007387 */ /* 0x000fe20000100800 */
[----:B------:R-:W-:-:S03]  /*4ca0*/  SHF.R.S32.HI R6, RZ, 0x1f, R13 ;  /* 0x0000001fff067819 */ /* 0x000fc6000001140d */
[----:B------:R0:W-:Y:S04]  /*4cb0*/  STL [R1+0x270], R3 ;  /* 0x0002700301007387 */ /* 0x0001e80000100800 */
[----:B------:R1:W-:Y:S01]  /*4cc0*/  STL [R1+0x26c], R6 ;  /* 0x00026c0601007387 */ /* 0x0003e20000100800 */
[----:B0-----:R-:W-:-:S03]  /*4cd0*/  SHF.R.S32.HI R3, RZ, 0x1f, R8 ;  /* 0x0000001fff037819 */ /* 0x001fc60000011408 */
[----:B------:R0:W-:Y:S01]  /*4ce0*/  STL [R1+0x268], R7 ;  /* 0x0002680701007387 */ /* 0x0001e20000100800 */
[----:B-1----:R-:W-:-:S03]  /*4cf0*/  SHF.R.S32.HI R6, RZ, 0x1f, R26 ;  /* 0x0000001fff067819 */ /* 0x002fc6000001141a */
[----:B------:R1:W-:Y:S01]  /*4d00*/  STL [R1+0x264], R3 ;  /* 0x0002640301007387 */ /* 0x0003e20000100800 */
[----:B0-----:R-:W-:-:S03]  /*4d10*/  SHF.R.S32.HI R7, RZ, 0x1f, R18 ;  /* 0x0000001fff077819 */ /* 0x001fc60000011412 */
[----:B------:R0:W-:Y:S01]  /*4d20*/  STL [R1+0x260], R6 ;  /* 0x0002600601007387 */ /* 0x0001e20000100800 */
[----:B-1----:R-:W-:-:S03]  /*4d30*/  SHF.R.S32.HI R3, RZ, 0x1f, R23 ;  /* 0x0000001fff037819 */ /* 0x002fc60000011417 */
[----:B------:R-:W-:Y:S04]  /*4d40*/  STL [R1+0x25c], R7 ;  /* 0x00025c0701007387 */ /* 0x000fe80000100800 */
[----:B------:R1:W-:Y:S01]  /*4d50*/  STL [R1+0x258], R3 ;  /* 0x0002580301007387 */ /* 0x0003e20000100800 */
[----:B0-----:R-:W-:Y:S02]  /*4d60*/  SHF.R.S32.HI R6, RZ, 0x1f, R0 ;  /* 0x0000001fff067819 */ /* 0x001fe40000011400 */
[----:B------:R-:W-:-:S03]  /*4d70*/  SHF.R.S32.HI R0, RZ, 0x1f, R10 ;  /* 0x0000001fff007819 */ /* 0x000fc6000001140a */
[----:B------:R-:W-:Y:S01]  /*4d80*/  STL [R1+0x254], R6 ;  /* 0x0002540601007387 */ /* 0x000fe20000100800 */
[----:B-1----:R-:W-:-:S03]  /*4d90*/  SHF.R.S32.HI R3, RZ, 0x1f, R5 ;  /* 0x0000001fff037819 */ /* 0x002fc60000011405 */
[----:B------:R0:W-:Y:S04]  /*4da0*/  STL [R1+0x250], R0 ;  /* 0x0002500001007387 */ /* 0x0001e80000100800 */
        /* <DEDUP_REMOVED lines=15> */
[----:B--2---:R-:W-:-:S03]  /*4ea0*/  SHF.R.S32.HI R3, RZ, 0x1f, R15 ;  /* 0x0000001fff037819 */ /* 0x004fc6000001140f */
[----:B------:R-:W-:Y:S04]  /*4eb0*/  STL [R1+0x22c], R0 ;  /* 0x00022c0001007387 */ /* 0x000fe80000100800 */
[----:B------:R0:W-:Y:S04]  /*4ec0*/  STL [R1+0x228], R3 ;  /* 0x0002280301007387 */ /* 0x0001e80000100800 */
[----:B0-----:R-:W2:Y:S01]  /*4ed0*/  LDL R3, [R1+0x70] ;  /* 0x0000700001037983 */ /* 0x001ea20000100800 */
[----:B------:R-:W-:Y:S02]  /*4ee0*/  SHF.R.S32.HI R2, RZ, 0x1f, R28 ;  /* 0x0000001fff027819 */ /* 0x000fe4000001141c */
[----:B------:R-:W-:-:S03]  /*4ef0*/  SHF.R.S32.HI R0, RZ, 0x1f, R29 ;  /* 0x0000001fff007819 */ /* 0x000fc6000001141d */
[----:B------:R-:W-:Y:S04]  /*4f00*/  STL [R1+0x224], R2 ;  /* 0x0002240201007387 */ /* 0x000fe80000100800 */
[----:B--2---:R0:W-:Y:S04]  /*4f10*/  STL [R1+0x1580], R3 ;  /* 0x0015800301007387 */ /* 0x0041e80000100800 */
        /* <DEDUP_REMOVED lines=31> */
[----:B------:R-:W5:Y:S01]  /*5110*/  LDL R28, [R1] ;  /* 0x00000000011c7983 */ /* 0x000f620000100800 */
        /* <DEDUP_REMOVED lines=9> */
[----:B------:R-:W-:-:S02]  /*51b0*/  SHF.R.S32.HI R25, RZ, 0x1f, R25 ;  /* 0x0000001fff197819 */ /* 0x000fc40000011419 */
[----:B------:R-:W-:Y:S02]  /*51c0*/  SHF.R.S32.HI R21, RZ, 0x1f, R21 ;  /* 0x0000001fff157819 */ /* 0x000fe40000011415 */
[----:B------:R-:W-:Y:S02]  /*51d0*/  SHF.R.S32.HI R16, RZ, 0x1f, R16 ;  /* 0x0000001fff107819 */ /* 0x000fe40000011410 */
[----:B------:R-:W-:Y:S02]  /*51e0*/  SHF.R.S32.HI R22, RZ, 0x1f, R22 ;  /* 0x0000001fff167819 */ /* 0x000fe40000011416 */
[----:B------:R-:W-:Y:S02]  /*51f0*/  SHF.R.S32.HI R6, RZ, 0x1f, R6 ;  /* 0x0000001fff067819 */ /* 0x000fe40000011406 */
[----:B------:R-:W-:Y:S02]  /*5200*/  SHF.R.S32.HI R13, RZ, 0x1f, R13 ;  /* 0x0000001fff0d7819 */ /* 0x000fe4000001140d */
        /* <DEDUP_REMOVED lines=18> */
[----:B----4-:R-:W-:-:S05]  /*5330*/  SHF.R.S32.HI R3, RZ, 0x1f, R3 ;  /* 0x0000001fff037819 */ /* 0x010fca0000011403 */
[----:B------:R0:W-:Y:S04]  /*5340*/  STL [R1+0x214], R3 ;  /* 0x0002140301007387 */ /* 0x0001e80000100800 */
[----:B0-----:R-:W2:Y:S04]  /*5350*/  LDL.LU R3, [R1+0x157c] ;  /* 0x00157c0001037983 */ /* 0x001ea80000300800 */
[----:B------:R0:W-:Y:S04]  /*5360*/  STL [R1+0x210], R14 ;  /* 0x0002100e01007387 */ /* 0x0001e80000100800 */
[----:B0-----:R-:W3:Y:S04]  /*5370*/  LDL.LU R14, [R1+0x1578] ;  /* 0x00157800010e7983 */ /* 0x001ee80000300800 */
[----:B------:R0:W-:Y:S04]  /*5380*/  STL [R1+0x20c], R12 ;  /* 0x00020c0c01007387 */ /* 0x0001e80000100800 */
[----:B0-----:R-:W4:Y:S04]  /*5390*/  LDL.LU R12, [R1+0x1574] ;  /* 0x00157400010c7983 */ /* 0x001f280000300800 */
[----:B------:R0:W-:Y:S04]  /*53a0*/  STL [R1+0x208], R27 ;  /* 0x0002081b01007387 */ /* 0x0001e80000100800 */
[----:B0-----:R-:W5:Y:S04]  /*53b0*/  LDL.LU R27, [R1+0x1570] ;  /* 0x00157000011b7983 */ /* 0x001f680000300800 */
[----:B------:R0:W-:Y:S04]  /*53c0*/  STL [R1+0x204], R25 ;  /* 0x0002041901007387 */ /* 0x0001e80000100800 */
[----:B0-----:R-:W4:Y:S04]  /*53d0*/  LDL.LU R25, [R1+0x156c] ;  /* 0x00156c0001197983 */ /* 0x001f280000300800 */
        /* <DEDUP_REMOVED lines=11> */
[----:B0-----:R-:W2:Y:S04]  /*5490*/  LDL.LU R7, [R1+0x1554] ;  /* 0x0015540001077983 */ /* 0x001ea80000300800 */
[----:B------:R0:W-:Y:S04]  /*54a0*/  STL [R1+0x1e8], R8 ;  /* 0x0001e80801007387 */ /* 0x0001e80000100800 */
[----:B0-----:R-:W3:Y:S04]  /*54b0*/  LDL.LU R8, [R1+0x1550] ;  /* 0x0015500001087983 */ /* 0x001ee80000300800 */
[----:B------:R0:W-:Y:S04]  /*54c0*/  STL [R1+0x1e4], R26 ;  /* 0x0001e41a01007387 */ /* 0x0001e80000100800 */
[----:B0-----:R-:W5:Y:S04]  /*54d0*/  LDL.LU R26, [R1+0x154c] ;  /* 0x00154c00011a7983 */ /* 0x001f680000300800 */
[----:B------:R0:W-:Y:S04]  /*54e0*/  STL [R1+0x1e0], R18 ;  /* 0x0001e01201007387 */ /* 0x0001e80000100800 */
[----:B0-----:R-:W4:Y:S04]  /*54f0*/  LDL.LU R18, [R1+0x1548] ;  /* 0x0015480001127983 */ /* 0x001f280000300800 */
[----:B------:R0:W-:Y:S04]  /*5500*/  STL [R1+0x1dc], R23 ;  /* 0x0001dc1701007387 */ /* 0x0001e80000100800 */
[----:B0-----:R-:W3:Y:S04]  /*5510*/  LDL.LU R23, [R1+0x1544] ;  /* 0x0015440001177983 */ /* 0x001ee80000300800 */
[----:B------:R0:W-:Y:S04]  /*5520*/  STL [R1+0x1d8], R0 ;  /* 0x0001d80001007387 */ /* 0x0001e80000100800 */
[----:B0-----:R-:W2:Y:S04]  /*5530*/  LDL.LU R0, [R1+0x1540] ;  /* 0x0015400001007983 */ /* 0x001ea80000300800 */
        /* <DEDUP_REMOVED lines=23> */
[----:B0-----:R-:W2:Y:S01]  /*56b0*/  LDL.LU R29, [R1+0x1510] ;  /* 0x00151000011d7983 */ /* 0x001ea20000300800 */
[----:B------:R-:W-:-:S05]  /*56c0*/  SHF.R.S32.HI R28, RZ, 0x1f, R28 ;  /* 0x0000001fff1c7819 */ /* 0x000fca000001141c */
[----:B------:R2:W-:Y:S02]  /*56d0*/  STL [R1+0x1a4], R28 ;  /* 0x0001a41c01007387 */ /* 0x0005e40000100800 */
[----:B--2---:R-:W-:-:S05]  /*56e0*/  SHF.R.S32.HI R28, RZ, 0x1f, R29 ;  /* 0x0000001fff1c7819 */ /* 0x004fca000001141d */
[----:B------:R0:W-:Y:S04]  /*56f0*/  STL [R1+0x1a0], R28 ;  /* 0x0001a01c01007387 */ /* 0x0001e80000100800 */
[----:B0-----:R-:W2:Y:S04]  /*5700*/  LDL.LU R28, [R1+0x150c] ;  /* 0x00150c00011c7983 */ /* 0x001ea80000300800 */
[----:B------:R2:W-:Y:S02]  /*5710*/  STL [R1+0x14e8], R29 ;  /* 0x0014e81d01007387 */ /* 0x0005e40000100800 */
[----:B--2---:R-:W-:-:S02]  /*5720*/  SHF.R.S32.HI R29, RZ, 0x1f, R28 ;  /* 0x0000001fff1d7819 */ /* 0x004fc4000001141c */
[----:B------:R3:W-:Y:S04]  /*5730*/  STL [R1+0x14e0], R28 ;  /* 0x0014e01c01007387 */ /* 0x0007e80000100800 */
[----:B------:R0:W-:Y:S01]  /*5740*/  STL [R1+0x19c], R29 ;  /* 0x00019c1d01007387 */ /* 0x0001e20000100800 */
[----:B---3--:R-:W-:-:S03]  /*5750*/  SHF.R.S32.HI R28, RZ, 0x1f, R15 ;  /* 0x0000001fff1c7819 */ /* 0x008fc6000001140f */
[----:B------:R1:W-:Y:S01]  /*5760*/  STL [R1+0x14dc], R15 ;  /* 0x0014dc0f01007387 */ /* 0x0003e20000100800 */
[----:B0-----:R-:W0:Y:S03]  /*5770*/  LDC R29, c[0x0][0x268] ;  /* 0x00009a00ff1d7b82 */ /* 0x001e260000000800 */
[----:B------:R-:W-:Y:S04]  /*5780*/  STL [R1+0x198], R28 ;  /* 0x0001981c01007387 */ /* 0x000fe80000100800 */
[----:B----4-:R5:W-:Y:S01]  /*5790*/  STL [R1+0x14d4], R17 ;  /* 0x0014d41101007387 */ /* 0x010be20000100800 */
[----:B-1----:R-:W-:-:S05]  /*57a0*/  SHF.R.S32.HI R15, RZ, 0x1f, R17 ;  /* 0x0000001fff0f7819 */ /* 0x002fca0000011411 */
[----:B------:R1:W-:Y:S01]  /*57b0*/  STL [R1+0x194], R15 ;  /* 0x0001940f01007387 */ /* 0x0003e20000100800 */
[----:B-----5:R-:W-:-:S03]  /*57c0*/  SHF.R.S32.HI R17, RZ, 0x1f, R24 ;  /* 0x0000001fff117819 */ /* 0x020fc60000011418 */
[----:B------:R-:W-:Y:S04]  /*57d0*/  STL [R1+0x14d0], R24 ;  /* 0x0014d01801007387 */ /* 0x000fe80000100800 */
[----:B------:R2:W-:Y:S01]  /*57e0*/  STL [R1+0x190], R17 ;  /* 0x0001901101007387 */ /* 0x0005e20000100800 */
[----:B-1----:R-:W-:-:S03]  /*57f0*/  SHF.R.S32.HI R15, RZ, 0x1f, R11 ;  /* 0x0000001fff0f7819 */ /* 0x002fc6000001140b */
[----:B--2---:R-:W2:Y:S04]  /*5800*/  LDL R17, [R1+0x3c8] ;  /* 0x0003c80001117983 */ /* 0x004ea80000100800 */
[----:B------:R1:W-:Y:S04]  /*5810*/  STL [R1+0x14cc], R11 ;  /* 0x0014cc0b01007387 */ /* 0x0003e80000100800 */
[----:B------:R-:W-:Y:S04]  /*5820*/  STL [R1+0x18c], R15 ;  /* 0x00018c0f01007387 */ /* 0x000fe80000100800 */
[----:B------:R-:W-:Y:S01]  /*5830*/  STL [R1+0x14d8], R20 ;  /* 0x0014d81401007387 */ /* 0x000fe20000100800 */
[----:B-1----:R-:W-:-:S03]  /*5840*/  SHF.R.S32.HI R11, RZ, 0x1f, R9 ;  /* 0x0000001fff0b7819 */ /* 0x002fc60000011409 */
[----:B------:R-:W-:Y:S04]  /*5850*/  STL [R1+0x14e4], R9 ;  /* 0x0014e40901007387 */ /* 0x000fe80000100800 */
[----:B------:R-:W3:Y:S04]  /*5860*/  LDL R28, [R1+0x3cc] ;  /* 0x0003cc00011c7983 */ /* 0x000ee80000100800 */
[----:B------:R-:W-:Y:S04]  /*5870*/  STL [R1+0x184], R11 ;  /* 0x0001840b01007387 */ /* 0x000fe80000100800 */
[----:B------:R1:W-:Y:S04]  /*5880*/  STL [R1+0x14c8], R2 ;  /* 0x0014c80201007387 */ /* 0x0003e80000100800 */
[----:B------:R4:W-:Y:S01]  /*5890*/  STL [R1+0x14c4], R19 ;  /* 0x0014c41301007387 */ /* 0x0009e20000100800 */
[----:B-1----:R-:W-:-:S03]  /*58a0*/  SHF.R.S32.HI R2, RZ, 0x1f, R19 ;  /* 0x0000001fff027819 */ /* 0x002fc60000011413 */
[----:B------:R-:W-:Y:S04]  /*58b0*/  STL [R1+0x14ec], R4 ;  /* 0x0014ec0401007387 */ /* 0x000fe80000100800 */
[----:B------:R1:W-:Y:S04]  /*58c0*/  STL [R1+0x17c], R2 ;  /* 0x00017c0201007387 */ /* 0x0003e80000100800 */
[----:B----4-:R-:W4:Y:S01]  /*58d0*/  LDL R19, [R1+0x328] ;  /* 0x0003280001137983 */ /* 0x010f220000100800 */
[----:B-1----:R-:W-:-:S03]  /*58e0*/  SHF.R.S32.HI R2, RZ, 0x1f, R5 ;  /* 0x0000001fff027819 */ /* 0x002fc60000011405 */
[----:B------:R1:W-:Y:S04]  /*58f0*/  STL [R1+0x14c0], R5 ;  /* 0x0014c00501007387 */ /* 0x0003e80000100800 */
[----:B------:R5:W-:Y:S04]  /*5900*/  STL [R1+0x174], R2 ;  /* 0x0001740201007387 */ /* 0x000be80000100800 */
[----:B-1----:R-:W4:Y:S04]  /*5910*/  LDL R5, [R1+0x324] ;  /* 0x0003240001057983 */ /* 0x002f280000100800 */
[----:B------:R-:W-:Y:S04]  /*5920*/  STL [R1+0x14f0], R10 ;  /* 0x0014f00a01007387 */ /* 0x000fe80000100800 */
[----:B------:R-:W-:Y:S01]  /*5930*/  STL [R1+0x14f4], R0 ;  /* 0x0014f40001007387 */ /* 0x000fe20000100800 */
[----:B------:R-:W-:-:S03]  /*5940*/  SHF.R.S32.HI R4, RZ, 0x1f, R7 ;  /* 0x0000001fff047819 */ /* 0x000fc60000011407 */
[----:B-----5:R-:W2:Y:S04]  /*5950*/  LDL.LU R2, [R1+0x2e8] ;  /* 0x0002e80001027983 */ /* 0x020ea80000300800 */
[----:B------:R1:W-:Y:S04]  /*5960*/  STL [R1+0x14f8], R23 ;  /* 0x0014f81701007387 */ /* 0x0003e80000100800 */
[----:B------:R-:W-:Y:S04]  /*5970*/  STL [R1+0x14fc], R18 ;  /* 0x0014fc1201007387 */ /* 0x000fe80000100800 */
[----:B------:R-:W5:Y:S01]  /*5980*/  LDL.LU R9, [R1+0x2e4] ;  /* 0x0002e40001097983 */ /* 0x000f620000300800 */
[----:B-1----:R-:W1:Y:S03]  /*5990*/  LDC R23, c[0x0][0x268] ;  /* 0x00009a00ff177b82 */ /* 0x002e660000000800 */
[----:B------:R-:W-:Y:S04]  /*59a0*/  STL [R1+0x1500], R26 ;  /* 0x0015001a01007387 */ /* 0x000fe80000100800 */
[----:B------:R0:W-:Y:S04]  /*59b0*/  STL [R1+0x1504], R8 ;  /* 0x0015040801007387 */ /* 0x0001e80000100800 */
[----:B------:R-:W4:Y:S04]  /*59c0*/  LDL.LU R0, [R1+0x138] ;  /* 0x0001380001007983 */ /* 0x000f280000300800 */
[----:B------:R-:W4:Y:S04]  /*59d0*/  LDL.LU R20, [R1+0x2e0] ;  /* 0x0002e00001147983 */ /* 0x000f280000300800 */
[----:B------:R0:W-:Y:S02]  /*59e0*/  STL [R1+0x158], R4 ;  /* 0x0001580401007387 */ /* 0x0001e40000100800 */
[----:B0-----:R-:W-:-:S02]  /*59f0*/  SHF.R.S32.HI R8, RZ, 0x1f, R14 ;  /* 0x0000001fff087819 */ /* 0x001fc4000001140e */
[----:B------:R0:W-:Y:S04]  /*5a00*/  STL [R1+0x1508], R7 ;  /* 0x0015080701007387 */ /* 0x0001e80000100800 */
[----:B------:R-:W4:Y:S01]  /*5a10*/  LDL.LU R10, [R1+0x134] ;  /* 0x00013400010a7983 */ /* 0x000f220000300800 */
[----:B------:R-:W-:-:S03]  /*5a20*/  SHF.R.S32.HI R4, RZ, 0x1f, R27 ;  /* 0x0000001fff047819 */ /* 0x000fc6000001141b */
[----:B------:R-:W4:Y:S01]  /*5a30*/  LDL.LU R15, [R1+0x2dc] ;  /* 0x0002dc00010f7983 */ /* 0x000f220000300800 */
[----:B0-----:R-:W-:-:S03]  /*5a40*/  SHF.R.S32.HI R7, RZ, 0x1f, R3 ;  /* 0x0000001fff077819 */ /* 0x001fc60000011403 */
[----:B------:R-:W4:Y:S04]  /*5a50*/  LDL.LU R18, [R1+0x130] ;  /* 0x0001300001127983 */ /* 0x000f280000300800 */
[----:B------:R-:W4:Y:S04]  /*5a60*/  LDL.LU R24, [R1+0x2d8] ;  /* 0x0002d80001187983 */ /* 0x000f280000300800 */
[----:B------:R0:W-:Y:S04]  /*5a70*/  STL [R1+0x13c], R4 ;  /* 0x00013c0401007387 */ /* 0x0001e80000100800 */
[----:B0-----:R-:W4:Y:S04]  /*5a80*/  LDL.LU R4, [R1+0x12c] ;  /* 0x00012c0001047983 */ /* 0x001f280000300800 */
[----:B------:R-:W-:Y:S04]  /*5a90*/  STL [R1+0x2ec], R8 ;  /* 0x0002ec0801007387 */ /* 0x000fe80000100800 */
[----:B------:R-:W4:Y:S04]  /*5aa0*/  LDL.LU R11, [R1+0x2d4] ;  /* 0x0002d400010b7983 */ /* 0x000f280000300800 */
[----:B------:R-:W-:Y:S04]  /*5ab0*/  STL [R1+0x2f0], R7 ;  /* 0x0002f00701007387 */ /* 0x000fe80000100800 */
[----:B------:R0:W-:Y:S04]  /*5ac0*/  STL [R1+0x14bc], R3 ;  /* 0x0014bc0301007387 */ /* 0x0001e80000100800 */
[----:B0-----:R-:W4:Y:S01]  /*5ad0*/  LDL R3, [R1+0x33c] ;  /* 0x00033c0001037983 */ /* 0x001f220000100800 */
[----:B------:R-:W-:-:S02]  /*5ae0*/  IMAD.SHL.U32 R29, R29, 0x2, RZ ;  /* 0x000000021d1d7824 */ /* 0x000fc400078e00ff */
[----:B-1----:R-:W-:Y:S02]  /*5af0*/  IMAD R23, R23, 0x3, RZ ;  /* 0x0000000317177824 */ /* 0x002fe400078e02ff */
[----:B--2---:R-:W-:-:S05]  /*5b00*/  IMAD.X R7, R2, 0x1, R17, P3 ;  /* 0x0000000102077824 */ /* 0x004fca00018e0611 */
[----:B------:R3:W-:Y:S02]  /*5b10*/  STL [R1+0x1434], R7 ;  /* 0x0014340701007387 */ /* 0x0007e40000100800 */
[--C-:B---3--:R-:W-:Y:S02]  /*5b20*/  IMAD.X R7, R2, 0x1, R28.reuse, P2 ;  /* 0x0000000102077824 */ /* 0x108fe400010e061c */
[----:B------:R-:W2:Y:S04]  /*5b30*/  LDL.LU R2, [R1+0x128] ;  /* 0x0001280001027983 */ /* 0x000ea80000300800 */
[----:B------:R4:W-:Y:S01]  /*5b40*/  STL [R1+0x1424], R7 ;  /* 0x0014240701007387 */ /* 0x0009e20000100800 */
[C---:B-----5:R-:W-:Y:S02]  /*5b50*/  IMAD.X R26, R9.reuse, 0x1, R17, P6 ;  /* 0x00000001091a7824 */ /* 0x060fe400030e0611 */
[----:B------:R-:W-:Y:S01]  /*5b60*/  IMAD.X R8, R9, 0x1, R28, P4 ;  /* 0x0000000109087824 */ /* 0x000fe200020e061c */
[----:B----4-:R-:W-:-:S02]  /*5b70*/  IADD3 R7, P2, R29, R3, RZ ;  /* 0x000000031d077210 */ /* 0x010fc40007f5e0ff */
[----:B------:R-:W3:Y:S04]  /*5b80*/  LDL.LU R29, [R1+0x2d0] ;  /* 0x0002d000011d7983 */ /* 0x000ee80000300800 */
[----:B------:R0:W-:Y:S04]  /*5b90*/  STL [R1+0x142c], R7 ;  /* 0x00142c0701007387 */ /* 0x0001e80000100800 */
[----:B------:R-:W-:Y:S01]  /*5ba0*/  STL [R1+0x1428], R26 ;  /* 0x0014281a01007387 */ /* 0x000fe20000100800 */
[----:B0-----:R-:W-:-:S03]  /*5bb0*/  IADD3 R7, P6, R23, R3, RZ ;  /* 0x0000000317077210 */ /* 0x001fc60007fde0ff */
[----:B------:R-:W4:Y:S04]  /*5bc0*/  LDL.LU R23, [R1+0x124] ;  /* 0x0001240001177983 */ /* 0x000f280000300800 */
[----:B------:R0:W-:Y:S04]  /*5bd0*/  STL [R1+0x1430], R7 ;  /* 0x0014300701007387 */ /* 0x0001e80000100800 */
[----:B------:R1:W-:Y:S04]  /*5be0*/  STL [R1+0x1418], R8 ;  /* 0x0014180801007387 */ /* 0x0003e80000100800 */
[----:B------:R-:W5:Y:S01]  /*5bf0*/  LDL.LU R9, [R1+0x2cc] ;  /* 0x0002cc0001097983 */ /* 0x000f620000300800 */
[----:B0-----:R-:W-:Y:S01]  /*5c00*/  IADD3 R7, P4, R0, R5, RZ ;  /* 0x0000000500077210 */ /* 0x001fe20007f9e0ff */
[----:B------:R-:W-:-:S04]  /*5c10*/  IMAD.X R26, R20, 0x1, R17, P5 ;  /* 0x00000001141a7824 */ /* 0x000fc800028e0611 */
[----:B------:R0:W-:Y:S01]  /*5c20*/  STL [R1+0x1420], R7 ;  /* 0x0014200701007387 */ /* 0x0001e20000100800 */
[----:B-1----:R-:W-:-:S03]  /*5c30*/  IMAD.X R8, R20, 0x1, R28, P1 ;  /* 0x0000000114087824 */ /* 0x002fc600008e061c */
[----:B------:R-:W-:Y:S01]  /*5c40*/  STL [R1+0x141c], R26 ;  /* 0x00141c1a01007387 */ /* 0x000fe20000100800 */
[----:B0-----:R-:W-:-:S03]  /*5c50*/  IADD3 R7, P5, R0, R19, RZ ;  /* 0x0000001300077210 */ /* 0x001fc60007fbe0ff */
[----:B------:R-:W5:Y:S04]  /*5c60*/  LDL.LU R0, [R1+0x120] ;  /* 0x0001200001007983 */ /* 0x000f680000300800 */
        /* <DEDUP_REMOVED lines=31> */
[----:B------:R-:W-:Y:S04]  /*5e60*/  STL [R1+0x13d8], R8 ;  /* 0x0013d80801007387 */ /* 0x000fe80000100800 */
[----:B------:R-:W5:Y:S01]  /*5e70*/  LDL.LU R11, [R1+0x2bc] ;  /* 0x0002bc00010b7983 */ /* 0x000f620000300800 */
[----:B--2---:R-:W-:-:S05]  /*5e80*/  IADD3 R7, P1, R2, R5, RZ ;  /* 0x0000000502077210 */ /* 0x004fca0007f3e0ff */
[----:B------:R0:W-:Y:S01]  /*5e90*/  STL [R1+0x13e0], R7 ;  /* 0x0013e00701007387 */ /* 0x0001e20000100800 */
[C---:B---3--:R-:W-:Y:S01]  /*5ea0*/  IMAD.X R26, R29.reuse, 0x1, R17, P4 ;  /* 0x000000011d1a7824 */ /* 0x048fe200020e0611 */
[----:B0-----:R-:W-:Y:S01]  /*5eb0*/  IADD3 R7, P4, R2, R19, RZ ;  /* 0x0000001302077210 */ /* 0x001fe20007f9e0ff */
[----:B------:R-:W-:-:S03]  /*5ec0*/  IMAD.X R8, R29, 0x1, R28, P5 ;  /* 0x000000011d087824 */ /* 0x000fc600028e061c */
[----:B------:R-:W-:Y:S04]  /*5ed0*/  STL [R1+0x13dc], R26 ;  /* 0x0013dc1a01007387 */ /* 0x000fe80000100800 */
[----:B------:R-:W2:Y:S04]  /*5ee0*/  LDL.LU R2, [R1+0x110] ;  /* 0x0001100001027983 */ /* 0x000ea80000300800 */
[----:B------:R4:W-:Y:S04]  /*5ef0*/  STL [R1+0x13d4], R7 ;  /* 0x0013d40701007387 */ /* 0x0009e80000100800 */
[----:B------:R0:W-:Y:S04]  /*5f00*/  STL [R1+0x13c8], R8 ;  /* 0x0013c80801007387 */ /* 0x0001e80000100800 */
[----:B------:R-:W3:Y:S01]  /*5f10*/  LDL.LU R29, [R1+0x2b8] ;  /* 0x0002b800011d7983 */ /* 0x000ee20000300800 */
[----:B----4-:R-:W-:Y:S01]  /*5f20*/  IADD3 R7, P5, R23, R5, RZ ;  /* 0x0000000517077210 */ /* 0x010fe20007fbe0ff */
[----:B-----5:R-:W-:-:S04]  /*5f30*/  IMAD.X R26, R9, 0x1, R17, P1 ;  /* 0x00000001091a7824 */ /* 0x020fc800008e0611 */
[----:B------:R1:W-:Y:S01]  /*5f40*/  STL [R1+0x13d0], R7 ;  /* 0x0013d00701007387 */ /* 0x0003e20000100800 */
[----:B0-----:R-:W-:-:S03]  /*5f50*/  IMAD.X R8, R9, 0x1, R28, P4 ;  /* 0x0000000109087824 */ /* 0x001fc600020e061c */
[----:B------:R-:W-:Y:S01]  /*5f60*/  STL [R1+0x13cc], R26 ;  /* 0x0013cc1a01007387 */ /* 0x000fe20000100800 */
[----:B-1----:R-:W-:-:S03]  /*5f70*/  IADD3 R7, P1, R23, R19, RZ ;  /* 0x0000001317077210 */ /* 0x002fc60007f3e0ff */
        /* <DEDUP_REMOVED lines=44> */
[----:B--2---:R-:W-:-:S05]  /*6240*/  IADD3 R7, P1, R2, R5, RZ ;  /* 0x0000000502077210 */ /* 0x004fca0007f3e0ff */
[----:B------:R1:W-:Y:S01]  /*6250*/  STL [R1+0x1380], R7 ;  /* 0x0013800701007387 */ /* 0x0003e20000100800 */
[C---:B---3--:R-:W-:Y:S02]  /*6260*/  IMAD.X R26, R29.reuse, 0x1, R17, P4 ;  /* 0x000000011d1a7824 */ /* 0x048fe400020e0611 */
[----:B0-----:R-:W-:Y:S01]  /*6270*/  IMAD.X R8, R29, 0x1, R28, P5 ;  /* 0x000000011d087824 */ /* 0x001fe200028e061c */
[----:B-1----:R-:W-:Y:S02]  /*6280*/  IADD3 R7, P4, R2, R19, RZ ;  /* 0x0000001302077210 */ /* 0x002fe40007f9e0ff */
[----:B------:R-:W-:Y:S04]  /*6290*/  STL [R1+0x137c], R26 ;  /* 0x00137c1a01007387 */ /* 0x000fe80000100800 */
[----:B------:R-:W2:Y:S04]  /*62a0*/  LDL.LU R2, [R1+0xf8] ;  /* 0x0000f80001027983 */ /* 0x000ea80000300800 */
[----:B------:R4:W-:Y:S04]  /*62b0*/  STL [R1+0x1374], R7 ;  /* 0x0013740701007387 */ /* 0x0009e80000100800 */
[----:B------:R0:W-:Y:S04]  /*62c0*/  STL [R1+0x1368], R8 ;  /* 0x0013680801007387 */ /* 0x0001e80000100800 */
[----:B------:R-:W3:Y:S01]  /*62d0*/  LDL.LU R29, [R1+0x2a0] ;  /* 0x0002a000011d7983 */ /* 0x000ee20000300800 */
[----:B----4-:R-:W-:-:S05]  /*62e0*/  IADD3 R7, P5, R23, R5, RZ ;  /* 0x0000000517077210 */ /* 0x010fca0007fbe0ff */
[----:B------:R1:W-:Y:S01]  /*62f0*/  STL [R1+0x1370], R7 ;  /* 0x0013700701007387 */ /* 0x0003e20000100800 */
[C---:B-----5:R-:W-:Y:S02]  /*6300*/  IMAD.X R26, R9.reuse, 0x1, R17, P1 ;  /* 0x00000001091a7824 */ /* 0x060fe400008e0611 */
[----:B0-----:R-:W-:Y:S01]  /*6310*/  IMAD.X R8, R9, 0x1, R28, P4 ;  /* 0x0000000109087824 */ /* 0x001fe200020e061c */
[----:B-1----:R-:W-:Y:S02]  /*6320*/  IADD3 R7, P1, R23, R19, RZ ;  /* 0x0000001317077210 */ /* 0x002fe40007f3e0ff */
[----:B------:R-:W-:Y:S04]  /*6330*/  STL [R1+0x136c], R26 ;  /* 0x00136c1a01007387 */ /* 0x000fe80000100800 */
[----:B------:R-:W4:Y:S04]  /*6340*/  LDL.LU R23, [R1+0xf4] ;  /* 0x0000f40001177983 */ /* 0x000f280000300800 */
[----:B------:R0:W-:Y:S04]  /*6350*/  STL [R1+0x1364], R7 ;  /* 0x0013640701007387 */ /* 0x0001e80000100800 */
[----:B------:R1:W-:Y:S04]  /*6360*/  STL [R1+0x1358], R8 ;  /* 0x0013580801007387 */ /* 0x0003e80000100800 */
[----:B------:R-:W5:Y:S01]  /*6370*/  LDL.LU R9, [R1+0x29c] ;  /* 0x00029c0001097983 */ /* 0x000f620000300800 */
[----:B0-----:R-:W-:-:S05]  /*6380*/  IADD3 R7, P4, R0, R5, RZ ;  /* 0x0000000500077210 */ /* 0x001fca0007f9e0ff */
[----:B------:R0:W-:Y:S01]  /*6390*/  STL [R1+0x1360], R7 ;  /* 0x0013600701007387 */ /* 0x0001e20000100800 */
[C---:B------:R-:W-:Y:S02]  /*63a0*/  IMAD.X R26, R20.reuse, 0x1, R17, P5 ;  /* 0x00000001141a7824 */ /* 0x040fe400028e0611 */
[----:B-1----:R-:W-:-:S03]  /*63b0*/  IMAD.X R8, R20, 0x1, R28, P1 ;  /* 0x0000000114087824 */ /* 0x002fc600008e061c */
[----:B------:R-:W-:Y:S01]  /*63c0*/  STL [R1+0x135c], R26 ;  /* 0x00135c1a01007387 */ /* 0x000fe20000100800 */
[----:B0-----:R-:W-:-:S03]  /*63d0*/  IADD3 R7, P5, R0, R19, RZ ;  /* 0x0000001300077210 */ /* 0x001fc60007fbe0ff */
[----:B------:R-:W5:Y:S04]  /*63e0*/  LDL.LU R0, [R1+0xf0] ;  /* 0x0000f00001007983 */ /* 0x000f680000300800 */
        /* <DEDUP_REMOVED lines=115> */
[C-C-:B------:R-:W-:Y:S02]  /*6b20*/  IMAD.X R26, R20.reuse, 0x1, R17.reuse, P5 ;  /* 0x00000001141a7824 */ /* 0x140fe400028e0611 */
[----:B-1----:R-:W-:Y:S01]  /*6b30*/  IMAD.X R8, R20, 0x1, R28, P1 ;  /* 0x0000000114087824 */ /* 0x002fe200008e061c */
[----:B0-----:R-:W-:Y:S02]  /*6b40*/  IADD3 R7, P5, R0, R19, RZ ;  /* 0x0000001300077210 */ /* 0x001fe40007fbe0ff */
[----:B------:R-:W-:Y:S04]  /*6b50*/  STL [R1+0x129c], R26 ;  /* 0x00129c1a01007387 */ /* 0x000fe80000100800 */
        /* <DEDUP_REMOVED lines=57> */
[----:B-1----:R-:W-:Y:S01]  /*6ef0*/  IMAD.X R8, R20, 0x1, R28, P1 ;  /* 0x0000000114087824 */ /* 0x002fe200008e061c */
[----:B0-----:R-:W-:Y:S02]  /*6f00*/  IADD3 R7, P5, R0, R19, RZ ;  /* 0x0000001300077210 */ /* 0x001fe40007fbe0ff */
[----:B------:R-:W-:Y:S04]  /*6f10*/  STL [R1+0x123c], R26 ;  /* 0x00123c1a01007387 */ /* 0x000fe80000100800 */
[----:B------:R-:W5:Y:S04]  /*6f20*/  LDL.LU R0, [R1+0xa8] ;  /* 0x0000a80001007983 */ /* 0x000f680000300800 */
        /* <DEDUP_REMOVED lines=195> */
[----:B-1----:R-:W-:Y:S01]  /*7b60*/  IMAD.X R8, R24, 0x1, R17, P1 ;  /* 0x0000000118087824 */ /* 0x002fe200008e0611 */
[----:B0-----:R-:W-:Y:S02]  /*7b70*/  IADD3 R7, P1, R18, R19, RZ ;  /* 0x0000001312077210 */ /* 0x001fe40007f3e0ff */
[----:B------:R-:W5:Y:S04]  /*7b80*/  LDL.LU R18, [R1+0x58] ;  /* 0x0000580001127983 */ /* 0x000f680000300800 */
[----:B------:R0:W-:Y:S04]  /*7b90*/  STL [R1+0x10fc], R8 ;  /* 0x0010fc0801007387 */ /* 0x0001e80000100800 */
[----:B------:R1:W-:Y:S01]  /*7ba0*/  STL [R1+0x10f4], R7 ;  /* 0x0010f40701007387 */ /* 0x0003e20000100800 */
[----:B0-----:R-:W-:-:S03]  /*7bb0*/  IMAD.X R8, R24, 0x1, R28, P4 ;  /* 0x0000000118087824 */ /* 0x001fc600020e061c */
[----:B------:R-:W5:Y:S01]  /*7bc0*/  LDL.LU R24, [R1+0x200] ;  /* 0x0002000001187983 */ /* 0x000f620000300800 */
[----:B-1----:R-:W-:-:S03]  /*7bd0*/  IADD3 R7, P4, R4, R5, RZ ;  /* 0x0000000504077210 */ /* 0x002fc60007f9e0ff */
[----:B------:R0:W-:Y:S04]  /*7be0*/  STL [R1+0x10e8], R8 ;  /* 0x0010e80801007387 */ /* 0x0001e80000100800 */
[----:B------:R1:W-:Y:S01]  /*7bf0*/  STL [R1+0x10f0], R7 ;  /* 0x0010f00701007387 */ /* 0x0003e20000100800 */
[C---:B0-----:R-:W-:Y:S01]  /*7c00*/  IMAD.X R8, R11.reuse, 0x1, R17, P5 ;  /* 0x000000010b087824 */ /* 0x041fe200028e0611 */
[----:B-1----:R-:W-:Y:S02]  /*7c10*/  IADD3 R7, P5, R4, R19, RZ ;  /* 0x0000001304077210 */ /* 0x002fe40007fbe0ff */
[----:B------:R-:W5:Y:S04]  /*7c20*/  LDL.LU R4, [R1+0x54] ;  /* 0x0000540001047983 */ /* 0x000f680000300800 */
[----:B------:R0:W-:Y:S04]  /*7c30*/  STL [R1+0x10ec], R8 ;  /* 0x0010ec0801007387 */ /* 0x0001e80000100800 */
[----:B------:R2:W-:Y:S01]  /*7c40*/  STL [R1+0x10e4], R7 ;  /* 0x0010e40701007387 */ /* 0x0005e20000100800 */
[----:B0-----:R-:W-:-:S03]  /*7c50*/  IMAD.X R8, R11, 0x1, R28, P1 ;  /* 0x000000010b087824 */ /* 0x001fc600008e061c */
[----:B------:R-:W5:Y:S04]  /*7c60*/  LDL.LU R11, [R1+0x1fc] ;  /* 0x0001fc00010b7983 */ /* 0x000f680000300800 */
[----:B------:R3:W-:Y:S01]  /*7c70*/  STL [R1+0x10d8], R8 ;  /* 0x0010d80801007387 */ /* 0x0007e20000100800 */
[----:B--2---:R-:W-:-:S05]  /*7c80*/  IADD3 R7, P1, R2, R5, RZ ;  /* 0x0000000502077210 */ /* 0x004fca0007f3e0ff */
[----:B------:R0:W-:Y:S01]  /*7c90*/  STL [R1+0x10e0], R7 ;  /* 0x0010e00701007387 */ /* 0x0001e20000100800 */
[C---:B---3--:R-:W-:Y:S01]  /*7ca0*/  IMAD.X R8, R29.reuse, 0x1, R17, P4 ;  /* 0x000000011d087824 */ /* 0x048fe200020e0611 */
[----:B0-----:R-:W-:Y:S02]  /*7cb0*/  IADD3 R7, P4, R2, R19, RZ ;  /* 0x0000001302077210 */ /* 0x001fe40007f9e0ff */
[----:B------:R-:W2:Y:S04]  /*7cc0*/  LDL.LU R2, [R1+0x50] ;  /* 0x0000500001027983 */ /* 0x000ea80000300800 */
[----:B------:R0:W-:Y:S04]  /*7cd0*/  STL [R1+0x10dc], R8 ;  /* 0x0010dc0801007387 */ /* 0x0001e80000100800 */
[----:B------:R4:W-:Y:S01]  /*7ce0*/  STL [R1+0x10d4], R7 ;  /* 0x0010d40701007387 */ /* 0x0009e20000100800 */
[----:B0-----:R-:W-:-:S03]  /*7cf0*/  IMAD.X R8, R29, 0x1, R28, P5 ;  /* 0x000000011d087824 */ /* 0x001fc600028e061c */
[----:B------:R-:W3:Y:S01]  /*7d00*/  LDL.LU R29, [R1+0x1f8] ;  /* 0x0001f800011d7983 */ /* 0x000ee20000300800 */
[----:B----4-:R-:W-:-:S03]  /*7d10*/  IADD3 R7, P5, R23, R5, RZ ;  /* 0x0000000517077210 */ /* 0x010fc60007fbe0ff */
[----:B------:R0:W-:Y:S04]  /*7d20*/  STL [R1+0x10c8], R8 ;  /* 0x0010c80801007387 */ /* 0x0001e80000100800 */
        /* <DEDUP_REMOVED lines=11> */
[----:B------:R-:W-:Y:S01]  /*7de0*/  IMAD.X R26, R20, 0x1, R17, P5 ;  /* 0x00000001141a7824 */ /* 0x000fe200028e0611 */
[----:B-1----:R-:W-:-:S04]  /*7df0*/  IADD3 R8, P5, R0, R19, RZ ;  /* 0x0000001300087210 */ /* 0x002fc80007fbe0ff */
[----:B------:R-:W-:Y:S04]  /*7e00*/  STL [R1+0x10bc], R26 ;  /* 0x0010bc1a01007387 */ /* 0x000fe80000100800 */
[----:B------:R-:W5:Y:S01]  /*7e10*/  LDL.LU R0, [R1+0x48] ;  /* 0x0000480001007983 */ /* 0x000f620000300800 */
[----:B0-----:R-:W-:-:S03]  /*7e20*/  IMAD.X R7, R20, 0x1, R28, P1 ;  /* 0x0000000114077824 */ /* 0x001fc600008e061c */
[----:B------:R0:W-:Y:S04]  /*7e30*/  STL [R1+0x10b4], R8 ;  /* 0x0010b40801007387 */ /* 0x0001e80000100800 */
[----:B------:R1:W-:Y:S04]  /*7e40*/  STL [R1+0x10a8], R7 ;  /* 0x0010a80701007387 */ /* 0x0003e80000100800 */
[----:B------:R-:W5:Y:S01]  /*7e50*/  LDL.LU R20, [R1+0x1f0] ;  /* 0x0001f00001147983 */ /* 0x000f620000300800 */
[----:B0-----:R-:W-:-:S05]  /*7e60*/  IADD3 R8, P1, R10, R5, RZ ;  /* 0x000000050a087210 */ /* 0x001fca0007f3e0ff */
[----:B------:R0:W-:Y:S01]  /*7e70*/  STL [R1+0x10b0], R8 ;  /* 0x0010b00801007387 */ /* 0x0001e20000100800 */
[C---:B-1----:R-:W-:Y:S01]  /*7e80*/  IMAD.X R7, R15.reuse, 0x1, R17, P4 ;  /* 0x000000010f077824 */ /* 0x042fe200020e0611 */
[----:B------:R-:W-:Y:S01]  /*7e90*/  IADD3 R10, P4, R10, R19, RZ ;  /* 0x000000130a0a7210 */ /* 0x000fe20007f9e0ff */
[----:B0-----:R-:W-:-:S03]  /*7ea0*/  IMAD.X R8, R15, 0x1, R28, P5 ;  /* 0x000000010f087824 */ /* 0x001fc600028e061c */
[----:B------:R-:W-:Y:S04]  /*7eb0*/  STL [R1+0x10ac], R7 ;  /* 0x0010ac0701007387 */ /* 0x000fe80000100800 */
[----:B------:R0:W-:Y:S04]  /*7ec0*/  STL [R1+0x10a4], R10 ;  /* 0x0010a40a01007387 */ /* 0x0001e80000100800 */
[----:B------:R-:W5:Y:S04]  /*7ed0*/  LDL.LU R15, [R1+0x44] ;  /* 0x00004400010f7983 */ /* 0x000f680000300800 */
[----:B------:R-:W-:Y:S04]  /*7ee0*/  STL [R1+0x1098], R8 ;  /* 0x0010980801007387 */ /* 0x000fe80000100800 */
[----:B0-----:R-:W5:Y:S01]  /*7ef0*/  LDL.LU R10, [R1+0x1ec] ;  /* 0x0001ec00010a7983 */ /* 0x001f620000300800 */
[----:B------:R-:W-:-:S05]  /*7f00*/  IADD3 R7, P5, R18, R5, RZ ;  /* 0x0000000512077210 */ /* 0x000fca0007fbe0ff */
[----:B------:R0:W-:Y:S02]  /*7f10*/  STL [R1+0x10a0], R7 ;  /* 0x0010a00701007387 */ /* 0x0001e40000100800 */
[----:B0-----:R-:W-:Y:S01]  /*7f20*/  IMAD.X R7, R24, 0x1, R17, P1 ;  /* 0x0000000118077824 */ /* 0x001fe200008e0611 */
[----:B------:R-:W-:Y:S01]  /*7f30*/  IADD3 R18, P1, R18, R19, RZ ;  /* 0x0000001312127210 */ /* 0x000fe20007f3e0ff */
[----:B------:R-:W-:-:S03]  /*7f40*/  IMAD.X R8, R24, 0x1, R28, P4 ;  /* 0x0000000118087824 */ /* 0x000fc600020e061c */
[----:B------:R0:W-:Y:S04]  /*7f50*/  STL [R1+0x109c], R7 ;  /* 0x00109c0701007387 */ /* 0x0001e80000100800 */
[----:B------:R-:W-:Y:S04]  /*7f60*/  STL [R1+0x1094], R18 ;  /* 0x0010941201007387 */ /* 0x000fe80000100800 */
[----:B------:R-:W5:Y:S04]  /*7f70*/  LDL.LU R24, [R1+0x40] ;  /* 0x0000400001187983 */ /* 0x000f680000300800 */
[----:B------:R-:W-:Y:S01]  /*7f80*/  STL [R1+0x1088], R8 ;  /* 0x0010880801007387 */ /* 0x000fe20000100800 */
[----:B0-----:R-:W-:-:S03]  /*7f90*/  IADD3 R7, P4, R4, R5, RZ ;  /* 0x0000000504077210 */ /* 0x001fc60007f9e0ff */
[----:B------:R-:W5:Y:S04]  /*7fa0*/  LDL.LU R26, [R1+0x1e8] ;  /* 0x0001e800011a7983 */ /* 0x000f680000300800 */
[----:B------:R0:W-:Y:S02]  /*7fb0*/  STL [R1+0x1090], R7 ;  /* 0x0010900701007387 */ /* 0x0001e40000100800 */
[C---:B0-----:R-:W-:Y:S01]  /*7fc0*/  IMAD.X R7, R11.reuse, 0x1, R17, P5 ;  /* 0x000000010b077824 */ /* 0x041fe200028e0611 */
[----:B------:R-:W-:Y:S01]  /*7fd0*/  IADD3 R4, P5, R4, R19, RZ ;  /* 0x0000001304047210 */ /* 0x000fe20007fbe0ff */
[----:B------:R-:W-:-:S03]  /*7fe0*/  IMAD.X R8, R11, 0x1, R28, P1 ;  /* 0x000000010b087824 */ /* 0x000fc600008e061c */
[----:B------:R-:W-:Y:S04]  /*7ff0*/  STL [R1+0x108c], R7 ;  /* 0x00108c0701007387 */ /* 0x000fe80000100800 */
[----:B------:R0:W-:Y:S04]  /*8000*/  STL [R1+0x1084], R4 ;  /* 0x0010840401007387 */ /* 0x0001e80000100800 */
[----:B0-----:R-:W5:Y:S04]  /*8010*/  LDL.LU R4, [R1+0x3c] ;  /* 0x00003c0001047983 */ /* 0x001f680000300800 */
[----:B------:R0:W-:Y:S04]  /*8020*/  STL [R1+0x1078], R8 ;  /* 0x0010780801007387 */ /* 0x0001e80000100800 */
[----:B------:R-:W5:Y:S01]  /*8030*/  LDL.LU R11, [R1+0x1e4] ;  /* 0x0001e400010b7983 */ /* 0x000f620000300800 */
[----:B--2---:R-:W-:-:S05]  /*8040*/  IADD3 R7, P1, R2, R5, RZ ;  /* 0x0000000502077210 */ /* 0x004fca0007f3e0ff */
[----:B------:R1:W-:Y:S01]  /*8050*/  STL [R1+0x1080], R7 ;  /* 0x0010800701007387 */ /* 0x0003e20000100800 */
[C---:B---3--:R-:W-:Y:S01]  /*8060*/  IMAD.X R18, R29.reuse, 0x1, R17, P4 ;  /* 0x000000011d127824 */ /* 0x048fe200020e0611 */
[----:B0-----:R-:W-:Y:S01]  /*8070*/  IADD3 R8, P4, R2, R19, RZ ;  /* 0x0000001302087210 */ /* 0x001fe20007f9e0ff */
[----:B-1----:R-:W-:-:S03]  /*8080*/  IMAD.X R7, R29, 0x1, R28, P5 ;  /* 0x000000011d077824 */ /* 0x002fc600028e061c */
[----:B------:R-:W-:Y:S04]  /*8090*/  STL [R1+0x107c], R18 ;  /* 0x00107c1201007387 */ /* 0x000fe80000100800 */
[----:B------:R-:W2:Y:S04]  /*80a0*/  LDL.LU R2, [R1+0x38] ;  /* 0x0000380001027983 */ /* 0x000ea80000300800 */
[----:B------:R4:W-:Y:S04]  /*80b0*/  STL [R1+0x1074], R8 ;  /* 0x0010740801007387 */ /* 0x0009e80000100800 */
[----:B------:R5:W-:Y:S04]  /*80c0*/  STL [R1+0x1068], R7 ;  /* 0x0010680701007387 */ /* 0x000be80000100800 */
[----:B------:R-:W3:Y:S01]  /*80d0*/  LDL.LU R29, [R1+0x1e0] ;  /* 0x0001e000011d7983 */ /* 0x000ee20000300800 */
[----:B----4-:R-:W-:-:S05]  /*80e0*/  IADD3 R8, P5, R23, R5, RZ ;  /* 0x0000000517087210 */ /* 0x010fca0007fbe0ff */
[----:B------:R0:W-:Y:S04]  /*80f0*/  STL [R1+0x1070], R8 ;  /* 0x0010700801007387 */ /* 0x0001e80000100800 */
[----:B------:R-:W4:Y:S01]  /*8100*/  LDL.LU R18, [R1+0x34] ;  /* 0x0000340001127983 */ /* 0x000f220000300800 */
[----:B-----5:R-:W-:Y:S01]  /*8110*/  IMAD.X R7, R9, 0x1, R17, P1 ;  /* 0x0000000109077824 */ /* 0x020fe200008e0611 */
[----:B0-----:R-:W-:-:S04]  /*8120*/  IADD3 R8, P1, R23, R19, RZ ;  /* 0x0000001317087210 */ /* 0x001fc80007f3e0ff */
[----:B------:R0:W-:Y:S04]  /*8130*/  STL [R1+0x106c], R7 ;  /* 0x00106c0701007387 */ /* 0x0001e80000100800 */
[----:B------:R1:W-:Y:S01]  /*8140*/  STL [R1+0x1064], R8 ;  /* 0x0010640801007387 */ /* 0x0003e20000100800 */
[----:B0-----:R-:W-:-:S03]  /*8150*/  IMAD.X R7, R9, 0x1, R28, P4 ;  /* 0x0000000109077824 */ /* 0x001fc600020e061c */
[----:B------:R-:W5:Y:S01]  /*8160*/  LDL.LU R9, [R1+0x1dc] ;  /* 0x0001dc0001097983 */ /* 0x000f620000300800 */
[----:B-1----:R-:W-:-:S03]  /*8170*/  IADD3 R8, P4, R0, R5, RZ ;  /* 0x0000000500087210 */ /* 0x002fc60007f9e0ff */
[----:B------:R0:W-:Y:S04]  /*8180*/  STL [R1+0x1058], R7 ;  /* 0x0010580701007387 */ /* 0x0001e80000100800 */
[----:B------:R-:W-:Y:S04]  /*8190*/  STL [R1+0x1060], R8 ;  /* 0x0010600801007387 */ /* 0x000fe80000100800 */
[----:B------:R-:W5:Y:S01]  /*81a0*/  LDL.LU R23, [R1+0x30] ;  /* 0x0000300001177983 */ /* 0x000f620000300800 */
[----:B0-----:R-:W-:Y:S01]  /*81b0*/  IMAD.X R7, R20, 0x1, R17, P5 ;  /* 0x0000000114077824 */ /* 0x001fe200028e0611 */
[----:B------:R-:W-:-:S04]  /*81c0*/  IADD3 R0, P5, R0, R19, RZ ;  /* 0x0000001300007210 */ /* 0x000fc80007fbe0ff */
[----:B------:R0:W-:Y:S04]  /*81d0*/  STL [R1+0x105c], R7 ;  /* 0x00105c0701007387 */ /* 0x0001e80000100800 */
[----:B------:R1:W-:Y:S01]  /*81e0*/  STL [R1+0x1054], R0 ;  /* 0x0010540001007387 */ /* 0x0003e20000100800 */
[----:B0-----:R-:W-:-:S03]  /*81f0*/  IMAD.X R7, R20, 0x1, R28, P1 ;  /* 0x0000000114077824 */ /* 0x001fc600008e061c */
[----:B-1----:R-:W5:Y:S01]  /*8200*/  LDL.LU R0, [R1+0x1d8] ;  /* 0x0001d80001007983 */ /* 0x002f620000300800 */
[----:B------:R-:W-:-:S03]  /*8210*/  IADD3 R20, P1, R15, R5, RZ ;  /* 0x000000050f147210 */ /* 0x000fc60007f3e0ff */
[----:B------:R0:W-:Y:S04]  /*8220*/  STL [R1+0x1048], R7 ;  /* 0x0010480701007387 */ /* 0x0001e80000100800 */
[----:B------:R1:W-:Y:S01]  /*8230*/  STL [R1+0x1050], R20 ;  /* 0x0010501401007387 */ /* 0x0003e20000100800 */
[C---:B------:R-:W-:Y:S01]  /*8240*/  IMAD.X R8, R10.reuse, 0x1, R17, P4 ;  /* 0x000000010a087824 */ /* 0x040fe200020e0611 */
[----:B0-----:R-:W-:Y:S02]  /*8250*/  IADD3 R7, P4, R15, R19, RZ ;  /* 0x000000130f077210 */ /* 0x001fe40007f9e0ff */
[----:B------:R-:W5:Y:S04]  /*8260*/  LDL.LU R15, [R1+0x2c] ;  /* 0x00002c00010f7983 */ /* 0x000f680000300800 */
[----:B------:R-:W-:Y:S04]  /*8270*/  STL [R1+0x104c], R8 ;  /* 0x00104c0801007387 */ /* 0x000fe80000100800 */
[----:B-1----:R-:W5:Y:S04]  /*8280*/  LDL.LU R20, [R1+0x1d4] ;  /* 0x0001d40001147983 */ /* 0x002f680000300800 */
[----:B------:R0:W-:Y:S02]  /*8290*/  STL [R1+0x1044], R7 ;  /* 0x0010440701007387 */ /* 0x0001e40000100800 */
[----:B0-----:R-:W-:Y:S01]  /*82a0*/  IMAD.X R7, R10, 0x1, R28, P5 ;  /* 0x000000010a077824 */ /* 0x001fe200028e061c */
[----:B------:R-:W-:-:S04]  /*82b0*/  IADD3 R10, P5, R24, R5, RZ ;  /* 0x00000005180a7210 */ /* 0x000fc80007fbe0ff */
[----:B------:R-:W-:Y:S04]  /*82c0*/  STL [R1+0x1038], R7 ;  /* 0x0010380701007387 */ /* 0x000fe80000100800 */
[----:B------:R0:W-:Y:S01]  /*82d0*/  STL [R1+0x1040], R10 ;  /* 0x0010400a01007387 */ /* 0x0001e20000100800 */
[----:B------:R-:W-:-:S03]  /*82e0*/  IMAD.X R8, R26, 0x1, R17, P1 ;  /* 0x000000011a087824 */ /* 0x000fc600008e0611 */
[----:B0-----:R-:W5:Y:S01]  /*82f0*/  LDL.LU R10, [R1+0x28] ;  /* 0x00002800010a7983 */ /* 0x001f620000300800 */
[----:B------:R-:W-:-:S03]  /*8300*/  IADD3 R7, P1, R24, R19, RZ ;  /* 0x0000001318077210 */ /* 0x000fc60007f3e0ff */
[----:B------:R0:W-:Y:S04]  /*8310*/  STL [R1+0x103c], R8 ;  /* 0x00103c0801007387 */ /* 0x0001e80000100800 */
[----:B------:R-:W5:Y:S01]  /*8320*/  LDL.LU R24, [R1+0x1d0] ;  /* 0x0001d00001187983 */ /* 0x000f620000300800 */
[----:B0-----:R-:W-:-:S03]  /*8330*/  IMAD.X R8, R26, 0x1, R28, P4 ;  /* 0x000000011a087824 */ /* 0x001fc600020e061c */
[----:B------:R0:W-:Y:S04]  /*8340*/  STL [R1+0x1034], R7 ;  /* 0x0010340701007387 */ /* 0x0001e80000100800 */
[----:B------:R1:W-:Y:S01]  /*8350*/  STL [R1+0x1028], R8 ;  /* 0x0010280801007387 */ /* 0x0003e20000100800 */
[----:B------:R-:W-:-:S05]  /*8360*/  IADD3 R26, P4, R4, R5, RZ ;  /* 0x00000005041a7210 */ /* 0x000fca0007f9e0ff */
[----:B------:R-:W-:Y:S01]  /*8370*/  STL [R1+0x1030], R26 ;  /* 0x0010301a01007387 */ /* 0x000fe20000100800 */
        /* <DEDUP_REMOVED lines=11> */
[----:B------:R-:W-:Y:S01]  /*8430*/  IADD3 R2, P4, R2, R19, RZ ;  /* 0x0000001302027210 */ /* 0x000fe20007f9e0ff */
[----:B0-----:R-:W-:-:S03]  /*8440*/  IMAD.X R8, R29, 0x1, R28, P5 ;  /* 0x000000011d087824 */ /* 0x001fc600028e061c */
[----:B------:R-:W-:Y:S04]  /*8450*/  STL [R1+0x101c], R7 ;  /* 0x00101c0701007387 */ /* 0x000fe80000100800 */
[----:B------:R0:W-:Y:S04]  /*8460*/  STL [R1+0x1014], R2 ;  /* 0x0010140201007387 */ /* 0x0001e80000100800 */
[----:B0-----:R-:W2:Y:S04]  /*8470*/  LDL.LU R2, [R1+0x20] ;  /* 0x0000200001027983 */ /* 0x001ea80000300800 */
[----:B------:R5:W-:Y:S04]  /*8480*/  STL [R1+0x1008], R8 ;  /* 0x0010080801007387 */ /* 0x000be80000100800 */
[----:B------:R-:W3:Y:S01]  /*8490*/  LDL.LU R29, [R1+0x1c8] ;  /* 0x0001c800011d7983 */ /* 0x000ee20000300800 */
[----:B----4-:R-:W-:-:S05]  /*84a0*/  IADD3 R7, P5, R18, R5, RZ ;  /* 0x0000000512077210 */ /* 0x010fca0007fbe0ff */
[----:B------:R0:W-:Y:S01]  /*84b0*/  STL [R1+0x1010], R7 ;  /* 0x0010100701007387 */ /* 0x0001e20000100800 */
[C---:B-----5:R-:W-:Y:S02]  /*84c0*/  IMAD.X R8, R9.reuse, 0x1, R28, P4 ;  /* 0x0000000109087824 */ /* 0x060fe400020e061c */
[----:B0-----:R-:W-:Y:S01]  /*84d0*/  IMAD.X R7, R9, 0x1, R17, P1 ;  /* 0x0000000109077824 */ /* 0x001fe200008e0611 */
[----:B------:R-:W-:-:S04]  /*84e0*/  IADD3 R18, P1, R18, R19, RZ ;  /* 0x0000001312127210 */ /* 0x000fc80007f3e0ff */
[----:B------:R0:W-:Y:S04]  /*84f0*/  STL [R1+0x100c], R7 ;  /* 0x00100c0701007387 */ /* 0x0001e80000100800 */
[----:B------:R-:W-:Y:S04]  /*8500*/  STL [R1+0x1004], R18 ;  /* 0x0010041201007387 */ /* 0x000fe80000100800 */
[----:B------:R-:W4:Y:S01]  /*8510*/  LDL.LU R9, [R1+0x1c] ;  /* 0x00001c0001097983 */ /* 0x000f220000300800 */
[----:B0-----:R-:W-:-:S03]  /*8520*/  IADD3 R7, P4, R23, R5, RZ ;  /* 0x0000000517077210 */ /* 0x001fc60007f9e0ff */
[----:B------:R-:W-:Y:S04]  /*8530*/  STL [R1+0xff8], R8 ;  /* 0x000ff80801007387 */ /* 0x000fe80000100800 */
[----:B------:R0:W-:Y:S04]  /*8540*/  STL [R1+0x1000], R7 ;  /* 0x0010000701007387 */ /* 0x0001e80000100800 */
[----:B0-----:R-:W5:Y:S01]  /*8550*/  LDL.LU R7, [R1+0x1c4] ;  /* 0x0001c40001077983 */ /* 0x001f620000300800 */
[C---:B------:R-:W-:Y:S01]  /*8560*/  IMAD.X R18, R0.reuse, 0x1, R17, P5 ;  /* 0x0000000100127824 */ /* 0x040fe200028e0611 */
[----:B------:R-:W-:Y:S01]  /*8570*/  IADD3 R8, P5, R23, R19, RZ ;  /* 0x0000001317087210 */ /* 0x000fe20007fbe0ff */
[----:B------:R-:W-:-:S03]  /*8580*/  IMAD.X R0, R0, 0x1, R28, P1 ;  /* 0x0000000100007824 */ /* 0x000fc600008e061c */
[----:B------:R0:W-:Y:S04]  /*8590*/  STL [R1+0xffc], R18 ;  /* 0x000ffc1201007387 */ /* 0x0001e80000100800 */
[----:B------:R1:W-:Y:S01]  /*85a0*/  STL [R1+0xff4], R8 ;  /* 0x000ff40801007387 */ /* 0x0003e20000100800 */
[----:B0-----:R-:W-:-:S03]  /*85b0*/  IADD3 R18, P1, R15, R5, RZ ;  /* 0x000000050f127210 */ /* 0x001fc60007f3e0ff */
[----:B------:R0:W-:Y:S01]  /*85c0*/  STL [R1+0xfe8], R0 ;  /* 0x000fe80001007387 */ /* 0x0001e20000100800 */
[----:B-1----:R-:W-:-:S03]  /*85d0*/  IMAD.X R8, R20, 0x1, R17, P4 ;  /* 0x0000000114087824 */ /* 0x002fc600020e0611 */
[----:B------:R-:W-:Y:S01]  /*85e0*/  STL [R1+0xff0], R18 ;  /* 0x000ff01201007387 */ /* 0x000fe20000100800 */
[----:B0-----:R-:W-:-:S03]  /*85f0*/  IADD3 R0, P4, R15, R19, RZ ;  /* 0x000000130f007210 */ /* 0x001fc60007f9e0ff */
[----:B------:R-:W5:Y:S04]  /*8600*/  LDL.LU R15, [R1+0x18] ;  /* 0x00001800010f7983 */ /* 0x000f680000300800 */
[----:B------:R0:W-:Y:S01]  /*8610*/  STL [R1+0xfec], R8 ;  /* 0x000fec0801007387 */ /* 0x0001e20000100800 */
[----:B------:R-:W-:-:S03]  /*8620*/  IMAD.X R20, R20, 0x1, R28, P5 ;  /* 0x0000000114147824 */ /* 0x000fc600028e061c */
[----:B0-----:R-:W5:Y:S04]  /*8630*/  LDL.LU R8, [R1+0x1c0] ;  /* 0x0001c00001087983 */ /* 0x001f680000300800 */
[----:B------:R-:W-:Y:S04]  /*8640*/  STL [R1+0xfe4], R0 ;  /* 0x000fe40001007387 */ /* 0x000fe80000100800 */
[----:B------:R0:W-:Y:S01]  /*8650*/  STL [R1+0xfd8], R20 ;  /* 0x000fd81401007387 */ /* 0x0001e20000100800 */
[----:B------:R-:W-:-:S03]  /*8660*/  IADD3 R18, P5, R10, R5, RZ ;  /* 0x000000050a127210 */ /* 0x000fc60007fbe0ff */
[----:B0-----:R-:W5:Y:S04]  /*8670*/  LDL.LU R20, [R1+0x14] ;  /* 0x0000140001147983 */ /* 0x001f680000300800 */
[----:B------:R0:W-:Y:S01]  /*8680*/  STL [R1+0xfe0], R18 ;  /* 0x000fe01201007387 */ /* 0x0001e20000100800 */
[----:B------:R-:W-:-:S03]  /*8690*/  IMAD.X R0, R24, 0x1, R17, P1 ;  /* 0x0000000118007824 */ /* 0x000fc600008e0611 */
[----:B------:R-:W5:Y:S01]  /*86a0*/  LDL.LU R26, [R1+0x1bc] ;  /* 0x0001bc00011a7983 */ /* 0x000f620000300800 */
[----:B0-----:R-:W-:-:S03]  /*86b0*/  IADD3 R18, P1, R10, R19, RZ ;  /* 0x000000130a127210 */ /* 0x001fc60007f3e0ff */
[----:B------:R0:W-:Y:S01]  /*86c0*/  STL [R1+0xfdc], R0 ;  /* 0x000fdc0001007387 */ /* 0x0001e20000100800 */
[----:B------:R-:W-:-:S03]  /*86d0*/  IMAD.X R10, R24, 0x1, R28, P4 ;  /* 0x00000001180a7824 */ /* 0x000fc600020e061c */
[----:B------:R1:W-:Y:S04]  /*86e0*/  STL [R1+0xfd4], R18 ;  /* 0x000fd41201007387 */ /* 0x0003e80000100800 */
[----:B------:R-:W5:Y:S04]  /*86f0*/  LDL.LU R24, [R1+0x10] ;  /* 0x0000100001187983 */ /* 0x000f680000300800 */
[----:B------:R1:W-:Y:S01]  /*8700*/  STL [R1+0xfc8], R10 ;  /* 0x000fc80a01007387 */ /* 0x0003e20000100800 */
[----:B0-----:R-:W-:-:S03]  /*8710*/  IADD3 R0, P4, R4, R5, RZ ;  /* 0x0000000504007210 */ /* 0x001fc60007f9e0ff */
[----:B-1----:R-:W5:Y:S04]  /*8720*/  LDL.LU R18, [R1+0x1b8] ;  /* 0x0001b80001127983 */ /* 0x002f680000300800 */
[----:B------:R0:W-:Y:S01]  /*8730*/  STL [R1+0xfd0], R0 ;  /* 0x000fd00001007387 */ /* 0x0001e20000100800 */
[C---:B------:R-:W-:Y:S01]  /*8740*/  IMAD.X R10, R11.reuse, 0x1, R17, P5 ;  /* 0x000000010b0a7824 */ /* 0x040fe200028e0611 */
[----:B------:R-:W-:Y:S01]  /*8750*/  IADD3 R4, P5, R4, R19, RZ ;  /* 0x0000001304047210 */ /* 0x000fe20007fbe0ff */
[----:B0-----:R-:W-:-:S03]  /*8760*/  IMAD.X R0, R11, 0x1, R28, P1 ;  /* 0x000000010b007824 */ /* 0x001fc600008e061c */
[----:B------:R-:W-:Y:S04]  /*8770*/  STL [R1+0xfcc], R10 ;  /* 0x000fcc0a01007387 */ /* 0x000fe80000100800 */
[----:B------:R-:W5:Y:S04]  /*8780*/  LDL.LU R11, [R1+0xc] ;  /* 0x00000c00010b7983 */ /* 0x000f680000300800 */
[----:B------:R-:W-:Y:S04]  /*8790*/  STL [R1+0xfc4], R4 ;  /* 0x000fc40401007387 */ /* 0x000fe80000100800 */
[----:B------:R-:W5:Y:S04]  /*87a0*/  LDL.LU R23, [R1+0x1b4] ;  /* 0x0001b40001177983 */ /* 0x000f680000300800 */
[----:B------:R2:W-:Y:S02]  /*87b0*/  STL [R1+0xfb8], R0 ;  /* 0x000fb80001007387 */ /* 0x0005e40000100800 */
[----:B--2---:R-:W-:-:S05]  /*87c0*/  IADD3 R0, P1, R2, R5, RZ ;  /* 0x0000000502007210 */ /* 0x004fca0007f3e0ff */
[----:B------:R0:W-:Y:S01]  /*87d0*/  STL [R1+0xfc0], R0 ;  /* 0x000fc00001007387 */ /* 0x0001e20000100800 */
[----:B---3--:R-:W-:-:S03]  /*87e0*/  IMAD.X R4, R29, 0x1, R17, P4 ;  /* 0x000000011d047824 */ /* 0x008fc600020e0611 */
[----:B0-----:R-:W2:Y:S04]  /*87f0*/  LDL.LU R0, [R1+0x8] ;  /* 0x0000080001007983 */ /* 0x001ea80000300800 */
[----:B------:R0:W-:Y:S04]  /*8800*/  STL [R1+0xfbc], R4 ;  /* 0x000fbc0401007387 */ /* 0x0001e80000100800 */
[----:B------:R-:W3:Y:S01]  /*8810*/  LDL.LU R10, [R1+0x1b0] ;  /* 0x0001b000010a7983 */ /* 0x000ee20000300800 */
[----:B------:R-:W-:Y:S01]  /*8820*/  IADD3 R2, P4, R2, R19, RZ ;  /* 0x0000001302027210 */ /* 0x000fe20007f9e0ff */
[----:B------:R-:W-:-:S04]  /*8830*/  IMAD.X R29, R29, 0x1, R28, P5 ;  /* 0x000000011d1d7824 */ /* 0x000fc800028e061c */
[----:B------:R4:W-:Y:S04]  /*8840*/  STL [R1+0xfb4], R2 ;  /* 0x000fb40201007387 */ /* 0x0009e80000100800 */
[----:B0-----:R-:W3:Y:S04]  /*8850*/  LDL.LU R4, [R1+0x4] ;  /* 0x0000040001047983 */ /* 0x001ee80000300800 */
[----:B------:R0:W-:Y:S01]  /*8860*/  STL [R1+0xfa8], R29 ;  /* 0x000fa81d01007387 */ /* 0x0001e20000100800 */
[----:B----4-:R-:W-:-:S03]  /*8870*/  IADD3 R2, P5, R9, R5, RZ ;  /* 0x0000000509027210 */ /* 0x010fc60007fbe0ff */
[----:B0-----:R-:W4:Y:S04]  /*8880*/  LDL.LU R29, [R1+0x1ac] ;  /* 0x0001ac00011d7983 */ /* 0x001f280000300800 */
[----:B------:R5:W-:Y:S02]  /*8890*/  STL [R1+0xfb0], R2 ;  /* 0x000fb00201007387 */ /* 0x000be40000100800 */
[----:B-----5:R-:W-:Y:S01]  /*88a0*/  IMAD.X R2, R7, 0x1, R17, P1 ;  /* 0x0000000107027824 */ /* 0x020fe200008e0611 */
[----:B------:R-:W-:-:S04]  /*88b0*/  IADD3 R9, P1, R9, R19, RZ ;  /* 0x0000001309097210 */ /* 0x000fc80007f3e0ff */
[----:B------:R0:W-:Y:S04]  /*88c0*/  STL [R1+0xfac], R2 ;  /* 0x000fac0201007387 */ /* 0x0001e80000100800 */
[----:B0-----:R-:W5:Y:S04]  /*88d0*/  LDL.LU R2, [R1] ;  /* 0x0000000001027983 */ /* 0x001f680000300800 */
[----:B------:R0:W-:Y:S04]  /*88e0*/  STL [R1+0xfa4], R9 ;  /* 0x000fa40901007387 */ /* 0x0001e80000100800 */
[----:B0-----:R-:W5:Y:S01]  /*88f0*/  LDL.LU R9, [R1+0x1a8] ;  /* 0x0001a80001097983 */ /* 0x001f620000300800 */
[----:B------:R-:W-:-:S05]  /*8900*/  IMAD.X R7, R7, 0x1, R28, P4 ;  /* 0x0000000107077824 */ /* 0x000fca00020e061c */
[----:B------:R0:W-:Y:S02]  /*8910*/  STL [R1+0xf98], R7 ;  /* 0x000f980701007387 */ /* 0x0001e40000100800 */
[----:B0-----:R-:W-:-:S05]  /*8920*/  IADD3 R7, P4, R15, R5, RZ ;  /* 0x000000050f077210 */ /* 0x001fca0007f9e0ff */
[----:B------:R0:W-:Y:S02]  /*8930*/  STL [R1+0xfa0], R7 ;  /* 0x000fa00701007387 */ /* 0x0001e40000100800 */
[C---:B0-----:R-:W-:Y:S01]  /*8940*/  IMAD.X R7, R8.reuse, 0x1, R17, P5 ;  /* 0x0000000108077824 */ /* 0x041fe200028e0611 */
[----:B------:R-:W-:Y:S01]  /*8950*/  IADD3 R15, P5, R15, R19, RZ ;  /* 0x000000130f0f7210 */ /* 0x000fe20007fbe0ff */
[----:B------:R-:W-:-:S03]  /*8960*/  IMAD.X R8, R8, 0x1, R28, P1 ;  /* 0x0000000108087824 */ /* 0x000fc600008e061c */
[----:B------:R0:W-:Y:S04]  /*8970*/  STL [R1+0xf9c], R7 ;  /* 0x000f9c0701007387 */ /* 0x0001e80000100800 */
[----:B0-----:R-:W5:Y:S04]  /*8980*/  LDL.LU R7, [R1+0x1508] ;  /* 0x0015080001077983 */ /* 0x001f680000300800 */
[----:B------:R0:W-:Y:S04]  /*8990*/  STL [R1+0xf94], R15 ;  /* 0x000f940f01007387 */ /* 0x0001e80000100800 */
[----:B0-----:R-:W5:Y:S04]  /*89a0*/  LDL.LU R15, [R1+0x1a4] ;  /* 0x0001a400010f7983 */ /* 0x001f680000300800 */
[----:B------:R0:W-:Y:S02]  /*89b0*/  STL [R1+0xf88], R8 ;  /* 0x000f880801007387 */ /* 0x0001e40000100800 */
[----:B0-----:R-:W-:-:S05]  /*89c0*/  IADD3 R8, P1, R20, R5, RZ ;  /* 0x0000000514087210 */ /* 0x001fca0007f3e0ff */
[----:B------:R0:W-:Y:S02]  /*89d0*/  STL [R1+0xf90], R8 ;  /* 0x000f900801007387 */ /* 0x0001e40000100800 */
[----:B0-----:R-:W-:Y:S01]  /*89e0*/  IMAD.X R8, R26, 0x1, R17, P4 ;  /* 0x000000011a087824 */ /* 0x001fe200020e0611 */
        /* <DEDUP_REMOVED lines=27> */
[----:B--2---:R-:W-:-:S05]  /*8ba0*/  IADD3 R23, P1, R0, R5, RZ ;  /* 0x0000000500177210 */ /* 0x004fca0007f3e0ff */
[----:B------:R3:W-:Y:S02]  /*8bb0*/  STL [R1+0xf60], R23 ;  /* 0x000f601701007387 */ /* 0x0007e40000100800 */
[----:B---3--:R-:W-:Y:S01]  /*8bc0*/  IMAD.X R23, R10, 0x1, R17, P4 ;  /* 0x000000010a177824 */ /* 0x008fe200020e0611 */
[----:B------:R-:W-:Y:S01]  /*8bd0*/  IADD3 R0, P4, R0, R19, RZ ;  /* 0x0000001300007210 */ /* 0x000fe20007f9e0ff */
[----:B------:R-:W-:-:S03]  /*8be0*/  IMAD.X R10, R10, 0x1, R28, P5 ;  /* 0x000000010a0a7824 */ /* 0x000fc600028e061c */
[----:B------:R0:W-:Y:S04]  /*8bf0*/  STL [R1+0xf5c], R23 ;  /* 0x000f5c1701007387 */ /* 0x0001e80000100800 */
[----:B0-----:R-:W2:Y:S04]  /*8c00*/  LDL.LU R23, [R1+0x14f8] ;  /* 0x0014f80001177983 */ /* 0x001ea80000300800 */
[----:B------:R0:W-:Y:S04]  /*8c10*/  STL [R1+0xf54], R0 ;  /* 0x000f540001007387 */ /* 0x0001e80000100800 */
[----:B0-----:R-:W3:Y:S04]  /*8c20*/  LDL.LU R0, [R1+0x14f4] ;  /* 0x0014f40001007983 */ /* 0x001ee80000300800 */
[----:B------:R0:W-:Y:S02]  /*8c30*/  STL [R1+0xf48], R10 ;  /* 0x000f480a01007387 */ /* 0x0001e40000100800 */
[----:B0-----:R-:W-:-:S05]  /*8c40*/  IADD3 R10, P5, R4, R5, RZ ;  /* 0x00000005040a7210 */ /* 0x001fca0007fbe0ff */
[----:B------:R4:W-:Y:S02]  /*8c50*/  STL [R1+0xf50], R10 ;  /* 0x000f500a01007387 */ /* 0x0009e40000100800 */
[C---:B----4-:R-:W-:Y:S01]  /*8c60*/  IMAD.X R10, R29.reuse, 0x1, R17, P1 ;  /* 0x000000011d0a7824 */ /* 0x050fe200008e0611 */
[----:B------:R-:W-:Y:S01]  /*8c70*/  IADD3 R4, P1, R4, R19, RZ ;  /* 0x0000001304047210 */ /* 0x000fe20007f3e0ff */
[----:B------:R-:W-:-:S03]  /*8c80*/  IMAD.X R29, R29, 0x1, R28, P4 ;  /* 0x000000011d1d7824 */ /* 0x000fc600020e061c */
[----:B------:R0:W-:Y:S04]  /*8c90*/  STL [R1+0xf4c], R10 ;  /* 0x000f4c0a01007387 */ /* 0x0001e80000100800 */
[----:B0-----:R-:W4:Y:S04]  /*8ca0*/  LDL.LU R10, [R1+0x14f0] ;  /* 0x0014f000010a7983 */ /* 0x001f280000300800 */
[----:B------:R0:W-:Y:S04]  /*8cb0*/  STL [R1+0xf44], R4 ;  /* 0x000f440401007387 */ /* 0x0001e80000100800 */
[----:B0-----:R-:W2:Y:S04]  /*8cc0*/  LDL.LU R4, [R1+0x14ec] ;  /* 0x0014ec0001047983 */ /* 0x001ea80000300800 */
[----:B------:R5:W-:Y:S02]  /*8cd0*/  STL [R1+0xf38], R29 ;  /* 0x000f381d01007387 */ /* 0x000be40000100800 */
[----:B-----5:R-:W-:-:S05]  /*8ce0*/  IADD3 R29, P4, R2, R5, RZ ;  /* 0x00000005021d7210 */ /* 0x020fca0007f9e0ff */
[----:B------:R0:W-:Y:S02]  /*8cf0*/  STL [R1+0xf40], R29 ;  /* 0x000f401d01007387 */ /* 0x0001e40000100800 */
[----:B0-----:R-:W-:-:S05]  /*8d00*/  IMAD.X R29, R9, 0x1, R17, P5 ;  /* 0x00000001091d7824 */ /* 0x001fca00028e0611 */
[----:B------:R0:W-:Y:S04]  /*8d10*/  STL [R1+0xf3c], R29 ;  /* 0x000f3c1d01007387 */ /* 0x0001e80000100800 */
[----:B0-----:R-:W5:Y:S01]  /*8d20*/  LDL.LU R29, [R1+0x14e8] ;  /* 0x0014e800011d7983 */ /* 0x001f620000300800 */
[----:B------:R-:W-:Y:S01]  /*8d30*/  IADD3 R2, P5, R2, R19, RZ ;  /* 0x0000001302027210 */ /* 0x000fe20007fbe0ff */
[----:B------:R-:W-:-:S04]  /*8d40*/  IMAD.X R9, R9, 0x1, R28, P1 ;  /* 0x0000000109097824 */ /* 0x000fc800008e061c */
[----:B------:R0:W-:Y:S04]  /*8d50*/  STL [R1+0xf34], R2 ;  /* 0x000f340201007387 */ /* 0x0001e80000100800 */
[----:B0-----:R-:W3:Y:S04]  /*8d60*/  LDL.LU R2, [R1+0x18c] ;  /* 0x00018c0001027983 */ /* 0x001ee80000300800 */
[----:B------:R5:W-:Y:S02]  /*8d70*/  STL [R1+0xf28], R9 ;  /* 0x000f280901007387 */ /* 0x000be40000100800 */
[----:B-----5:R-:W-:-:S05]  /*8d80*/  IADD3 R9, P1, R29, R5, RZ ;  /* 0x000000051d097210 */ /* 0x020fca0007f3e0ff */
[----:B------:R0:W-:Y:S02]  /*8d90*/  STL [R1+0xf30], R9 ;  /* 0x000f300901007387 */ /* 0x0001e40000100800 */
[----:B0-----:R-:W-:Y:S01]  /*8da0*/  IMAD.X R9, R15, 0x1, R17, P4 ;  /* 0x000000010f097824 */ /* 0x001fe200020e0611 */
[----:B------:R-:W-:Y:S01]  /*8db0*/  IADD3 R29, P4, R29, R19, RZ ;  /* 0x000000131d1d7210 */ /* 0x000fe20007f9e0ff */
[----:B------:R-:W-:-:S03]  /*8dc0*/  IMAD.X R15, R15, 0x1, R28, P5 ;  /* 0x000000010f0f7824 */ /* 0x000fc600028e061c */
[----:B------:R0:W-:Y:S04]  /*8dd0*/  STL [R1+0xf2c], R9 ;  /* 0x000f2c0901007387 */ /* 0x0001e80000100800 */
[----:B0-----:R-:W5:Y:S04]  /*8de0*/  LDL.LU R9, [R1+0x14e4] ;  /* 0x0014e40001097983 */ /* 0x001f680000300800 */
[----:B------:R0:W-:Y:S04]  /*8df0*/  STL [R1+0xf24], R29 ;  /* 0x000f241d01007387 */ /* 0x0001e80000100800 */
[----:B0-----:R-:W4:Y:S04]  /*8e00*/  LDL.LU R29, [R1+0x194] ;  /* 0x00019400011d7983 */ /* 0x001f280000300800 */
[----:B------:R-:W2:Y:S04]  /*8e10*/  LDL.LU R28, [R1+0x14e0] ;  /* 0x0014e000011c7983 */ /* 0x000ea80000300800 */
[----:B------:R2:W-:Y:S02]  /*8e20*/  STL [R1+0xf18], R15 ;  /* 0x000f180f01007387 */ /* 0x0005e40000100800 */
[----:B--2---:R-:W-:-:S05]  /*8e30*/  IADD3 R15, P5, R28, R5, RZ ;  /* 0x000000051c0f7210 */ /* 0x004fca0007fbe0ff */
[----:B------:R0:W-:Y:S02]  /*8e40*/  STL [R1+0xf20], R15 ;  /* 0x000f200f01007387 */ /* 0x0001e40000100800 */
[----:B0-----:R-:W-:Y:S01]  /*8e50*/  IMAD.X R15, R20, 0x1, R17, P1 ;  /* 0x00000001140f7824 */ /* 0x001fe200008e0611 */
[----:B------:R-:W-:-:S04]  /*8e60*/  IADD3 R28, P1, R28, R19, RZ ;  /* 0x000000131c1c7210 */ /* 0x000fc80007f3e0ff */
[----:B------:R0:W-:Y:S04]  /*8e70*/  STL [R1+0xf1c], R15 ;  /* 0x000f1c0f01007387 */ /* 0x0001e80000100800 */
[----:B0-----:R-:W2:Y:S04]  /*8e80*/  LDL.LU R15, [R1+0x14dc] ;  /* 0x0014dc00010f7983 */ /* 0x001ea80000300800 */
[----:B------:R0:W-:Y:S04]  /*8e90*/  STL [R1+0xf14], R28 ;  /* 0x000f141c01007387 */ /* 0x0001e80000100800 */
[----:B0-----:R-:W3:Y:S01]  /*8ea0*/  LDL R28, [R1+0x3cc] ;  /* 0x0003cc00011c7983 */ /* 0x001ee20000100800 */
[----:B------:R-:W-:-:S02]  /*8eb0*/  IMAD.X R17, R24, 0x1, R17, P5 ;  /* 0x0000000118117824 */ /* 0x000fc400028e0611 */
[----:B---3--:R-:W-:-:S05]  /*8ec0*/  IMAD.X R20, R20, 0x1, R28, P4 ;  /* 0x0000000114147824 */ /* 0x008fca00020e061c */
[----:B------:R2:W-:Y:S02]  /*8ed0*/  STL [R1+0xf08], R20 ;  /* 0x000f081401007387 */ /* 0x0005e40000100800 */
[C---:B--2---:R-:W-:Y:S02]  /*8ee0*/  IADD3 R20, P4, R15.reuse, R5, RZ ;  /* 0x000000050f147210 */ /* 0x044fe40007f9e0ff */
[----:B------:R-:W-:-:S03]  /*8ef0*/  IADD3 R15, P5, R15, R19, RZ ;  /* 0x000000130f0f7210 */ /* 0x000fc60007fbe0ff */
[----:B------:R0:W-:Y:S04]  /*8f00*/  STL [R1+0xf10], R20 ;  /* 0x000f101401007387 */ /* 0x0001e80000100800 */
[----:B0-----:R-:W2:Y:S04]  /*8f10*/  LDL.LU R20, [R1+0x14d8] ;  /* 0x0014d80001147983 */ /* 0x001ea80000300800 */
[----:B------:R0:W-:Y:S04]  /*8f20*/  STL [R1+0xf0c], R17 ;  /* 0x000f0c1101007387 */ /* 0x0001e80000100800 */
[----:B0-----:R-:W3:Y:S04]  /*8f30*/  LDL.LU R17, [R1+0x14d4] ;  /* 0x0014d40001117983 */ /* 0x001ee80000300800 */
[----:B------:R0:W-:Y:S04]  /*8f40*/  STL [R1+0xf04], R15 ;  /* 0x000f040f01007387 */ /* 0x0001e80000100800 */
[----:B0-----:R-:W5:Y:S01]  /*8f50*/  LDL R15, [R1+0x3c8] ;  /* 0x0003c800010f7983 */ /* 0x001f620000100800 */
[----:B------:R-:W-:-:S05]  /*8f60*/  IMAD.X R24, R24, 0x1, R28, P1 ;  /* 0x0000000118187824 */ /* 0x000fca00008e061c */
[----:B------:R3:W-:Y:S02]  /*8f70*/  STL [R1+0xef8], R24 ;  /* 0x000ef81801007387 */ /* 0x0007e40000100800 */
[----:B---3--:R-:W-:-:S05]  /*8f80*/  IADD3 R24, P1, R17, R5, RZ ;  /* 0x0000000511187210 */ /* 0x008fca0007f3e0ff */
[----:B------:R5:W-:Y:S02]  /*8f90*/  STL [R1+0xf00], R24 ;  /* 0x000f001801007387 */ /* 0x000be40000100800 */
[----:B-----5:R-:W-:-:S05]  /*8fa0*/  IMAD.X R24, R11, 0x1, R15, P4 ;  /* 0x000000010b187824 */ /* 0x020fca00020e060f */
[----:B------:R0:W-:Y:S04]  /*8fb0*/  STL [R1+0xefc], R24 ;  /* 0x000efc1801007387 */ /* 0x0001e80000100800 */
[----:B0-----:R-:W3:Y:S01]  /*8fc0*/  LDL.LU R24, [R1+0x14d0] ;  /* 0x0014d00001187983 */ /* 0x001ee20000300800 */
[----:B------:R-:W-:Y:S01]  /*8fd0*/  IADD3 R17, P4, R17, R19, RZ ;  /* 0x0000001311117210 */ /* 0x000fe20007f9e0ff */
[----:B------:R-:W-:-:S04]  /*8fe0*/  IMAD.X R11, R11, 0x1, R28, P5 ;  /* 0x000000010b0b7824 */ /* 0x000fc800028e061c */
[----:B------:R0:W-:Y:S04]  /*8ff0*/  STL [R1+0xef4], R17 ;  /* 0x000ef41101007387 */ /* 0x0001e80000100800 */
[----:B0-----:R-:W5:Y:S04]  /*9000*/  LDL.LU R17, [R1+0x190] ;  /* 0x0001900001117983 */ /* 0x001f680000300800 */
[----:B------:R3:W-:Y:S02]  /*9010*/  STL [R1+0xee8], R11 ;  /* 0x000ee80b01007387 */ /* 0x0007e40000100800 */
[----:B---3--:R-:W-:-:S05]  /*9020*/  IADD3 R11, P5, R24, R5, RZ ;  /* 0x00000005180b7210 */ /* 0x008fca0007fbe0ff */
[----:B------:R4:W-:Y:S02]  /*9030*/  STL [R1+0xef0], R11 ;  /* 0x000ef00b01007387 */ /* 0x0009e40000100800 */
[----:B----4-:R-:W-:-:S05]  /*9040*/  IMAD.X R11, R29, 0x1, R15, P1 ;  /* 0x000000011d0b7824 */ /* 0x010fca00008e060f */
[----:B------:R0:W-:Y:S04]  /*9050*/  STL [R1+0xeec], R11 ;  /* 0x000eec0b01007387 */ /* 0x0001e80000100800 */
[----:B0-----:R-:W3:Y:S01]  /*9060*/  LDL.LU R11, [R1+0x14cc] ;  /* 0x0014cc00010b7983 */ /* 0x001ee20000300800 */
[----:B------:R-:W-:Y:S01]  /*9070*/  IADD3 R24, P1, R24, R19, RZ ;  /* 0x0000001318187210 */ /* 0x000fe20007f3e0ff */
[----:B------:R-:W-:-:S04]  /*9080*/  IMAD.X R29, R29, 0x1, R28, P4 ;  /* 0x000000011d1d7824 */ /* 0x000fc800020e061c */
[----:B------:R0:W-:Y:S04]  /*9090*/  STL [R1+0xee4], R24 ;  /* 0x000ee41801007387 */ /* 0x0001e80000100800 */
[----:B0-----:R-:W4:Y:S04]  /*90a0*/  LDL.LU R24, [R1+0x17c] ;  /* 0x00017c0001187983 */ /* 0x001f280000300800 */
[----:B------:R3:W-:Y:S02]  /*90b0*/  STL [R1+0xed8], R29 ;  /* 0x000ed81d01007387 */ /* 0x0007e40000100800 */
[----:B---3--:R-:W-:-:S05]  /*90c0*/  IADD3 R29, P4, R11, R5, RZ ;  /* 0x000000050b1d7210 */ /* 0x008fca0007f9e0ff */
[----:B------:R5:W-:Y:S02]  /*90d0*/  STL [R1+0xee0], R29 ;  /* 0x000ee01d01007387 */ /* 0x000be40000100800 */
[----:B-----5:R-:W-:Y:S01]  /*90e0*/  IMAD.X R29, R17, 0x1, R15, P5 ;  /* 0x00000001111d7824 */ /* 0x020fe200028e060f */
[----:B------:R-:W-:Y:S01]  /*90f0*/  IADD3 R11, P5, R11, R19, RZ ;  /* 0x000000130b0b7210 */ /* 0x000fe20007fbe0ff */
[----:B------:R-:W-:-:S03]  /*9100*/  IMAD.X R17, R17, 0x1, R28, P1 ;  /* 0x0000000111117824 */ /* 0x000fc600008e061c */
[----:B------:R0:W-:Y:S04]  /*9110*/  STL [R1+0xedc], R29 ;  /* 0x000edc1d01007387 */ /* 0x0001e80000100800 */
[----:B0-----:R-:W3:Y:S04]  /*9120*/  LDL.LU R29, [R1+0x174] ;  /* 0x00017400011d7983 */ /* 0x001ee80000300800 */
[----:B------:R0:W-:Y:S04]  /*9130*/  STL [R1+0xed4], R11 ;  /* 0x000ed40b01007387 */ /* 0x0001e80000100800 */
[----:B0-----:R-:W5:Y:S04]  /*9140*/  LDL.LU R11, [R1+0x184] ;  /* 0x00018400010b7983 */ /* 0x001f680000300800 */
[----:B------:R2:W-:Y:S02]  /*9150*/  STL [R1+0xec8], R17 ;  /* 0x000ec81101007387 */ /* 0x0005e40000100800 */
[----:B--2---:R-:W-:-:S05]  /*9160*/  IADD3 R17, P1, R20, R5, RZ ;  /* 0x0000000514117210 */ /* 0x004fca0007f3e0ff */
[----:B------:R0:W-:Y:S02]  /*9170*/  STL [R1+0xed0], R17 ;  /* 0x000ed01101007387 */ /* 0x0001e40000100800 */
[----:B0-----:R-:W-:-:S05]  /*9180*/  IMAD.X R17, R2, 0x1, R15, P4 ;  /* 0x0000000102117824 */ /* 0x001fca00020e060f */
[----:B------:R0:W-:Y:S02]  /*9190*/  STL [R1+0xecc], R17 ;  /* 0x000ecc1101007387 */ /* 0x0001e40000100800 */
[----:B0-----:R-:W-:Y:S02]  /*91a0*/  SHF.R.S32.HI R17, RZ, 0x1f, R20 ;  /* 0x0000001fff117819 */ /* 0x001fe40000011414 */
[----:B------:R-:W-:-:S05]  /*91b0*/  IADD3 R20, P4, R20, R19, RZ ;  /* 0x0000001314147210 */ /* 0x000fca0007f9e0ff */
[----:B------:R0:W-:Y:S02]  /*91c0*/  STL [R1+0xec4], R20 ;  /* 0x000ec41401007387 */ /* 0x0001e40000100800 */
[----:B0-----:R-:W-:Y:S02]  /*91d0*/  IMAD.X R20, R2, 0x1, R28, P5 ;  /* 0x0000000102147824 */ /* 0x001fe400028e061c */
[----:B------:R-:W2:Y:S04]  /*91e0*/  LDL.LU R2, [R1+0x14c8] ;  /* 0x0014c80001027983 */ /* 0x000ea80000300800 */
[----:B------:R0:W-:Y:S02]  /*91f0*/  STL [R1+0xeb8], R20 ;  /* 0x000eb81401007387 */ /* 0x0001e40000100800 */
[----:B0-----:R-:W-:-:S05]  /*9200*/  IADD3 R20, P5, R9, R5, RZ ;  /* 0x0000000509147210 */ /* 0x001fca0007fbe0ff */
[----:B------:R0:W-:Y:S02]  /*9210*/  STL [R1+0xec0], R20 ;  /* 0x000ec01401007387 */ /* 0x0001e40000100800 */
[----:B0-----:R-:W-:-:S05]  /*9220*/  IMAD.X R20, R17, 0x1, R15, P1 ;  /* 0x0000000111147824 */ /* 0x001fca00008e060f */
[----:B------:R0:W-:Y:S02]  /*9230*/  STL [R1+0xebc], R20 ;  /* 0x000ebc1401007387 */ /* 0x0001e40000100800 */
[----:B0-----:R-:W-:Y:S02]  /*9240*/  IADD3 R20, P1, R9, R19, RZ ;  /* 0x0000001309147210 */ /* 0x001fe40007f3e0ff */
[----:B------:R-:W4:Y:S04]  /*9250*/  LDL.LU R19, [R1+0x14c4] ;  /* 0x0014c40001137983 */ /* 0x000f280000300800 */
[----:B------:R-:W3:Y:S04]  /*9260*/  LDL R9, [R1+0x328] ;  /* 0x0003280001097983 */ /* 0x000ee80000100800 */
[----:B------:R0:W-:Y:S02]  /*9270*/  STL [R1+0xeb4], R20 ;  /* 0x000eb41401007387 */ /* 0x0001e40000100800 */
[----:B0-----:R-:W-:-:S05]  /*9280*/  IMAD.X R20, R17, 0x1, R28, P4 ;  /* 0x0000000111147824 */ /* 0x001fca00020e061c */
[----:B------:R5:W-:Y:S02]  /*9290*/  STL [R1+0xea8], R20 ;  /* 0x000ea81401007387 */ /* 0x000be40000100800 */
[----:B-----5:R-:W-:Y:S01]  /*92a0*/  IMAD.X R20, R11, 0x1, R15, P5 ;  /* 0x000000010b147824 */ /* 0x020fe200028e060f */
[----:B--2---:R-:W-:-:S05]  /*92b0*/  IADD3 R17, P4, R2, R5, RZ ;  /* 0x0000000502117210 */ /* 0x004fca0007f9e0ff */
[----:B------:R0:W-:Y:S04]  /*92c0*/  STL [R1+0xeb0], R17 ;  /* 0x000eb01101007387 */ /* 0x0001e80000100800 */
[----:B------:R3:W-:Y:S01]  /*92d0*/  STL [R1+0xeac], R20 ;  /* 0x000eac1401007387 */ /* 0x0007e20000100800 */
[----:B0-----:R-:W-:Y:S02]  /*92e0*/  SHF.R.S32.HI R17, RZ, 0x1f, R2 ;  /* 0x0000001fff117819 */ /* 0x001fe40000011402 */
[----:B---3--:R-:W-:Y:S01]  /*92f0*/  IADD3 R20, P5, R2, R9, RZ ;  /* 0x0000000902147210 */ /* 0x008fe20007fbe0ff */
[----:B------:R-:W-:-:S04]  /*9300*/  IMAD.X R2, R11, 0x1, R28, P1 ;  /* 0x000000010b027824 */ /* 0x000fc800008e061c */
[----:B------:R4:W-:Y:S01]  /*9310*/  STL [R1+0xea4], R20 ;  /* 0x000ea41401007387 */ /* 0x0009e20000100800 */
[----:B------:R-:W-:Y:S01]  /*9320*/  IMAD.X R11, R17, 0x1, R15, P4 ;  /* 0x00000001110b7824 */ /* 0x000fe200020e060f */
[C---:B----4-:R-:W-:Y:S02]  /*9330*/  IADD3 R20, P1, R19.reuse, R5, RZ ;  /* 0x0000000513147210 */ /* 0x050fe40007f3e0ff */
[----:B------:R-:W2:Y:S04]  /*9340*/  LDL.LU R5, [R1+0x14c0] ;  /* 0x0014c00001057983 */ /* 0x000ea80000300800 */
[----:B------:R0:W-:Y:S04]  /*9350*/  STL [R1+0xe98], R2 ;  /* 0x000e980201007387 */ /* 0x0001e80000100800 */
[----:B------:R-:W-:Y:S01]  /*9360*/  STL [R1+0xea0], R20 ;  /* 0x000ea01401007387 */ /* 0x000fe20000100800 */
[----:B0-----:R-:W-:-:S03]  /*9370*/  IADD3 R2, P4, R19, R9, RZ ;  /* 0x0000000913027210 */ /* 0x001fc60007f9e0ff */
[----:B------:R-:W3:Y:S01]  /*9380*/  LDL R19, [R1+0x324] ;  /* 0x0003240001137983 */ /* 0x000ee20000100800 */
[----:B------:R-:W-:-:S03]  /*9390*/  IMAD.X R17, R17, 0x1, R28, P5 ;  /* 0x0000000111117824 */ /* 0x000fc600028e061c */
[----:B------:R-:W-:Y:S04]  /*93a0*/  STL [R1+0xe9c], R11 ;  /* 0x000e9c0b01007387 */ /* 0x000fe80000100800 */
[----:B------:R0:W-:Y:S04]  /*93b0*/  STL [R1+0xe94], R2 ;  /* 0x000e940201007387 */ /* 0x0001e80000100800 */
[----:B------:R1:W-:Y:S01]  /*93c0*/  STL [R1+0xe88], R17 ;  /* 0x000e881101007387 */ /* 0x0003e20000100800 */
[----:B0-----:R-:W-:Y:S01]  /*93d0*/  IMAD.X R2, R24, 0x1, R15, P1 ;  /* 0x0000000118027824 */ /* 0x001fe200008e060f */
[----:B-1----:R-:W-:-:S02]  /*93e0*/  SHF.R.S32.HI R17, RZ, 0x1f, R4 ;  /* 0x0000001fff117819 */ /* 0x002fc40000011404 */
[----:B---3--:R-:W-:-:S05]  /*93f0*/  IADD3 R11, P5, R4, R19, RZ ;  /* 0x00000013040b7210 */ /* 0x008fca0007fbe0ff */
[----:B------:R0:W-:Y:S04]  /*9400*/  STL [R1+0xe90], R11 ;  /* 0x000e900b01007387 */ /* 0x0001e80000100800 */
[----:B------:R1:W-:Y:S01]  /*9410*/  STL [R1+0xe8c], R2 ;  /* 0x000e8c0201007387 */ /* 0x0003e20000100800 */
[----:B0-----:R-:W-:Y:S01]  /*9420*/  IADD3 R11, P1, R4, R9, RZ ;  /* 0x00000009040b7210 */ /* 0x001fe20007f3e0ff */
[----:B-1----:R-:W-:Y:S01]  /*9430*/  IMAD.X R2, R24, 0x1, R28, P4 ;  /* 0x0000000118027824 */ /* 0x002fe200020e061c */
[----:B--2---:R-:W-:-:S03]  /*9440*/  IADD3 R4, P4, R5, R19, RZ ;  /* 0x0000001305047210 */ /* 0x004fc60007f9e0ff */
[----:B------:R0:W-:Y:S04]  /*9450*/  STL [R1+0xe84], R11 ;  /* 0x000e840b01007387 */ /* 0x0001e80000100800 */
[----:B------:R-:W-:Y:S01]  /*9460*/  STL [R1+0xe78], R2 ;  /* 0x000e780201007387 */ /* 0x000fe20000100800 */
[----:B0-----:R-:W-:-:S03]  /*9470*/  IMAD.X R11, R17, 0x1, R15, P5 ;  /* 0x00000001110b7824 */ /* 0x001fc600028e060f */
[----:B------:R0:W-:Y:S04]  /*9480*/  STL [R1+0xe80], R4 ;  /* 0x000e800401007387 */ /* 0x0001e80000100800 */
[----:B------:R-:W-:Y:S01]  /*9490*/  STL [R1+0xe7c], R11 ;  /* 0x000e7c0b01007387 */ /* 0x000fe20000100800 */
[----:B0-----:R-:W-:-:S03]  /*94a0*/  IMAD.X R4, R17, 0x1, R28, P1 ;  /* 0x0000000111047824 */ /* 0x001fc600008e061c */
[----:B------:R-:W2:Y:S01]  /*94b0*/  LDL.LU R17, [R1+0x158] ;  /* 0x0001580001117983 */ /* 0x000ea20000300800 */
[----:B------:R-:W-:-:S05]  /*94c0*/  IADD3 R2, P5, R5, R9, RZ ;  /* 0x0000000905027210 */ /* 0x000fca0007fbe0ff */
[----:B------:R0:W-:Y:S01]  /*94d0*/  STL [R1+0xe74], R2 ;  /* 0x000e740201007387 */ /* 0x0001e20000100800 */
[----:B------:R-:W-:-:S03]  /*94e0*/  SHF.R.S32.HI R24, RZ, 0x1f, R10 ;  /* 0x0000001fff187819 */ /* 0x000fc6000001140a */
[----:B------:R1:W-:Y:S01]  /*94f0*/  STL [R1+0xe68], R4 ;  /* 0x000e680401007387 */ /* 0x0003e20000100800 */
[----:B0-----:R-:W-:Y:S01]  /*9500*/  IADD3 R2, P1, R10, R19, RZ ;  /* 0x000000130a027210 */ /* 0x001fe20007f3e0ff */
[----:B-1----:R-:W-:-:S04]  /*9510*/  IMAD.X R4, R29, 0x1, R15, P4 ;  /* 0x000000011d047824 */ /* 0x002fc800020e060f */
[----:B------:R0:W-:Y:S01]  /*9520*/  STL [R1+0xe70], R2 ;  /* 0x000e700201007387 */ /* 0x0001e20000100800 */
[----:B------:R-:W-:-:S03]  /*9530*/  IMAD.X R5, R29, 0x1, R28, P5 ;  /* 0x000000011d057824 */ /* 0x000fc600028e061c */
[----:B------:R1:W-:Y:S01]  /*9540*/  STL [R1+0xe6c], R4 ;  /* 0x000e6c0401007387 */ /* 0x0003e20000100800 */
[----:B0-----:R-:W-:Y:S02]  /*9550*/  IADD3 R2, P4, R10, R9, RZ ;  /* 0x000000090a027210 */ /* 0x001fe40007f9e0ff */
[----:B------:R-:W-:Y:S01]  /*9560*/  SHF.R.S32.HI R29, RZ, 0x1f, R0 ;  /* 0x0000001fff1d7819 */ /* 0x000fe20000011400 */
[----:B------:R-:W0:Y:S01]  /*9570*/  LDC R10, c[0x0][0x268] ;  /* 0x00009a00ff0a7b82 */ /* 0x000e220000000800 */
[----:B-1----:R-:W-:Y:S01]  /*9580*/  IADD3 R4, P5, R0, R19, RZ ;  /* 0x0000001300047210 */ /* 0x002fe20007fbe0ff */
[----:B------:R1:W-:Y:S04]  /*9590*/  STL [R1+0xe64], R2 ;  /* 0x000e640201007387 */ /* 0x0003e80000100800 */
[----:B------:R-:W-:Y:S01]  /*95a0*/  STL [R1+0xe58], R5 ;  /* 0x000e580501007387 */ /* 0x000fe20000100800 */
[----:B-1----:R-:W-:Y:S01]  /*95b0*/  IMAD.X R2, R24, 0x1, R15, P1 ;  /* 0x0000000118027824 */ /* 0x002fe200008e060f */
[----:B------:R-:W-:-:S02]  /*95c0*/  IADD3 R0, P1, R0, R9, RZ ;  /* 0x0000000900007210 */ /* 0x000fc40007f3e0ff */
[----:B------:R1:W-:Y:S04]  /*95d0*/  STL [R1+0xe60], R4 ;  /* 0x000e600401007387 */ /* 0x0003e80000100800 */
[----:B------:R3:W-:Y:S04]  /*95e0*/  STL [R1+0xe5c], R2 ;  /* 0x000e5c0201007387 */ /* 0x0007e80000100800 */
[----:B------:R4:W-:Y:S01]  /*95f0*/  STL [R1+0xe54], R0 ;  /* 0x000e540001007387 */ /* 0x0009e20000100800 */
[----:B-1----:R-:W-:Y:S01]  /*9600*/  IMAD.X R4, R24, 0x1, R28, P4 ;  /* 0x0000000118047824 */ /* 0x002fe200020e061c */
[----:B---3--:R-:W-:-:S04]  /*9610*/  IADD3 R2, P4, R23, R19, RZ ;  /* 0x0000001317027210 */ /* 0x008fc80007f9e0ff */
[----:B------:R1:W-:Y:S01]  /*9620*/  STL [R1+0xe48], R4 ;  /* 0x000e480401007387 */ /* 0x0003e20000100800 */
[----:B----4-:R-:W-:-:S03]  /*9630*/  IMAD.X R0, R29, 0x1, R15, P5 ;  /* 0x000000011d007824 */ /* 0x010fc600028e060f */
[----:B------:R3:W-:Y:S01]  /*9640*/  STL [R1+0xe50], R2 ;  /* 0x000e500201007387 */ /* 0x0007e20000100800 */
[----:B------:R-:W-:-:S03]  /*9650*/  SHF.R.S32.HI R24, RZ, 0x1f, R23 ;  /* 0x0000001fff187819 */ /* 0x000fc60000011417 */
[----:B------:R4:W-:Y:S01]  /*9660*/  STL [R1+0xe4c], R0 ;  /* 0x000e4c0001007387 */ /* 0x0009e20000100800 */
[----:B-1----:R-:W-:Y:S01]  /*9670*/  IMAD.X R4, R29, 0x1, R28, P1 ;  /* 0x000000011d047824 */ /* 0x002fe200008e061c */
[----:B---3--:R-:W-:Y:S02]  /*9680*/  IADD3 R2, P5, R23, R9, RZ ;  /* 0x0000000917027210 */ /* 0x008fe40007fbe0ff */
[----:B----4-:R-:W-:-:S03]  /*9690*/  IADD3 R0, P1, R18, R19, RZ ;  /* 0x0000001312007210 */ /* 0x010fc60007f3e0ff */
[----:B------:R1:W-:Y:S01]  /*96a0*/  STL [R1+0xe44], R2 ;  /* 0x000e440201007387 */ /* 0x0003e20000100800 */
[----:B------:R-:W-:-:S03]  /*96b0*/  SHF.R.S32.HI R29, RZ, 0x1f, R18 ;  /* 0x0000001fff1d7819 */ /* 0x000fc60000011412 */
[----:B------:R3:W-:Y:S04]  /*96c0*/  STL [R1+0xe38], R4 ;  /* 0x000e380401007387 */ /* 0x0007e80000100800 */
[----:B------:R4:W-:Y:S01]  /*96d0*/  STL [R1+0xe40], R0 ;  /* 0x000e400001007387 */ /* 0x0009e20000100800 */
[C---:B-1----:R-:W-:Y:S02]  /*96e0*/  IMAD.X R2, R24.reuse, 0x1, R15, P4 ;  /* 0x0000000118027824 */ /* 0x042fe400020e060f */
[----:B---3--:R-:W-:-:S03]  /*96f0*/  IMAD.X R4, R24, 0x1, R28, P5 ;  /* 0x0000000118047824 */ /* 0x008fc600028e061c */
[----:B------:R1:W-:Y:S01]  /*9700*/  STL [R1+0xe3c], R2 ;  /* 0x000e3c0201007387 */ /* 0x0003e20000100800 */
[----:B----4-:R-:W-:-:S05]  /*9710*/  IADD3 R0, P4, R18, R9, RZ ;  /* 0x0000000912007210 */ /* 0x010fca0007f9e0ff */
[----:B------:R3:W-:Y:S01]  /*9720*/  STL [R1+0xe34], R0 ;  /* 0x000e340001007387 */ /* 0x0007e20000100800 */
[----:B-1----:R-:W-:-:S03]  /*9730*/  IADD3 R2, P5, R26, R19, RZ ;  /* 0x000000131a027210 */ /* 0x002fc60007fbe0ff */
[----:B------:R1:W-:Y:S01]  /*9740*/  STL [R1+0xe28], R4 ;  /* 0x000e280401007387 */ /* 0x0003e20000100800 */
[----:B---3--:R-:W-:-:S03]  /*9750*/  IMAD.X R0, R29, 0x1, R15, P1 ;  /* 0x000000011d007824 */ /* 0x008fc600008e060f */
[----:B------:R3:W-:Y:S01]  /*9760*/  STL [R1+0xe30], R2 ;  /* 0x000e300201007387 */ /* 0x0007e20000100800 */
[----:B------:R-:W-:Y:S01]  /*9770*/  SHF.R.S32.HI R24, RZ, 0x1f, R26 ;  /* 0x0000001fff187819 */ /* 0x000fe2000001141a */
[----:B-1----:R-:W-:Y:S02]  /*9780*/  IMAD.X R4, R29, 0x1, R28, P4 ;  /* 0x000000011d047824 */ /* 0x002fe400020e061c */
[----:B------:R1:W-:Y:S01]  /*9790*/  STL [R1+0xe2c], R0 ;  /* 0x000e2c0001007387 */ /* 0x0003e20000100800 */
[----:B---3--:R-:W-:Y:S02]  /*97a0*/  IADD3 R2, P1, R26, R9, RZ ;  /* 0x000000091a027210 */ /* 0x008fe40007f3e0ff */
[----:B-1----:R-:W-:-:S03]  /*97b0*/  IADD3 R0, P4, R8, R19, RZ ;  /* 0x0000001308007210 */ /* 0x002fc60007f9e0ff */
[----:B------:R1:W-:Y:S01]  /*97c0*/  STL [R1+0xe24], R2 ;  /* 0x000e240201007387 */ /* 0x0003e20000100800 */
[----:B------:R-:W-:-:S03]  /*97d0*/  SHF.R.S32.HI R29, RZ, 0x1f, R8 ;  /* 0x0000001fff1d7819 */ /* 0x000fc60000011408 */
[----:B------:R3:W-:Y:S04]  /*97e0*/  STL [R1+0xe18], R4 ;  /* 0x000e180401007387 */ /* 0x0007e80000100800 */
[----:B------:R4:W-:Y:S01]  /*97f0*/  STL [R1+0xe20], R0 ;  /* 0x000e200001007387 */ /* 0x0009e20000100800 */
[C-C-:B-1----:R-:W-:Y:S02]  /*9800*/  IMAD.X R2, R24.reuse, 0x1, R15.reuse, P5 ;  /* 0x0000000118027824 */ /* 0x142fe400028e060f */
[----:B---3--:R-:W-:Y:S01]  /*9810*/  IMAD.X R4, R24, 0x1, R28, P1 ;  /* 0x0000000118047824 */ /* 0x008fe200008e061c */
[----:B----4-:R-:W-:Y:S02]  /*9820*/  IADD3 R0, P5, R8, R9, RZ ;  /* 0x0000000908007210 */ /* 0x010fe40007fbe0ff */
[----:B------:R1:W-:Y:S04]  /*9830*/  STL [R1+0xe1c], R2 ;  /* 0x000e1c0201007387 */ /* 0x0003e80000100800 */
[----:B------:R3:W-:Y:S04]  /*9840*/  STL [R1+0xe14], R0 ;  /* 0x000e140001007387 */ /* 0x0007e80000100800 */
[----:B------:R4:W-:Y:S01]  /*9850*/  STL [R1+0xe08], R4 ;  /* 0x000e080401007387 */ /* 0x0009e20000100800 */
[----:B-1----:R-:W-:Y:S01]  /*9860*/  IADD3 R2, P1, R7, R19, RZ ;  /* 0x0000001307027210 */ /* 0x002fe20007f3e0ff */
[----:B---3--:R-:W-:-:S04]  /*9870*/  IMAD.X R0, R29, 0x1, R15, P4 ;  /* 0x000000011d007824 */ /* 0x008fc800020e060f */
[----:B------:R1:W-:Y:S01]  /*9880*/  STL [R1+0xe10], R2 ;  /* 0x000e100201007387 */ /* 0x0003e20000100800 */
[----:B----4-:R-:W-:-:S03]  /*9890*/  IADD3 R4, P4, R7, R9, RZ ;  /* 0x0000000907047210 */ /* 0x010fc60007f9e0ff */
[----:B------:R3:W-:Y:S04]  /*98a0*/  STL [R1+0xe0c], R0 ;  /* 0x000e0c0001007387 */ /* 0x0007e80000100800 */
[----:B------:R-:W-:Y:S01]  /*98b0*/  STL [R1+0xe04], R4 ;  /* 0x000e040401007387 */ /* 0x000fe20000100800 */
[----:B-1----:R-:W-:-:S03]  /*98c0*/  IMAD.X R2, R29, 0x1, R28, P5 ;  /* 0x000000011d027824 */ /* 0x002fc600028e061c */
[----:B------:R-:W4:Y:S01]  /*98d0*/  LDL.LU R29, [R1+0x13c] ;  /* 0x00013c00011d7983 */ /* 0x000f220000300800 */
[----:B---3--:R-:W-:-:S03]  /*98e0*/  IADD3 R0, P5, R13, R19, RZ ;  /* 0x000000130d007210 */ /* 0x008fc60007fbe0ff */
[----:B------:R2:W-:Y:S04]  /*98f0*/  STL [R1+0xdf8], R2 ;  /* 0x000df80201007387 */ /* 0x0005e80000100800 */
[----:B------:R1:W-:Y:S01]  /*9900*/  STL [R1+0xe00], R0 ;  /* 0x000e000001007387 */ /* 0x0003e20000100800 */
[----:B--2---:R-:W-:Y:S01]  /*9910*/  IMAD.X R2, R17, 0x1, R15, P1 ;  /* 0x0000000111027824 */ /* 0x004fe200008e060f */
[----:B-1----:R-:W-:Y:S01]  /*9920*/  IADD3 R0, P1, R13, R9, RZ ;  /* 0x000000090d007210 */ /* 0x002fe20007f3e0ff */
[----:B------:R-:W-:-:S03]  /*9930*/  IMAD.X R4, R17, 0x1, R28, P4 ;  /* 0x0000000111047824 */ /* 0x000fc600020e061c */
[----:B------:R1:W-:Y:S04]  /*9940*/  STL [R1+0xdfc], R2 ;  /* 0x000dfc0201007387 */ /* 0x0003e80000100800 */
[----:B------:R2:W-:Y:S04]  /*9950*/  STL [R1+0xdf4], R0 ;  /* 0x000df40001007387 */ /* 0x0005e80000100800 */
[----:B------:R3:W-:Y:S04]  /*9960*/  STL [R1+0xde8], R4 ;  /* 0x000de80401007387 */ /* 0x0007e80000100800 */
[----:B------:R-:W0:Y:S01]  /*9970*/  LDL R20, [R1+0x340] ;  /* 0x0003400001147983 */ /* 0x000e220000100800 */
[----:B------:R-:W-:-:S02]  /*9980*/  SHF.R.S32.HI R24, RZ, 0x1f, R13 ;  /* 0x0000001fff187819 */ /* 0x000fc4000001140d */
[----:B-1----:R-:W-:-:S03]  /*9990*/  IADD3 R2, P4, R6, R19, RZ ;  /* 0x0000001306027210 */ /* 0x002fc60007f9e0ff */
[C---:B--2---:R-:W-:Y:S02]  /*99a0*/  IMAD.X R0, R24.reuse, 0x1, R15, P5 ;  /* 0x0000000118007824 */ /* 0x044fe400028e060f */
[----:B------:R1:W-:Y:S01]  /*99b0*/  STL [R1+0xdf0], R2 ;  /* 0x000df00201007387 */ /* 0x0003e20000100800 */
[----:B------:R-:W-:Y:S01]  /*99c0*/  SHF.R.S32.HI R17, RZ, 0x1f, R6 ;  /* 0x0000001fff117819 */ /* 0x000fe20000011406 */
[----:B---3--:R-:W-:Y:S02]  /*99d0*/  IMAD.X R4, R24, 0x1, R28, P1 ;  /* 0x0000000118047824 */ /* 0x008fe400008e061c */
[----:B------:R2:W-:Y:S01]  /*99e0*/  STL [R1+0xdec], R0 ;  /* 0x000dec0001007387 */ /* 0x0005e20000100800 */
[----:B-1----:R-:W-:Y:S02]  /*99f0*/  IADD3 R2, P5, R6, R9, RZ ;  /* 0x0000000906027210 */ /* 0x002fe40007fbe0ff */
[----:B--2---:R-:W-:-:S03]  /*9a00*/  IADD3 R0, P1, R22, R19, RZ ;  /* 0x0000001316007210 */ /* 0x004fc60007f3e0ff */
[----:B------:R1:W-:Y:S01]  /*9a10*/  STL [R1+0xde4], R2 ;  /* 0x000de40201007387 */ /* 0x0003e20000100800 */
[----:B------:R-:W-:-:S03]  /*9a20*/  SHF.R.S32.HI R24, RZ, 0x1f, R22 ;  /* 0x0000001fff187819 */ /* 0x000fc60000011416 */
[----:B------:R2:W-:Y:S01]  /*9a30*/  STL [R1+0xdd8], R4 ;  /* 0x000dd80401007387 */ /* 0x0005e20000100800 */
[----:B-1----:R-:W-:-:S03]  /*9a40*/  IMAD.X R2, R17, 0x1, R15, P4 ;  /* 0x0000000111027824 */ /* 0x002fc600020e060f */
[----:B------:R1:W-:Y:S01]  /*9a50*/  STL [R1+0xde0], R0 ;  /* 0x000de00001007387 */ /* 0x0003e20000100800 */
[----:B--2---:R-:W-:-:S03]  /*9a60*/  IMAD.X R4, R17, 0x1, R28, P5 ;  /* 0x0000000111047824 */ /* 0x004fc600028e061c */
[----:B------:R2:W-:Y:S01]  /*9a70*/  STL [R1+0xddc], R2 ;  /* 0x000ddc0201007387 */ /* 0x0005e20000100800 */
[----:B-1----:R-:W-:Y:S02]  /*9a80*/  IADD3 R0, P4, R22, R9, RZ ;  /* 0x0000000916007210 */ /* 0x002fe40007f9e0ff */
[----:B--2---:R-:W-:-:S03]  /*9a90*/  IADD3 R2, P5, R16, R19, RZ ;  /* 0x0000001310027210 */ /* 0x004fc60007fbe0ff */
[----:B------:R1:W-:Y:S01]  /*9aa0*/  STL [R1+0xdd4], R0 ;  /* 0x000dd40001007387 */ /* 0x0003e20000100800 */
[----:B------:R-:W-:-:S03]  /*9ab0*/  SHF.R.S32.HI R17, RZ, 0x1f, R16 ;  /* 0x0000001fff117819 */ /* 0x000fc60000011410 */
[----:B------:R2:W-:Y:S04]  /*9ac0*/  STL [R1+0xdc8], R4 ;  /* 0x000dc80401007387 */ /* 0x0005e80000100800 */
[----:B------:R3:W-:Y:S01]  /*9ad0*/  STL [R1+0xdd0], R2 ;  /* 0x000dd00201007387 */ /* 0x0007e20000100800 */
[C---:B-1----:R-:W-:Y:S02]  /*9ae0*/  IMAD.X R0, R24.reuse, 0x1, R15, P1 ;  /* 0x0000000118007824 */ /* 0x042fe400008e060f */
[----:B--2---:R-:W-:-:S03]  /*9af0*/  IMAD.X R4, R24, 0x1, R28, P4 ;  /* 0x0000000118047824 */ /* 0x004fc600020e061c */
[----:B------:R1:W-:Y:S01]  /*9b00*/  STL [R1+0xdcc], R0 ;  /* 0x000dcc0001007387 */ /* 0x0003e20000100800 */
[----:B---3--:R-:W-:-:S05]  /*9b10*/  IADD3 R2, P1, R16, R9, RZ ;  /* 0x0000000910027210 */ /* 0x008fca0007f3e0ff */
[----:B------:R2:W-:Y:S01]  /*9b20*/  STL [R1+0xdc4], R2 ;  /* 0x000dc40201007387 */ /* 0x0005e20000100800 */
[----:B-1----:R-:W-:-:S03]  /*9b30*/  IADD3 R0, P4, R21, R19, RZ ;  /* 0x0000001315007210 */ /* 0x002fc60007f9e0ff */
[----:B------:R1:W-:Y:S01]  /*9b40*/  STL [R1+0xdb8], R4 ;  /* 0x000db80401007387 */ /* 0x0003e20000100800 */
[----:B------:R-:W-:Y:S01]  /*9b50*/  SHF.R.S32.HI R24, RZ, 0x1f, R21 ;  /* 0x0000001fff187819 */ /* 0x000fe20000011415 */
[C---:B--2---:R-:W-:Y:S02]  /*9b60*/  IMAD.X R2, R17.reuse, 0x1, R15, P5 ;  /* 0x0000000111027824 */ /* 0x044fe400028e060f */
[----:B------:R2:W-:Y:S01]  /*9b70*/  STL [R1+0xdc0], R0 ;  /* 0x000dc00001007387 */ /* 0x0005e20000100800 */
[----:B-1----:R-:W-:-:S03]  /*9b80*/  IMAD.X R4, R17, 0x1, R28, P1 ;  /* 0x0000000111047824 */ /* 0x002fc600008e061c */
[----:B------:R1:W-:Y:S01]  /*9b90*/  STL [R1+0xdbc], R2 ;  /* 0x000dbc0201007387 */ /* 0x0003e20000100800 */
[----:B--2---:R-:W-:Y:S02]  /*9ba0*/  IADD3 R0, P5, R21, R9, RZ ;  /* 0x0000000915007210 */ /* 0x004fe40007fbe0ff */
[----:B-1----:R-:W-:-:S03]  /*9bb0*/  IADD3 R2, P1, R25, R19, RZ ;  /* 0x0000001319027210 */ /* 0x002fc60007f3e0ff */
[----:B------:R1:W-:Y:S01]  /*9bc0*/  STL [R1+0xdb4], R0 ;  /* 0x000db40001007387 */ /* 0x0003e20000100800 */
[----:B------:R-:W-:-:S03]  /*9bd0*/  SHF.R.S32.HI R17, RZ, 0x1f, R25 ;  /* 0x0000001fff117819 */ /* 0x000fc60000011419 */
[----:B------:R-:W-:Y:S04]  /*9be0*/  STL [R1+0xda8], R4 ;  /* 0x000da80401007387 */ /* 0x000fe80000100800 */
[----:B------:R2:W-:Y:S01]  /*9bf0*/  STL [R1+0xdb0], R2 ;  /* 0x000db00201007387 */ /* 0x0005e20000100800 */
[----:B-1----:R-:W-:-:S05]  /*9c00*/  IMAD.X R0, R24, 0x1, R15, P4 ;  /* 0x0000000118007824 */ /* 0x002fca00020e060f */
[----:B------:R1:W-:Y:S01]  /*9c10*/  STL [R1+0xdac], R0 ;  /* 0x000dac0001007387 */ /* 0x0003e20000100800 */
[----:B--2---:R-:W-:-:S05]  /*9c20*/  IADD3 R2, P4, R25, R9, RZ ;  /* 0x0000000919027210 */ /* 0x004fca0007f9e0ff */
[----:B------:R2:W-:Y:S01]  /*9c30*/  STL [R1+0xda4], R2 ;  /* 0x000da40201007387 */ /* 0x0005e20000100800 */
[----:B-1----:R-:W-:Y:S01]  /*9c40*/  IMAD.X R0, R24, 0x1, R28, P5 ;  /* 0x0000000118007824 */ /* 0x002fe200028e061c */
[----:B------:R-:W-:Y:S01]  /*9c50*/  IADD3 R4, P5, R27, R19, RZ ;  /* 0x000000131b047210 */ /* 0x000fe20007fbe0ff */
[----:B------:R-:W1:Y:S03]  /*9c60*/  LDC R24, c[0x0][0x268] ;  /* 0x00009a00ff187b82 */ /* 0x000e660000000800 */
[----:B------:R3:W-:Y:S01]  /*9c70*/  STL [R1+0xd98], R0 ;  /* 0x000d980001007387 */ /* 0x0007e20000100800 */
[----:B--2---:R-:W-:-:S03]  /*9c80*/  IMAD.X R2, R17, 0x1, R15, P1 ;  /* 0x0000000111027824 */ /* 0x004fc600008e060f */
[----:B------:R-:W-:Y:S04]  /*9c90*/  STL [R1+0xda0], R4 ;  /* 0x000da00401007387 */ /* 0x000fe80000100800 */
[----:B------:R2:W-:Y:S01]  /*9ca0*/  STL [R1+0xd9c], R2 ;  /* 0x000d9c0201007387 */ /* 0x0005e20000100800 */
[----:B---3--:R-:W-:Y:S01]  /*9cb0*/  IADD3 R0, P1, R27, R9, RZ ;  /* 0x000000091b007210 */ /* 0x008fe20007f3e0ff */
[----:B--2---:R-:W-:Y:S02]  /*9cc0*/  IMAD.X R2, R17, 0x1, R28, P4 ;  /* 0x0000000111027824 */ /* 0x004fe400020e061c */
[----:B------:R-:W2:Y:S02]  /*9cd0*/  LDC R17, c[0x0][0x268] ;  /* 0x00009a00ff117b82 */ /* 0x000ea40000000800 */
[----:B------:R3:W-:Y:S04]  /*9ce0*/  STL [R1+0xd94], R0 ;  /* 0x000d940001007387 */ /* 0x0007e80000100800 */
[----:B------:R-:W-:Y:S01]  /*9cf0*/  STL [R1+0xd84], R2 ;  /* 0x000d840201007387 */ /* 0x000fe20000100800 */
[----:B---3--:R-:W-:-:S05]  /*9d00*/  IADD3 R0, P4, R12, R19, RZ ;  /* 0x000000130c007210 */ /* 0x008fca0007f9e0ff */
[----:B------:R4:W-:Y:S01]  /*9d10*/  STL [R1+0xd8c], R0 ;  /* 0x000d8c0001007387 */ /* 0x0009e20000100800 */
[----:B-1----:R-:W-:Y:S02]  /*9d20*/  IMAD.SHL.U32 R5, R24, 0x4, RZ ;  /* 0x0000000418057824 */ /* 0x002fe400078e00ff */
[----:B----4-:R-:W-:Y:S02]  /*9d30*/  IMAD.X R0, R29, 0x1, R15, P5 ;  /* 0x000000011d007824 */ /* 0x010fe400028e060f */
[----:B--2---:R-:W-:Y:S02]  /*9d40*/  IMAD R11, R17, 0x5, RZ ;  /* 0x00000005110b7824 */ /* 0x004fe400078e02ff */
[----:B------:R-:W1:Y:S01]  /*9d50*/  LDC R17, c[0x0][0x268] ;  /* 0x00009a00ff117b82 */ /* 0x000e620000000800 */
[----:B------:R2:W-:Y:S01]  /*9d60*/  STL [R1+0xd88], R0 ;  /* 0x000d880001007387 */ /* 0x0005e20000100800 */
[----:B------:R-:W-:Y:S01]  /*9d70*/  IADD3 R2, P5, R5, R3, RZ ;  /* 0x0000000305027210 */ /* 0x000fe20007fbe0ff */
[----:B--2---:R-:W-:-:S05]  /*9d80*/  IMAD.X R0, R29, 0x1, R28, P1 ;  /* 0x000000011d007824 */ /* 0x004fca00008e061c */
[----:B------:R-:W2:Y:S01]  /*9d90*/  LDC R29, c[0x0][0x268] ;  /* 0x00009a00ff1d7b82 */ /* 0x000ea20000000800 */
[----:B------:R-:W-:Y:S01]  /*9da0*/  IADD3 R4, P1, R11, R3, RZ ;  /* 0x000000030b047210 */ /* 0x000fe20007f3e0ff */
[----:B------:R-:W-:Y:S04]  /*9db0*/  STL [R1+0xd90], R2 ;  /* 0x000d900201007387 */ /* 0x000fe80000100800 */
[----:B------:R-:W-:Y:S04]  /*9dc0*/  STL [R1+0x5a8], R0 ;  /* 0x0005a80001007387 */ /* 0x000fe80000100800 */
[----:B------:R3:W-:Y:S02]  /*9dd0*/  STL [R1+0x5c4], R4 ;  /* 0x0005c40401007387 */ /* 0x0007e40000100800 */
[----:B---3--:R-:W3:Y:S01]  /*9de0*/  LDC R4, c[0x0][0x268] ;  /* 0x00009a00ff047b82 */ /* 0x008ee20000000800 */
[----:B-1----:R-:W-:-:S02]  /*9df0*/  IMAD R2, R17, 0x6, RZ ;  /* 0x0000000611027824 */ /* 0x002fc400078e02ff */
[----:B--2---:R-:W-:-:S05]  /*9e00*/  IMAD R17, R29, 0x7, RZ ;  /* 0x000000071d117824 */ /* 0x004fca00078e02ff */
[----:B------:R-:W1:Y:S01]  /*9e10*/  LDC R29, c[0x0][0x268] ;  /* 0x00009a00ff1d7b82 */ /* 0x000e620000000800 */
[----:B------:R-:W-:Y:S02]  /*9e20*/  IADD3 RZ, P3, R3, UR9, RZ ;  /* 0x0000000903ff7c10 */ /* 0x000fe4000ff7e0ff */
[----:B------:R-:W-:-:S05]  /*9e30*/  SHF.R.S32.HI R24, RZ, 0x1f, R12 ;  /* 0x0000001fff187819 */ /* 0x000fca000001140c */
[----:B------:R-:W-:-:S05]  /*9e40*/  IMAD.X R0, R24, 0x1, R15, P4 ;  /* 0x0000000118007824 */ /* 0x000fca00020e060f */
[----:B------:R2:W-:Y:S02]  /*9e50*/  STL [R1+0x5ac], R0 ;  /* 0x0005ac0001007387 */ /* 0x0005e40000100800 */
[----:B--2---:R-:W-:-:S05]  /*9e60*/  IADD3 R0, P4, R2, R3, RZ ;  /* 0x0000000302007210 */ /* 0x004fca0007f9e0ff */
[----:B------:R1:W-:Y:S02]  /*9e70*/  STL [R1+0x5cc], R0 ;  /* 0x0005cc0001007387 */ /* 0x0003e40000100800 */
[----:B-1----:R-:W-:Y:S02]  /*9e80*/  IMAD.SHL.U32 R0, R29, 0x2, RZ ;  /* 0x000000021d007824 */ /* 0x002fe400078e00ff */
[----:B------:R-:W1:Y:S01]  /*9e90*/  LDC R29, c[0x0][0x268] ;  /* 0x00009a00ff1d7b82 */ /* 0x000e620000000800 */
[----:B0-----:R-:W-:Y:S01]  /*9ea0*/  LEA.HI.X.SX32 R6, R10, R20, 0x1, P3 ;  /* 0x000000140a067211 */ /* 0x001fe200018f0eff */
[----:B---3--:R-:W-:-:S06]  /*9eb0*/  IMAD.SHL.U32 R10, R4, 0x8, RZ ;  /* 0x00000008040a7824 */ /* 0x008fcc00078e00ff */
[----:B------:R-:W0:Y:S01]  /*9ec0*/  LDC R4, c[0x0][0x268] ;  /* 0x00009a00ff047b82 */ /* 0x000e220000000800 */
[----:B------:R2:W-:Y:S01]  /*9ed0*/  STL [R1+0x5b0], R6 ;  /* 0x0005b00601007387 */ /* 0x0005e20000100800 */
[----:B------:R-:W-:Y:S02]  /*9ee0*/  LEA.HI.X.SX32 R0, R0, R20, 0x1, P2 ;  /* 0x0000001400007211 */ /* 0x000fe400010f0eff */
[----:B--2---:R-:W-:-:S05]  /*9ef0*/  IADD3 R6, P3, R17, R3, RZ ;  /* 0x0000000311067210 */ /* 0x004fca0007f7e0ff */
[----:B------:R-:W-:Y:S04]  /*9f00*/  STL [R1+0x5d4], R6 ;  /* 0x0005d40601007387 */ /* 0x000fe80000100800 */
[----:B------:R2:W-:Y:S01]  /*9f10*/  STL [R1+0x5b4], R0 ;  /* 0x0005b40001007387 */ /* 0x0005e20000100800 */
[----:B0-----:R-:W-:Y:S01]  /*9f20*/  IMAD R4, R4, 0x3, RZ ;  /* 0x0000000304047824 */ /* 0x001fe200078e02ff */
[----:B--2---:R-:W0:Y:S04]  /*9f30*/  LDC R0, c[0x0][0x268] ;  /* 0x00009a00ff007b82 */ /* 0x004e280000000800 */
[----:B------:R-:W-:-:S02]  /*9f40*/  LEA.HI.X.SX32 R6, R4, R20, 0x1, P6 ;  /* 0x0000001404067211 */ /* 0x000fc400030f0eff */
[-C--:B------:R-:W-:Y:S02]  /*9f50*/  IADD3 R7, P2, R10, R3.reuse, RZ ;  /* 0x000000030a077210 */ /* 0x080fe40007f5e0ff */
[----:B------:R-:W2:Y:S01]  /*9f60*/  LDC R4, c[0x0][0x268] ;  /* 0x00009a00ff047b82 */ /* 0x000ea20000000800 */
[----:B-1----:R-:W-:Y:S02]  /*9f70*/  IMAD R29, R29, 0x9, RZ ;  /* 0x000000091d1d7824 */ /* 0x002fe400078e02ff */
[----:B------:R1:W-:Y:S04]  /*9f80*/  STL [R1+0x5dc], R7 ;  /* 0x0005dc0701007387 */ /* 0x0003e80000100800 */
[----:B------:R3:W-:Y:S01]  /*9f90*/  STL [R1+0x5b8], R6 ;  /* 0x0005b80601007387 */ /* 0x0007e20000100800 */
[----:B-1----:R-:W-:-:S02]  /*9fa0*/  IADD3 R7, P6, R29, R3, RZ ;  /* 0x000000031d077210 */ /* 0x002fc40007fde0ff */
[----:B---3--:R-:W-:Y:S02]  /*9fb0*/  LEA.HI.X.SX32 R6, R5, R20, 0x1, P5 ;  /* 0x0000001405067211 */ /* 0x008fe400028f0eff */
[----:B------:R-:W1:Y:S01]  /*9fc0*/  LDC R5, c[0x0][0x268] ;  /* 0x00009a00ff057b82 */ /* 0x000e620000000800 */
[----:B0-----:R-:W-:Y:S01]  /*9fd0*/  IMAD R0, R0, 0xa, RZ ;  /* 0x0000000a00007824 */ /* 0x001fe200078e02ff */
[----:B------:R0:W-:Y:S04]  /*9fe0*/  STL [R1+0x5e4], R7 ;  /* 0x0005e40701007387 */ /* 0x0001e80000100800 */
[----:B------:R3:W-:Y:S01]  /*9ff0*/  STL [R1+0x5bc], R6 ;  /* 0x0005bc0601007387 */ /* 0x0007e20000100800 */
[----:B--2---:R-:W-:Y:S01]  /*a000*/  IMAD R4, R4, 0xb, RZ ;  /* 0x0000000b04047824 */ /* 0x004fe200078e02ff */
[----:B0-----:R-:W-:-:S02]  /*a010*/  IADD3 R7, P5, R0, R3, RZ ;  /* 0x0000000300077210 */ /* 0x001fc40007fbe0ff */
[-C--:B---3--:R-:W-:Y:S02]  /*a020*/  LEA.HI.X.SX32 R6, R11, R20.reuse, 0x1, P1 ;  /* 0x000000140b067211 */ /* 0x088fe400008f0eff */
[----:B------:R-:W0:Y:S01]  /*a030*/  LDC R11, c[0x0][0x268] ;  /* 0x00009a00ff0b7b82 */ /* 0x000e220000000800 */
[----:B------:R2:W-:Y:S04]  /*a040*/  STL [R1+0x5ec], R7 ;  /* 0x0005ec0701007387 */ /* 0x0005e80000100800 */
[----:B------:R3:W-:Y:S01]  /*a050*/  STL [R1+0x5c0], R6 ;  /* 0x0005c00601007387 */ /* 0x0007e20000100800 */
[----:B-1----:R-:W-:Y:S01]  /*a060*/  IMAD R5, R5, 0xc, RZ ;  /* 0x0000000c05057824 */ /* 0x002fe200078e02ff */
[----:B--2---:R-:W-:Y:S02]  /*a070*/  IADD3 R7, P1, R4, R3, RZ ;  /* 0x0000000304077210 */ /* 0x004fe40007f3e0ff */
[----:B---3--:R-:W-:-:S02]  /*a080*/  LEA.HI.X.SX32 R6, R2, R20, 0x1, P4 ;  /* 0x0000001402067211 */ /* 0x008fc400020f0eff */
[----:B------:R-:W1:Y:S01]  /*a090*/  LDC R2, c[0x0][0x268] ;  /* 0x00009a00ff027b82 */ /* 0x000e620000000800 */
[----:B------:R2:W-:Y:S04]  /*a0a0*/  STL [R1+0x5f4], R7 ;  /* 0x0005f40701007387 */ /* 0x0005e80000100800 */
[----:B------:R3:W-:Y:S01]  /*a0b0*/  STL [R1+0x5c8], R6 ;  /* 0x0005c80601007387 */ /* 0x0007e20000100800 */
[----:B0-----:R-:W-:Y:S01]  /*a0c0*/  IMAD R11, R11, 0xd, RZ ;  /* 0x0000000d0b0b7824 */ /* 0x001fe200078e02ff */
[-C--:B--2---:R-:W-:Y:S02]  /*a0d0*/  IADD3 R7, P4, R5, R3.reuse, RZ ;  /* 0x0000000305077210 */ /* 0x084fe40007f9e0ff */
[----:B---3--:R-:W-:Y:S02]  /*a0e0*/  LEA.HI.X.SX32 R6, R17, R20, 0x1, P3 ;  /* 0x0000001411067211 */ /* 0x008fe400018f0eff */
[----:B------:R-:W0:Y:S01]  /*a0f0*/  LDC R17, c[0x0][0x268] ;  /* 0x00009a00ff117b82 */ /* 0x000e220000000800 */
[----:B------:R2:W-:Y:S04]  /*a100*/  STL [R1+0x5fc], R7 ;  /* 0x0005fc0701007387 */ /* 0x0005e80000100800 */
[----:B------:R3:W-:Y:S01]  /*a110*/  STL [R1+0x5d0], R6 ;  /* 0x0005d00601007387 */ /* 0x0007e20000100800 */
[----:B--2---:R-:W-:-:S02]  /*a120*/  IADD3 R7, P3, R11, R3, RZ ;  /* 0x000000030b077210 */ /* 0x004fc40007f7e0ff */
[----:B---3--:R-:W-:Y:S02]  /*a130*/  LEA.HI.X.SX32 R6, R10, R20, 0x1, P2 ;  /* 0x000000140a067211 */ /* 0x008fe400010f0eff */
[----:B------:R-:W2:Y:S01]  /*a140*/  LDC R10, c[0x0][0x268] ;  /* 0x00009a00ff0a7b82 */ /* 0x000ea20000000800 */
[----:B-1----:R-:W-:Y:S01]  /*a150*/  IMAD R2, R2, 0xe, RZ ;  /* 0x0000000e02027824 */ /* 0x002fe200078e02ff */
[----:B------:R1:W-:Y:S04]  /*a160*/  STL [R1+0x604], R7 ;  /* 0x0006040701007387 */ /* 0x0003e80000100800 */
[----:B------:R3:W-:Y:S01]  /*a170*/  STL [R1+0x5d8], R6 ;  /* 0x0005d80601007387 */ /* 0x0007e20000100800 */
[----:B0-----:R-:W-:Y:S01]  /*a180*/  IMAD R17, R17, 0xf, RZ ;  /* 0x0000000f11117824 */ /* 0x001fe200078e02ff */
[----:B-1----:R-:W-:-:S02]  /*a190*/  IADD3 R7, P2, R2, R3, RZ ;  /* 0x0000000302077210 */ /* 0x002fc40007f5e0ff */
[-C--:B---3--:R-:W-:Y:S02]  /*a1a0*/  LEA.HI.X.SX32 R6, R29, R20.reuse, 0x1, P6 ;  /* 0x000000141d067211 */ /* 0x088fe400030f0eff */
[----:B------:R-:W0:Y:S01]  /*a1b0*/  LDC R29, c[0x0][0x268] ;  /* 0x00009a00ff1d7b82 */ /* 0x000e220000000800 */
[----:B------:R1:W-:Y:S04]  /*a1c0*/  STL [R1+0x60c], R7 ;  /* 0x00060c0701007387 */ /* 0x0003e80000100800 */
[----:B------:R3:W-:Y:S01]  /*a1d0*/  STL [R1+0x5e0], R6 ;  /* 0x0005e00601007387 */ /* 0x0007e20000100800 */
[----:B--2---:R-:W-:Y:S01]  /*a1e0*/  IMAD.SHL.U32 R10, R10, 0x10, RZ ;  /* 0x000000100a0a7824 */ /* 0x004fe200078e00ff */
[----:B-1----:R-:W-:Y:S02]  /*a1f0*/  IADD3 R7, P6, R17, R3, RZ ;  /* 0x0000000311077210 */ /* 0x002fe40007fde0ff */
        /* <DEDUP_REMOVED lines=22> */
[----:B--2---:R-:W-:Y:S01]  /*a360*/  IMAD R5, R5, 0x14, RZ ;  /* 0x0000001405057824 */ /* 0x004fe200078e02ff */
        /* <DEDUP_REMOVED lines=1363> */
[----:B---3--:R-:W-:Y:S02]  /*f8a0*/  LEA.HI.X.SX32 R6, R29, R20, 0x1, P3 ;  /* 0x000000141d067211 */ /* 0x008fe400018f0eff */
[----:B------:R-:W0:Y:S01]  /*f8b0*/  LDC R29, c[0x0][0x268] ;  /* 0x00009a00ff1d7b82 */ /* 0x000e220000000800 */
[----:B------:R-:W-:Y:S04]  /*f8c0*/  STL [R1+0xd4c], R7 ;  /* 0x000d4c0701007387 */ /* 0x000fe80000100800 */
[----:B------:R-:W3:Y:S04]  /*f8d0*/  LDL.LU R17, [R1+0x2ec] ;  /* 0x0002ec0001117983 */ /* 0x000ee80000300800 */
[----:B------:R1:W-:Y:S01]  /*f8e0*/  STL [R1+0xd20], R6 ;  /* 0x000d200601007387 */ /* 0x0003e20000100800 */
[----:B--2---:R-:W-:-:S02]  /*f8f0*/  IMAD R23, R10, 0xf9, RZ ;  /* 0x000000f90a177824 */ /* 0x004fc400078e02ff */
[----:B------:R-:W2:Y:S01]  /*f900*/  LDC R10, c[0x0][0x268] ;  /* 0x00009a00ff0a7b82 */ /* 0x000ea20000000800 */
[----:B-1----:R-:W-:-:S05]  /*f910*/  IADD3 R6, P3, R26, R3, RZ ;  /* 0x000000031a067210 */ /* 0x002fca0007f7e0ff */
[----:B------:R1:W-:Y:S01]  /*f920*/  STL [R1+0xd54], R6 ;  /* 0x000d540601007387 */ /* 0x0003e20000100800 */
[-C--:B------:R-:W-:Y:S01]  /*f930*/  LEA.HI.X.SX32 R0, R0, R20.reuse, 0x1, P2 ;  /* 0x0000001400007211 */ /* 0x080fe200010f0eff */
[----:B0-----:R-:W-:Y:S02]  /*f940*/  IMAD R18, R29, 0xf8, RZ ;  /* 0x000000f81d127824 */ /* 0x001fe400078e02ff */
[----:B------:R-:W4:Y:S01]  /*f950*/  LDL.LU R29, [R1+0x2f0] ;  /* 0x0002f000011d7983 */ /* 0x000f220000300800 */
[----:B-1----:R-:W-:Y:S02]  /*f960*/  LEA.HI.X.SX32 R6, R4, R20, 0x1, P6 ;  /* 0x0000001404067211 */ /* 0x002fe400030f0eff */
[----:B------:R-:W0:Y:S01]  /*f970*/  LDC R4, c[0x0][0x268] ;  /* 0x00009a00ff047b82 */ /* 0x000e220000000800 */
[----:B------:R1:W-:Y:S02]  /*f980*/  STL [R1+0xd28], R0 ;  /* 0x000d280001007387 */ /* 0x0003e40000100800 */
[----:B-1----:R-:W-:-:S05]  /*f990*/  IADD3 R0, P2, R18, R3, RZ ;  /* 0x0000000312007210 */ /* 0x002fca0007f5e0ff */
[----:B------:R2:W-:Y:S04]  /*f9a0*/  STL [R1+0xd5c], R0 ;  /* 0x000d5c0001007387 */ /* 0x0005e80000100800 */
[----:B------:R1:W-:Y:S01]  /*f9b0*/  STL [R1+0xd30], R6 ;  /* 0x000d300601007387 */ /* 0x0003e20000100800 */
[----:B--2---:R-:W-:Y:S01]  /*f9c0*/  IMAD R0, R10, 0xfa, RZ ;  /* 0x000000fa0a007824 */ /* 0x004fe200078e02ff */
[----:B-1----:R-:W-:Y:S01]  /*f9d0*/  IADD3 R6, P6, R23, R3, RZ ;  /* 0x0000000317067210 */ /* 0x002fe20007fde0ff */
[----:B0-----:R-:W-:Y:S02]  /*f9e0*/  IMAD R10, R4, 0xfb, RZ ;  /* 0x000000fb040a7824 */ /* 0x001fe400078e02ff */
[----:B------:R-:W0:Y:S02]  /*f9f0*/  LDC R4, c[0x0][0x268] ;  /* 0x00009a00ff047b82 */ /* 0x000e240000000800 */
[----:B------:R1:W-:Y:S01]  /*fa00*/  STL [R1+0xd64], R6 ;  /* 0x000d640601007387 */ /* 0x0003e20000100800 */
[----:B------:R-:W-:-:S02]  /*fa10*/  LEA.HI.X.SX32 R5, R5, R20, 0x1, P5 ;  /* 0x0000001405057211 */ /* 0x000fc400028f0eff */
[----:B-1----:R-:W-:-:S03]  /*fa20*/  LEA.HI.X.SX32 R6, R11, R20, 0x1, P1 ;  /* 0x000000140b067211 */ /* 0x002fc600008f0eff */
[----:B------:R-:W1:Y:S01]  /*fa30*/  LDC R11, c[0x0][0x268] ;  /* 0x00009a00ff0b7b82 */ /* 0x000e620000000800 */
[----:B------:R2:W-:Y:S02]  /*fa40*/  STL [R1+0xd38], R5 ;  /* 0x000d380501007387 */ /* 0x0005e40000100800 */
[----:B--2---:R-:W-:-:S05]  /*fa50*/  IADD3 R5, P5, R0, R3, RZ ;  /* 0x0000000300057210 */ /* 0x004fca0007fbe0ff */
[----:B------:R0:W-:Y:S04]  /*fa60*/  STL [R1+0xd6c], R5 ;  /* 0x000d6c0501007387 */ /* 0x0001e80000100800 */
[----:B------:R2:W-:Y:S01]  /*fa70*/  STL [R1+0xd40], R6 ;  /* 0x000d400601007387 */ /* 0x0005e20000100800 */
[----:B0-----:R-:W-:Y:S01]  /*fa80*/  IMAD R5, R4, 0xfc, RZ ;  /* 0x000000fc04057824 */ /* 0x001fe200078e02ff */
[----:B--2---:R-:W-:Y:S02]  /*fa90*/  LEA.HI.X.SX32 R6, R2, R20, 0x1, P4 ;  /* 0x0000001402067211 */ /* 0x004fe400020f0eff */
[----:B------:R-:W0:Y:S01]  /*faa0*/  LDC R2, c[0x0][0x268] ;  /* 0x00009a00ff027b82 */ /* 0x000e220000000800 */
[----:B-1----:R-:W-:-:S07]  /*fab0*/  IMAD R4, R11, 0xfd, RZ ;  /* 0x000000fd0b047824 */ /* 0x002fce00078e02ff */
[----:B------:R-:W1:Y:S01]  /*fac0*/  LDC R11, c[0x0][0x268] ;  /* 0x00009a00ff0b7b82 */ /* 0x000e620000000800 */
[----:B------:R-:W-:-:S05]  /*fad0*/  IADD3 R7, P1, R10, R3, RZ ;  /* 0x000000030a077210 */ /* 0x000fca0007f3e0ff */
[----:B------:R2:W-:Y:S04]  /*fae0*/  STL [R1+0xd70], R7 ;  /* 0x000d700701007387 */ /* 0x0005e80000100800 */
[----:B------:R5:W-:Y:S01]  /*faf0*/  STL [R1+0xd48], R6 ;  /* 0x000d480601007387 */ /* 0x000be20000100800 */
[----:B--2---:R-:W-:Y:S01]  /*fb00*/  LEA.HI.X.SX32 R7, R26, R20, 0x1, P3 ;  /* 0x000000141a077211 */ /* 0x004fe200018f0eff */
[----:B0-----:R-:W-:Y:S01]  /*fb10*/  IMAD R2, R2, 0xfe, RZ ;  /* 0x000000fe02027824 */ /* 0x001fe200078e02ff */
[----:B-----5:R-:W-:-:S05]  /*fb20*/  IADD3 R6, P4, R5, R3, RZ ;  /* 0x0000000305067210 */ /* 0x020fca0007f9e0ff */
[----:B------:R0:W-:Y:S01]  /*fb30*/  STL [R1+0xd74], R6 ;  /* 0x000d740601007387 */ /* 0x0001e20000100800 */
[----:B-1----:R-:W-:-:S03]  /*fb40*/  IMAD R11, R11, 0xff, RZ ;  /* 0x000000ff0b0b7824 */ /* 0x002fc600078e02ff */
[----:B------:R1:W-:Y:S01]  /*fb50*/  STL [R1+0xd50], R7 ;  /* 0x000d500701007387 */ /* 0x0003e20000100800 */
[-C--:B0-----:R-:W-:Y:S02]  /*fb60*/  IADD3 R6, P3, R4, R3.reuse, RZ ;  /* 0x0000000304067210 */ /* 0x081fe40007f7e0ff */
[-C--:B-1----:R-:W-:Y:S02]  /*fb70*/  LEA.HI.X.SX32 R7, R18, R20.reuse, 0x1, P2 ;  /* 0x0000001412077211 */ /* 0x082fe400010f0eff */
[----:B------:R-:W-:Y:S01]  /*fb80*/  IADD3 R8, P2, R2, R3, RZ ;  /* 0x0000000302087210 */ /* 0x000fe20007f5e0ff */
[----:B------:R0:W-:Y:S04]  /*fb90*/  STL [R1+0xd78], R6 ;  /* 0x000d780601007387 */ /* 0x0001e80000100800 */
[----:B------:R1:W-:Y:S04]  /*fba0*/  STL [R1+0xd58], R7 ;  /* 0x000d580701007387 */ /* 0x0003e80000100800 */
[----:B------:R-:W-:Y:S01]  /*fbb0*/  STL [R1+0xd7c], R8 ;  /* 0x000d7c0801007387 */ /* 0x000fe20000100800 */
[----:B0-----:R-:W-:-:S02]  /*fbc0*/  LEA.HI.X.SX32 R6, R23, R20, 0x1, P6 ;  /* 0x0000001417067211 */ /* 0x001fc400030f0eff */
[----:B-1----:R-:W-:Y:S02]  /*fbd0*/  IADD3 R7, P6, R11, R3, RZ ;  /* 0x000000030b077210 */ /* 0x002fe40007fde0ff */
[----:B------:R-:W2:Y:S01]  /*fbe0*/  LDL.LU R3, [R1+0x14bc] ;  /* 0x0014bc0001037983 */ /* 0x000ea20000300800 */
[----:B------:R-:W-:-:S03]  /*fbf0*/  LEA.HI.X.SX32 R0, R0, R20, 0x1, P5 ;  /* 0x0000001400007211 */ /* 0x000fc600028f0eff */
[----:B------:R0:W-:Y:S04]  /*fc00*/  STL [R1+0xd60], R6 ;  /* 0x000d600601007387 */ /* 0x0001e80000100800 */
[----:B------:R1:W-:Y:S04]  /*fc10*/  STL [R1+0xd80], R7 ;  /* 0x000d800701007387 */ /* 0x0003e80000100800 */
[----:B------:R5:W-:Y:S01]  /*fc20*/  STL [R1+0xd68], R0 ;  /* 0x000d680001007387 */ /* 0x000be20000100800 */
[----:B0-----:R-:W-:Y:S02]  /*fc30*/  IADD3 R6, P5, R12, R9, RZ ;  /* 0x000000090c067210 */ /* 0x001fe40007fbe0ff */
[----:B-1----:R-:W-:-:S03]  /*fc40*/  LEA.HI.X.SX32 R7, R10, R20, 0x1, P1 ;  /* 0x000000140a077211 */ /* 0x002fc600008f0eff */
[----:B------:R0:W-:Y:S01]  /*fc50*/  STL [R1+0x598], R6 ;  /* 0x0005980601007387 */ /* 0x0001e20000100800 */
[----:B-----5:R-:W-:-:S03]  /*fc60*/  IADD3 R0, P1, R14, R19, RZ ;  /* 0x000000130e007210 */ /* 0x020fc60007f3e0ff */
[----:B------:R-:W-:Y:S04]  /*fc70*/  STL [R1+0x5a0], R7 ;  /* 0x0005a00701007387 */ /* 0x000fe80000100800 */
[----:B------:R1:W-:Y:S01]  /*fc80*/  STL [R1+0x59c], R0 ;  /* 0x00059c0001007387 */ /* 0x0003e20000100800 */
[-C--:B0-----:R-:W-:Y:S02]  /*fc90*/  LEA.HI.X.SX32 R6, R5, R20.reuse, 0x1, P4 ;  /* 0x0000001405067211 */ /* 0x081fe400020f0eff */
[----:B------:R-:W-:Y:S02]  /*fca0*/  IADD3 R5, P4, R14, R9, RZ ;  /* 0x000000090e057210 */ /* 0x000fe40007f9e0ff */
[-C--:B------:R-:W-:Y:S01]  /*fcb0*/  LEA.HI.X.SX32 R2, R2, R20.reuse, 0x1, P2 ;  /* 0x0000001402027211 */ /* 0x080fe200010f0eff */
[----:B------:R-:W-:Y:S01]  /*fcc0*/  STL [R1+0x5a4], R6 ;  /* 0x0005a40601007387 */ /* 0x000fe20000100800 */
[----:B-1----:R-:W-:-:S03]  /*fcd0*/  LEA.HI.X.SX32 R0, R4, R20, 0x1, P3 ;  /* 0x0000001404007211 */ /* 0x002fc600018f0eff */
[----:B------:R-:W-:Y:S04]  /*fce0*/  STL [R1+0x588], R5 ;  /* 0x0005880501007387 */ /* 0x000fe80000100800 */
[----:B------:R0:W-:Y:S01]  /*fcf0*/  STL [R1+0x590], R0 ;  /* 0x0005900001007387 */ /* 0x0001e20000100800 */
[C---:B--2---:R-:W-:Y:S02]  /*fd00*/  IADD3 R4, P3, R3.reuse, R19, RZ ;  /* 0x0000001303047210 */ /* 0x044fe40007f7e0ff */
[----:B0-----:R-:W-:Y:S02]  /*fd10*/  IADD3 R0, P2, R3, R9, RZ ;  /* 0x0000000903007210 */ /* 0x001fe40007f5e0ff */
[----:B------:R-:W-:Y:S01]  /*fd20*/  LEA.HI.X.SX32 R3, R11, R20, 0x1, P6 ;  /* 0x000000140b037211 */ /* 0x000fe200030f0eff */
[----:B------:R-:W-:Y:S04]  /*fd30*/  STL [R1+0x58c], R4 ;  /* 0x00058c0401007387 */ /* 0x000fe80000100800 */
[----:B------:R0:W-:Y:S04]  /*fd40*/  STL [R1+0x594], R2 ;  /* 0x0005940201007387 */ /* 0x0001e80000100800 */
[----:B------:R3:W-:Y:S01]  /*fd50*/  STL [R1+0x580], R0 ;  /* 0x0005800001007387 */ /* 0x0007e20000100800 */
[----:B0-----:R-:W-:-:S03]  /*fd60*/  IMAD.X R2, R24, 0x1, R28, P5 ;  /* 0x0000000118027824 */ /* 0x001fc600028e061c */
[----:B------:R0:W-:Y:S01]  /*fd70*/  STL [R1+0x584], R3 ;  /* 0x0005840301007387 */ /* 0x0001e20000100800 */
[----:B---3--:R-:W-:-:S03]  /*fd80*/  IMAD.X R0, R17, 0x1, R15, P1 ;  /* 0x0000000111007824 */ /* 0x008fc600008e060f */
[----:B------:R4:W-:Y:S04]  /*fd90*/  STL [R1+0x56c], R2 ;  /* 0x00056c0201007387 */ /* 0x0009e80000100800 */
[----:B------:R1:W-:Y:S01]  /*fda0*/  STL [R1+0x570], R0 ;  /* 0x0005700001007387 */ /* 0x0003e20000100800 */
[----:B0-----:R-:W-:Y:S02]  /*fdb0*/  IMAD.X R3, R17, 0x1, R28, P4 ;  /* 0x0000000111037824 */ /* 0x001fe400020e061c */
[----:B----4-:R-:W-:-:S03]  /*fdc0*/  IMAD.X R2, R29, 0x1, R15, P3 ;  /* 0x000000011d027824 */ /* 0x010fc600018e060f */
[----:B------:R0:W-:Y:S01]  /*fdd0*/  STL [R1+0x574], R3 ;  /* 0x0005740301007387 */ /* 0x0001e20000100800 */
[----:B-1----:R-:W-:-:S03]  /*fde0*/  IMAD.X R0, R29, 0x1, R28, P2 ;  /* 0x000000011d007824 */ /* 0x002fc600010e061c */
[----:B------:R0:W-:Y:S04]  /*fdf0*/  STL [R1+0x578], R2 ;  /* 0x0005780201007387 */ /* 0x0001e80000100800 */
[----:B------:R0:W-:Y:S04]  /*fe00*/  STL [R1+0x440], RZ ;  /* 0x000440ff01007387 */ /* 0x0001e80000100800 */
[----:B------:R0:W-:Y:S04]  /*fe10*/  STL [R1+0x57c], R0 ;  /* 0x00057c0001007387 */ /* 0x0001e80000100800 */
[----:B------:R0:W-:Y:S04]  /*fe20*/  STL [R1+0x444], RZ ;  /* 0x000444ff01007387 */ /* 0x0001e80000100800 */
        /* <DEDUP_REMOVED lines=57> */
[----:B------:R0:W-:Y:S02]  /*101c0*/  STL [R1+0x43c], RZ ;  /* 0x00043cff01007387 */ /* 0x0001e40000100800 */
.L_x_1:
[----:B--2---:R-:W2:Y:S04]  /*101d0*/  LDL R25, [R1+0x324] ;  /* 0x0003240001197983 */ /* 0x004ea80000100800 */
[----:B0-----:R-:W3:Y:S04]  /*101e0*/  LDL R3, [R1+0x3c8] ;  /* 0x0003c80001037983 */ /* 0x001ee80000100800 */
[----:B------:R-:W4:Y:S04]  /*101f0*/  LDL R26, [R1+0x328] ;  /* 0x00032800011a7983 */ /* 0x000f280000100800 */
        /* <DEDUP_REMOVED lines=10> */
[----:B------:R-:W-:-:S02]  /*102a0*/  USHF.R.S32.HI UR9, URZ, 0x1f, UR4 ;  /* 0x0000001f3f097899 */ /* 0x000fc40008011404 */
[----:B--2---:R-:W-:-:S04]  /*102b0*/  IADD3 R6, P1, R25, UR4, RZ ;  /* 0x0000000419067c10 */ /* 0x004fc8000ff3e0ff */
[----:B---3--:R-:W-:Y:S02]  /*102c0*/  IADD3.X R7, R3, UR9, RZ, P1, !PT ;  /* 0x0000000903077c10 */ /* 0x008fe40008ffe4ff */
[----:B----4-:R-:W-:-:S03]  /*102d0*/  IADD3 R4, P2, R26, UR4, RZ ;  /* 0x000000041a047c10 */ /* 0x010fc6000ff5e0ff */
[----:B------:R0:W2:Y:S01]  /*102e0*/  LDG.E.U8 R16, desc[UR10][R6.64] ;  /* 0x0000000a06107981 */ /* 0x0000a2000c1e1100 */
[----:B-----5:R-:W-:Y:S02]  /*102f0*/  IADD3 R2, P1, R2, UR4, RZ ;  /* 0x0000000402027c10 */ /* 0x020fe4000ff3e0ff */
[----:B------:R-:W-:Y:S02]  /*10300*/  IADD3.X R5, R0, UR9, RZ, P2, !PT ;  /* 0x0000000900057c10 */ /* 0x000fe400097fe4ff */
[----:B------:R-:W3:Y:S01]  /*10310*/  LDL R0, [R1+0x13f4] ;  /* 0x0013f40001007983 */ /* 0x000ee20000100800 */
[----:B0-----:R-:W-:-:S03]  /*10320*/  IADD3 R6, P2, R15, UR4, RZ ;  /* 0x000000040f067c10 */ /* 0x001fc6000ff5e0ff */
[----:B------:R-:W4:Y:S01]  /*10330*/  LDL R15, [R1+0x13ec] ;  /* 0x0013ec00010f7983 */ /* 0x000f220000100800 */
[----:B------:R-:W-:-:S03]  /*10340*/  IADD3.X R3, R10, UR9, RZ, P1, !PT ;  /* 0x000000090a037c10 */ /* 0x000fc60008ffe4ff */
[----:B------:R0:W5:Y:S04]  /*10350*/  LDG.E.U8 R18, desc[UR10][R4.64] ;  /* 0x0000000a04127981 */ /* 0x000168000c1e1100 */
[----:B------:R-:W2:Y:S01]  /*10360*/  LDL R10, [R1+0x13f0] ;  /* 0x0013f000010a7983 */ /* 0x000ea20000100800 */
[----:B------:R-:W-:-:S03]  /*10370*/  IADD3.X R7, R9, UR9, RZ, P2, !PT ;  /* 0x0000000909077c10 */ /* 0x000fc600097fe4ff */
[----:B------:R1:W5:Y:S01]  /*10380*/  LDG.E.U8 R21, desc[UR10][R2.64] ;  /* 0x0000000a02157981 */ /* 0x000362000c1e1100 */
[----:B0-----:R-:W-:-:S03]  /*10390*/  IADD3 R4, P1, R13, UR4, RZ ;  /* 0x000000040d047c10 */ /* 0x001fc6000ff3e0ff */
[----:B------:R-:W5:Y:S04]  /*103a0*/  LDL R13, [R1+0x13d8] ;  /* 0x0013d800010d7983 */ /* 0x000f680000100800 */
[----:B------:R-:W5:Y:S01]  /*103b0*/  LDL R9, [R1+0x13e4] ;  /* 0x0013e40001097983 */ /* 0x000f620000100800 */
[----:B-1----:R-:W-:-:S03]  /*103c0*/  IADD3 R2, P2, R14, UR4, RZ ;  /* 0x000000040e027c10 */ /* 0x002fc6000ff5e0ff */
[----:B------:R-:W5:Y:S01]  /*103d0*/  LDL R14, [R1+0x13dc] ;  /* 0x0013dc00010e7983 */ /* 0x000f620000100800 */
[----:B------:R-:W-:-:S03]  /*103e0*/  IADD3.X R5, R12, UR9, RZ, P1, !PT ;  /* 0x000000090c057c10 */ /* 0x000fc60008ffe4ff */
[----:B------:R0:W5:Y:S01]  /*103f0*/  LDG.E.U8 R20, desc[UR10][R6.64] ;  /* 0x0000000a06147981 */ /* 0x000162000c1e1100 */
[----:B------:R-:W-:-:S03]  /*10400*/  IADD3.X R3, R11, UR9, RZ, P2, !PT ;  /* 0x000000090b037c10 */ /* 0x000fc600097fe4ff */
[----:B------:R-:W5:Y:S04]  /*10410*/  LDL R12, [R1+0x13e0] ;  /* 0x0013e000010c7983 */ /* 0x000f680000100800 */
[----:B------:R-:W5:Y:S01]  /*10420*/  LDL R11, [R1+0x13d4] ;  /* 0x0013d400010b7983 */ /* 0x000f620000100800 */
[----:B0-----:R-:W-:-:S03]  /*10430*/  IADD3 R6, P1, R8, UR4, RZ ;  /* 0x0000000408067c10 */ /* 0x001fc6000ff3e0ff */
[----:B------:R-:W5:Y:S04]  /*10440*/  LDL R8, [R1+0x13c8] ;  /* 0x0013c80001087983 */ /* 0x000f680000100800 */
[----:B------:R3:W5:Y:S04]  /*10450*/  LDG.E.U8 R19, desc[UR10][R4.64] ;  /* 0x0000000a04137981 */ /* 0x000768000c1e1100 */
[----:B------:R2:W5:Y:S01]  /*10460*/  LDG.E.U8 R17, desc[UR10][R2.64] ;  /* 0x0000000a02117981 */ /* 0x000562000c1e1100 */
[----:B---3--:R-:W-:-:S03]  /*10470*/  IADD3 R4, P2, R0, UR4, RZ ;  /* 0x0000000400047c10 */ /* 0x008fc6000ff5e0ff */
[----:B------:R-:W3:Y:S01]  /*10480*/  LDL R0, [R1+0x13cc] ;  /* 0x0013cc0001007983 */ /* 0x000ee20000100800 */
[----:B----4-:R-:W-:-:S03]  /*10490*/  IADD3.X R7, R15, UR9, RZ, P1, !PT ;  /* 0x000000090f077c10 */ /* 0x010fc60008ffe4ff */
[----:B------:R-:W4:Y:S04]  /*104a0*/  LDL R15, [R1+0x13d0] ;  /* 0x0013d000010f7983 */ /* 0x000f280000100800 */
[----:B------:R0:W4:Y:S01]  /*104b0*/  LDG.E.U8 R22, desc[UR10][R6.64] ;  /* 0x0000000a06167981 */ /* 0x000122000c1e1100 */
[----:B--2---:R-:W-:-:S03]  /*104c0*/  IADD3 R2, P1, R10, UR4, RZ ;  /* 0x000000040a027c10 */ /* 0x004fc6000ff3e0ff */
[----:B------:R-:W2:Y:S04]  /*104d0*/  LDL R10, [R1+0x13b8] ;  /* 0x0013b800010a7983 */ /* 0x000ea80000100800 */
[----:B------:R1:W-:Y:S01]  /*104e0*/  STL [R1+0x310], R16 ;  /* 0x0003101001007387 */ /* 0x0003e20000100800 */
[----:B-----5:R-:W-:-:S03]  /*104f0*/  IADD3.X R5, R13, UR9, RZ, P2, !PT ;  /* 0x000000090d057c10 */ /* 0x020fc600097fe4ff */
[----:B------:R-:W5:Y:S01]  /*10500*/  LDL R13, [R1+0x13c4] ;  /* 0x0013c400010d7983 */ /* 0x000f620000100800 */
[----:B0-----:R-:W-:-:S03]  /*10510*/  IADD3 R6, P2, R9, UR4, RZ ;  /* 0x0000000409067c10 */ /* 0x001fc6000ff5e0ff */
[----:B------:R-:W5:Y:S01]  /*10520*/  LDL R9, [R1+0x13bc] ;  /* 0x0013bc0001097983 */ /* 0x000f620000100800 */
[----:B------:R-:W-:-:S03]  /*10530*/  IADD3.X R3, R14, UR9, RZ, P1, !PT ;  /* 0x000000090e037c10 */ /* 0x000fc60008ffe4ff */
[----:B------:R0:W-:Y:S04]  /*10540*/  STL [R1+0x2d4], R18 ;  /* 0x0002d41201007387 */ /* 0x0001e80000100800 */
[----:B-1----:R1:W5:Y:S04]  /*10550*/  LDG.E.U8 R16, desc[UR10][R4.64] ;  /* 0x0000000a04107981 */ /* 0x002368000c1e1100 */
[----:B------:R-:W5:Y:S04]  /*10560*/  LDL R14, [R1+0x13c0] ;  /* 0x0013c000010e7983 */ /* 0x000f680000100800 */
[----:B0-----:R0:W5:Y:S01]  /*10570*/  LDG.E.U8 R18, desc[UR10][R2.64] ;  /* 0x0000000a02127981 */ /* 0x001162000c1e1100 */
[----:B-1----:R-:W-:-:S03]  /*10580*/  IADD3 R4, P1, R12, UR4, RZ ;  /* 0x000000040c047c10 */ /* 0x002fc6000ff3e0ff */
[----:B------:R-:W5:Y:S01]  /*10590*/  LDL R12, [R1+0x13a8] ;  /* 0x0013a800010c7983 */ /* 0x000f620000100800 */
[----:B------:R-:W-:-:S03]  /*105a0*/  IADD3.X R7, R8, UR9, RZ, P2, !PT ;  /* 0x0000000908077c10 */ /* 0x000fc600097fe4ff */
[----:B------:R1:W-:Y:S01]  /*105b0*/  STL [R1+0x3c0], R21 ;  /* 0x0003c01501007387 */ /* 0x0003e20000100800 */
[----:B0-----:R-:W-:-:S03]  /*105c0*/  IADD3 R2, P2, R11, UR4, RZ ;  /* 0x000000040b027c10 */ /* 0x001fc6000ff5e0ff */
[----:B------:R-:W5:Y:S04]  /*105d0*/  LDL R8, [R1+0x13b4] ;  /* 0x0013b40001087983 */ /* 0x000f680000100800 */
[----:B------:R-:W5:Y:S04]  /*105e0*/  LDL R11, [R1+0x13ac] ;  /* 0x0013ac00010b7983 */ /* 0x000f680000100800 */
[----:B------:R0:W-:Y:S04]  /*105f0*/  STL [R1+0x394], R20 ;  /* 0x0003941401007387 */ /* 0x0001e80000100800 */
[----:B-1----:R4:W5:Y:S01]  /*10600*/  LDG.E.U8 R21, desc[UR10][R6.64] ;  /* 0x0000000a06157981 */ /* 0x002962000c1e1100 */
[----:B---3--:R-:W-:-:S03]  /*10610*/  IADD3.X R5, R0, UR9, RZ, P1, !PT ;  /* 0x0000000900057c10 */ /* 0x008fc60008ffe4ff */
[----:B------:R-:W3:Y:S01]  /*10620*/  LDL R0, [R1+0x13b0] ;  /* 0x0013b00001007983 */ /* 0x000ee20000100800 */
[----:B----4-:R-:W-:-:S03]  /*10630*/  IADD3 R6, P1, R15, UR4, RZ ;  /* 0x000000040f067c10 */ /* 0x010fc6000ff3e0ff */
[----:B------:R-:W4:Y:S04]  /*10640*/  LDL R15, [R1+0x1398] ;  /* 0x00139800010f7983 */ /* 0x000f280000100800 */
[----:B------:R1:W-:Y:S01]  /*10650*/  STL [R1+0x3ac], R19 ;  /* 0x0003ac1301007387 */ /* 0x0003e20000100800 */
[----:B--2---:R-:W-:-:S03]  /*10660*/  IADD3.X R3, R10, UR9, RZ, P2, !PT ;  /* 0x000000090a037c10 */ /* 0x004fc600097fe4ff */
[----:B0-----:R5:W2:Y:S04]  /*10670*/  LDG.E.U8 R20, desc[UR10][R4.64] ;  /* 0x0000000a04147981 */ /* 0x001aa8000c1e1100 */
[----:B------:R-:W2:Y:S04]  /*10680*/  LDL R10, [R1+0x13a4] ;  /* 0x0013a400010a7983 */ /* 0x000ea80000100800 */
[----:B-1----:R0:W2:Y:S01]  /*10690*/  LDG.E.U8 R19, desc[UR10][R2.64] ;  /* 0x0000000a02137981 */ /* 0x0020a2000c1e1100 */
[----:B-----5:R-:W-:-:S03]  /*106a0*/  IADD3 R4, P2, R13, UR4, RZ ;  /* 0x000000040d047c10 */ /* 0x020fc6000ff5e0ff */
[----:B------:R-:W5:Y:S01]  /*106b0*/  LDL R13, [R1+0x139c] ;  /* 0x00139c00010d7983 */ /* 0x000f620000100800 */
[----:B------:R-:W-:-:S03]  /*106c0*/  IADD3.X R7, R9, UR9, RZ, P1, !PT ;  /* 0x0000000909077c10 */ /* 0x000fc60008ffe4ff */
[----:B------:R1:W-:Y:S04]  /*106d0*/  STL [R1+0x3a8], R17 ;  /* 0x0003a81101007387 */ /* 0x0003e80000100800 */
[----:B------:R-:W5:Y:S01]  /*106e0*/  LDL R9, [R1+0x13a0] ;  /* 0x0013a00001097983 */ /* 0x000f620000100800 */
[----:B0-----:R-:W-:-:S03]  /*106f0*/  IADD3 R2, P1, R14, UR4, RZ ;  /* 0x000000040e027c10 */ /* 0x001fc6000ff3e0ff */
[----:B------:R-:W5:Y:S04]  /*10700*/  LDL R14, [R1+0x1388] ;  /* 0x00138800010e7983 */ /* 0x000f680000100800 */
[----:B------:R0:W-:Y:S01]  /*10710*/  STL [R1+0x3a4], R22 ;  /* 0x0003a41601007387 */ /* 0x0001e20000100800 */
[----:B------:R-:W-:-:S03]  /*10720*/  IADD3.X R5, R12, UR9, RZ, P2, !PT ;  /* 0x000000090c057c10 */ /* 0x000fc600097fe4ff */
[----:B-1----:R1:W5:Y:S04]  /*10730*/  LDG.E.U8 R17, desc[UR10][R6.64] ;  /* 0x0000000a06117981 */ /* 0x002368000c1e1100 */
[----:B------:R-:W5:Y:S04]  /*10740*/  LDL R12, [R1+0x1394] ;  /* 0x00139400010c7983 */ /* 0x000f680000100800 */
[----:B0-----:R3:W5:Y:S01]  /*10750*/  LDG.E.U8 R22, desc[UR10][R4.64] ;  /* 0x0000000a04167981 */ /* 0x001762000c1e1100 */
[----:B-1----:R-:W-:-:S03]  /*10760*/  IADD3 R6, P2, R8, UR4, RZ ;  /* 0x0000000408067c10 */ /* 0x002fc6000ff5e0ff */
[----:B------:R-:W5:Y:S01]  /*10770*/  LDL R8, [R1+0x138c] ;  /* 0x00138c0001087983 */ /* 0x000f620000100800 */
[----:B------:R-:W-:-:S03]  /*10780*/  IADD3.X R3, R11, UR9, RZ, P1, !PT ;  /* 0x000000090b037c10 */ /* 0x000fc60008ffe4ff */
[----:B------:R0:W-:Y:S04]  /*10790*/  STL [R1+0x3a0], R16 ;  /* 0x0003a01001007387 */ /* 0x0001e80000100800 */
[----:B------:R-:W5:Y:S04]  /*107a0*/  LDL R11, [R1+0x1390] ;  /* 0x00139000010b7983 */ /* 0x000f680000100800 */
[----:B0-----:R2:W5:Y:S01]  /*107b0*/  LDG.E.U8 R16, desc[UR10][R2.64] ;  /* 0x0000000a02107981 */ /* 0x001562000c1e1100 */
[----:B---3--:R-:W-:-:S03]  /*107c0*/  IADD3 R4, P1, R0, UR4, RZ ;  /* 0x0000000400047c10 */ /* 0x008fc6000ff3e0ff */
[----:B------:R-:W3:Y:S01]  /*107d0*/  LDL R0, [R1+0x1378] ;  /* 0x0013780001007983 */ /* 0x000ee20000100800 */
[----:B----4-:R-:W-:-:S03]  /*107e0*/  IADD3.X R7, R15, UR9, RZ, P2, !PT ;  /* 0x000000090f077c10 */ /* 0x010fc600097fe4ff */
[----:B------:R0:W-:Y:S04]  /*107f0*/  STL [R1+0x39c], R18 ;  /* 0x00039c1201007387 */ /* 0x0001e80000100800 */
[----:B------:R-:W4:Y:S01]  /*10800*/  LDL R15, [R1+0x1384] ;  /* 0x00138400010f7983 */ /* 0x000f220000100800 */
[----:B--2---:R-:W-:-:S03]  /*10810*/  IADD3 R2, P2, R10, UR4, RZ ;  /* 0x000000040a027c10 */ /* 0x004fc6000ff5e0ff */
[----:B0-----:R0:W2:Y:S04]  /*10820*/  LDG.E.U8 R18, desc[UR10][R6.64] ;  /* 0x0000000a06127981 */ /* 0x0010a8000c1e1100 */
[----:B------:R-:W2:Y:S01]  /*10830*/  LDL R10, [R1+0x137c] ;  /* 0x00137c00010a7983 */ /* 0x000ea20000100800 */
[----:B-----5:R-:W-:-:S03]  /*10840*/  IADD3.X R5, R13, UR9, RZ, P1, !PT ;  /* 0x000000090d057c10 */ /* 0x020fc60008ffe4ff */
[----:B------:R1:W-:Y:S04]  /*10850*/  STL [R1+0x398], R21 ;  /* 0x0003981501007387 */ /* 0x0003e80000100800 */
        /* <DEDUP_REMOVED lines=11> */
[----:B------:R1:W-:Y:S04]  /*10910*/  STL [R1+0x294], R19 ;  /* 0x0002941301007387 */ /* 0x0003e80000100800 */
[----:B------:R-:W5:Y:S01]  /*10920*/  LDL R8, [R1+0x1370] ;  /* 0x0013700001087983 */ /* 0x000f620000100800 */
[----:B0-----:R-:W-:-:S03]  /*10930*/  IADD3 R2, P1, R11, UR4, RZ ;  /* 0x000000040b027c10 */ /* 0x001fc6000ff3e0ff */
[----:B------:R-:W5:Y:S04]  /*10940*/  LDL R11, [R1+0x1358] ;  /* 0x00135800010b7983 */ /* 0x000f680000100800 */
[----:B------:R0:W-:Y:S04]  /*10950*/  STL [R1+0x360], R17 ;  /* 0x0003601101007387 */ /* 0x0001e80000100800 */
[----:B-1----:R4:W5:Y:S01]  /*10960*/  LDG.E.U8 R19, desc[UR10][R6.64] ;  /* 0x0000000a06137981 */ /* 0x002962000c1e1100 */
[----:B---3--:R-:W-:-:S03]  /*10970*/  IADD3.X R5, R0, UR9, RZ, P2, !PT ;  /* 0x0000000900057c10 */ /* 0x008fc600097fe4ff */
[----:B------:R-:W3:Y:S04]  /*10980*/  LDL R0, [R1+0x1364] ;  /* 0x0013640001007983 */ /* 0x000ee80000100800 */
[----:B0-----:R5:W3:Y:S01]  /*10990*/  LDG.E.U8 R17, desc[UR10][R4.64] ;  /* 0x0000000a04117981 */ /* 0x001ae2000c1e1100 */
[----:B----4-:R-:W-:-:S03]  /*109a0*/  IADD3 R6, P2, R15, UR4, RZ ;  /* 0x000000040f067c10 */ /* 0x010fc6000ff5e0ff */
[----:B------:R-:W4:Y:S04]  /*109b0*/  LDL R15, [R1+0x135c] ;  /* 0x00135c00010f7983 */ /* 0x000f280000100800 */
[----:B------:R0:W-:Y:S01]  /*109c0*/  STL [R1+0x35c], R22 ;  /* 0x00035c1601007387 */ /* 0x0001e20000100800 */
[----:B--2---:R-:W-:-:S03]  /*109d0*/  IADD3.X R3, R10, UR9, RZ, P1, !PT ;  /* 0x000000090a037c10 */ /* 0x004fc60008ffe4ff */
[----:B------:R-:W2:Y:S04]  /*109e0*/  LDL R10, [R1+0x1360] ;  /* 0x00136000010a7983 */ /* 0x000ea80000100800 */
[----:B0-----:R0:W2:Y:S01]  /*109f0*/  LDG.E.U8 R22, desc[UR10][R2.64] ;  /* 0x0000000a02167981 */ /* 0x0010a2000c1e1100 */
[----:B-----5:R-:W-:-:S03]  /*10a00*/  IADD3 R4, P1, R13, UR4, RZ ;  /* 0x000000040d047c10 */ /* 0x020fc6000ff3e0ff */
[----:B------:R-:W5:Y:S01]  /*10a10*/  LDL R13, [R1+0x1348] ;  /* 0x00134800010d7983 */ /* 0x000f620000100800 */
[----:B------:R-:W-:-:S03]  /*10a20*/  IADD3.X R7, R9, UR9, RZ, P2, !PT ;  /* 0x0000000909077c10 */ /* 0x000fc600097fe4ff */
[----:B------:R1:W-:Y:S04]  /*10a30*/  STL [R1+0x390], R16 ;  /* 0x0003901001007387 */ /* 0x0003e80000100800 */
[----:B------:R-:W5:Y:S04]  /*10a40*/  LDL R9, [R1+0x1354] ;  /* 0x0013540001097983 */ /* 0x000f680000100800 */
[----:B-1----:R1:W5:Y:S01]  /*10a50*/  LDG.E.U8 R16, desc[UR10][R6.64] ;  /* 0x0000000a06107981 */ /* 0x002362000c1e1100 */
[----:B0-----:R-:W-:-:S03]  /*10a60*/  IADD3 R2, P2, R14, UR4, RZ ;  /* 0x000000040e027c10 */ /* 0x001fc6000ff5e0ff */
[----:B------:R-:W5:Y:S04]  /*10a70*/  LDL R14, [R1+0x134c] ;  /* 0x00134c00010e7983 */ /* 0x000f680000100800 */
[----:B------:R0:W-:Y:S01]  /*10a80*/  STL [R1+0x364], R18 ;  /* 0x0003641201007387 */ /* 0x0001e20000100800 */
[----:B------:R-:W-:-:S03]  /*10a90*/  IADD3.X R5, R12, UR9, RZ, P1, !PT ;  /* 0x000000090c057c10 */ /* 0x000fc60008ffe4ff */
[----:B------:R-:W5:Y:S01]  /*10aa0*/  LDL R12, [R1+0x1350] ;  /* 0x00135000010c7983 */ /* 0x000f620000100800 */
[----:B-1----:R-:W-:-:S03]  /*10ab0*/  IADD3 R6, P1, R8, UR4, RZ ;  /* 0x0000000408067c10 */ /* 0x002fc6000ff3e0ff */
[----:B0-----:R3:W5:Y:S01]  /*10ac0*/  LDG.E.U8 R18, desc[UR10][R4.64] ;  /* 0x0000000a04127981 */ /* 0x001762000c1e1100 */
[----:B------:R-:W-:-:S03]  /*10ad0*/  IADD3.X R3, R11, UR9, RZ, P2, !PT ;  /* 0x000000090b037c10 */ /* 0x000fc600097fe4ff */
[----:B------:R-:W5:Y:S04]  /*10ae0*/  LDL R8, [R1+0x1338] ;  /* 0x0013380001087983 */ /* 0x000f680000100800 */
[----:B------:R0:W-:Y:S04]  /*10af0*/  STL [R1+0x38c], R21 ;  /* 0x00038c1501007387 */ /* 0x0001e80000100800 */
[----:B------:R-:W5:Y:S04]  /*10b00*/  LDL R11, [R1+0x1344] ;  /* 0x00134400010b7983 */ /* 0x000f680000100800 */
[----:B0-----:R2:W5:Y:S01]  /*10b10*/  LDG.E.U8 R21, desc[UR10][R2.64] ;  /* 0x0000000a02157981 */ /* 0x001562000c1e1100 */
[----:B---3--:R-:W-:-:S03]  /*10b20*/  IADD3 R4, P2, R0, UR4, RZ ;  /* 0x0000000400047c10 */ /* 0x008fc6000ff5e0ff */
[----:B------:R-:W3:Y:S04]  /*10b30*/  LDL R0, [R1+0x133c] ;  /* 0x00133c0001007983 */ /* 0x000ee80000100800 */
[----:B------:R0:W-:Y:S01]  /*10b40*/  STL [R1+0x388], R20 ;  /* 0x0003881401007387 */ /* 0x0001e20000100800 */
[----:B----4-:R-:W-:-:S03]  /*10b50*/  IADD3.X R7, R15, UR9, RZ, P1, !PT ;  /* 0x000000090f077c10 */ /* 0x010fc60008ffe4ff */
[----:B------:R-:W4:Y:S04]  /*10b60*/  LDL R15, [R1+0x1340] ;  /* 0x00134000010f7983 */ /* 0x000f280000100800 */
[----:B0-----:R0:W4:Y:S01]  /*10b70*/  LDG.E.U8 R20, desc[UR10][R6.64] ;  /* 0x0000000a06147981 */ /* 0x001122000c1e1100 */
[----:B--2---:R-:W-:-:S03]  /*10b80*/  IADD3 R2, P1, R10, UR4, RZ ;  /* 0x000000040a027c10 */ /* 0x004fc6000ff3e0ff */
[----:B------:R-:W2:Y:S04]  /*10b90*/  LDL R10, [R1+0x1328] ;  /* 0x00132800010a7983 */ /* 0x000ea80000100800 */
[----:B------:R1:W-:Y:S01]  /*10ba0*/  STL [R1+0x384], R19 ;  /* 0x0003841301007387 */ /* 0x0003e20000100800 */
[----:B-----5:R-:W-:-:S03]  /*10bb0*/  IADD3.X R5, R13, UR9, RZ, P2, !PT ;  /* 0x000000090d057c10 */ /* 0x020fc600097fe4ff */
[----:B------:R-:W5:Y:S01]  /*10bc0*/  LDL R13, [R1+0x1334] ;  /* 0x00133400010d7983 */ /* 0x000f620000100800 */
[----:B0-----:R-:W-:-:S03]  /*10bd0*/  IADD3 R6, P2, R9, UR4, RZ ;  /* 0x0000000409067c10 */ /* 0x001fc6000ff5e0ff */
[----:B-1----:R0:W5:Y:S04]  /*10be0*/  LDG.E.U8 R19, desc[UR10][R4.64] ;  /* 0x0000000a04137981 */ /* 0x002168000c1e1100 */
[----:B------:R-:W5:Y:S04]  /*10bf0*/  LDL R9, [R1+0x132c] ;  /* 0x00132c0001097983 */ /* 0x000f680000100800 */
[----:B------:R1:W-:Y:S01]  /*10c00*/  STL [R1+0x380], R17 ;  /* 0x0003801101007387 */ /* 0x0003e20000100800 */
[----:B------:R-:W-:-:S03]  /*10c10*/  IADD3.X R3, R14, UR9, RZ, P1, !PT ;  /* 0x000000090e037c10 */ /* 0x000fc60008ffe4ff */
        /* <DEDUP_REMOVED lines=21> */
[----:B------:R-:W5:Y:S04]  /*10d70*/  LDL R13, [R1+0x130c] ;  /* 0x00130c00010d7983 */ /* 0x000f680000100800 */
[----:B------:R1:W-:Y:S01]  /*10d80*/  STL [R1+0x370], R21 ;  /* 0x0003701501007387 */ /* 0x0003e20000100800 */
[----:B------:R-:W-:-:S03]  /*10d90*/  IADD3.X R7, R9, UR9, RZ, P1, !PT ;  /* 0x0000000909077c10 */ /* 0x000fc60008ffe4ff */
[----:B------:R-:W5:Y:S04]  /*10da0*/  LDL R9, [R1+0x1310] ;  /* 0x0013100001097983 */ /* 0x000f680000100800 */
[----:B-1----:R1:W5:Y:S01]  /*10db0*/  LDG.E.U8 R21, desc[UR10][R6.64] ;  /* 0x0000000a06157981 */ /* 0x002362000c1e1100 */
[----:B0-----:R-:W-:-:S03]  /*10dc0*/  IADD3 R2, P1, R14, UR4, RZ ;  /* 0x000000040e027c10 */ /* 0x001fc6000ff3e0ff */
[----:B------:R-:W5:Y:S04]  /*10dd0*/  LDL R14, [R1+0x12f8] ;  /* 0x0012f800010e7983 */ /* 0x000f680000100800 */
[----:B------:R0:W-:Y:S01]  /*10de0*/  STL [R1+0x36c], R20 ;  /* 0x00036c1401007387 */ /* 0x0001e20000100800 */
[----:B------:R-:W-:-:S03]  /*10df0*/  IADD3.X R5, R12, UR9, RZ, P2, !PT ;  /* 0x000000090c057c10 */ /* 0x000fc600097fe4ff */
[----:B------:R-:W5:Y:S04]  /*10e00*/  LDL R12, [R1+0x1304] ;  /* 0x00130400010c7983 */ /* 0x000f680000100800 */
[----:B0-----:R3:W5:Y:S01]  /*10e10*/  LDG.E.U8 R20, desc[UR10][R4.64] ;  /* 0x0000000a04147981 */ /* 0x001762000c1e1100 */
[----:B-1----:R-:W-:-:S03]  /*10e20*/  IADD3 R6, P2, R8, UR4, RZ ;  /* 0x0000000408067c10 */ /* 0x002fc6000ff5e0ff */
[----:B------:R-:W5:Y:S04]  /*10e30*/  LDL R8, [R1+0x12fc] ;  /* 0x0012fc0001087983 */ /* 0x000f680000100800 */
[----:B------:R0:W-:Y:S01]  /*10e40*/  STL [R1+0x368], R19 ;  /* 0x0003681301007387 */ /* 0x0001e20000100800 */
[----:B------:R-:W-:-:S03]  /*10e50*/  IADD3.X R3, R11, UR9, RZ, P1, !PT ;  /* 0x000000090b037c10 */ /* 0x000fc60008ffe4ff */
        /* <DEDUP_REMOVED lines=634> */
[----:B------:R-:W-:Y:S02]  /*13600*/  IADD3.X R7, R9, UR9, RZ, P1, !PT ;  /* 0x0000000909077c10 */ /* 0x000fe40008ffe4ff */
[----:B0-----:R-:W-:Y:S02]  /*13610*/  IADD3 R2, P1, R14, UR4, RZ ;  /* 0x000000040e027c10 */ /* 0x001fe4000ff3e0ff */
[----:B------:R-:W-:Y:S02]  /*13620*/  IADD3.X R5, R12, UR9, RZ, P2, !PT ;  /* 0x000000090c057c10 */ /* 0x000fe400097fe4ff */
[----:B------:R0:W2:Y:S04]  /*13630*/  LDG.E.U8 R12, desc[UR10][R6.64] ;  /* 0x0000000a060c7981 */ /* 0x0000a8000c1e1100 */
[----:B------:R1:W-:Y:S04]  /*13640*/  STL [R1+0x198], R17 ;  /* 0x0001981101007387 */ /* 0x0003e80000100800 */
[----:B------:R-:W2:Y:S01]  /*13650*/  LDL R9, [R1+0xfb0] ;  /* 0x000fb00001097983 */ /* 0x000ea20000100800 */
[----:B------:R-:W-:-:S03]  /*13660*/  IADD3.X R3, R11, UR9, RZ, P1, !PT ;  /* 0x000000090b037c10 */ /* 0x000fc60008ffe4ff */
[----:B-1----:R-:W2:Y:S04]  /*13670*/  LDL R17, [R1+0xf98] ;  /* 0x000f980001117983 */ /* 0x002ea80000100800 */
[----:B------:R3:W2:Y:S01]  /*13680*/  LDG.E.U8 R11, desc[UR10][R4.64] ;  /* 0x0000000a040b7981 */ /* 0x0006a2000c1e1100 */
[----:B0-----:R-:W-:-:S03]  /*13690*/  IADD3 R6, P2, R8, UR4, RZ ;  /* 0x0000000408067c10 */ /* 0x001fc6000ff5e0ff */
[----:B------:R-:W2:Y:S04]  /*136a0*/  LDL R14, [R1+0xfa4] ;  /* 0x000fa400010e7983 */ /* 0x000ea80000100800 */
[----:B------:R0:W-:Y:S01]  /*136b0*/  STL [R1+0x1b0], R22 ;  /* 0x0001b01601007387 */ /* 0x0001e20000100800 */
[----:B---3--:R-:W-:Y:S02]  /*136c0*/  IADD3 R4, P1, R0, UR4, RZ ;  /* 0x0000000400047c10 */ /* 0x008fe4000ff3e0ff */
[----:B----4-:R-:W-:-:S05]  /*136d0*/  IADD3.X R7, R15, UR9, RZ, P2, !PT ;  /* 0x000000090f077c10 */ /* 0x010fca00097fe4ff */
[----:B0-----:R0:W3:Y:S01]  /*136e0*/  LDG.E.U8 R22, desc[UR10][R6.64] ;  /* 0x0000000a06167981 */ /* 0x0010e2000c1e1100 */
[----:B-----5:R-:W-:-:S03]  /*136f0*/  IADD3.X R5, R13, UR9, RZ, P1, !PT ;  /* 0x000000090d057c10 */ /* 0x020fc60008ffe4ff */
[----:B--2---:R-:W-:Y:S04]  /*13700*/  STL [R1+0x1c24], R12 ;  /* 0x001c240c01007387 */ /* 0x004fe80000100800 */
[----:B------:R-:W2:Y:S04]  /*13710*/  LDL R8, [R1+0xf9c] ;  /* 0x000f9c0001087983 */ /* 0x000ea80000100800 */
[----:B------:R1:W-:Y:S01]  /*13720*/  STL [R1+0x1ac], R16 ;  /* 0x0001ac1001007387 */ /* 0x0003e20000100800 */
[----:B0-----:R-:W-:-:S03]  /*13730*/  IADD3 R6, P1, R9, UR4, RZ ;  /* 0x0000000409067c10 */ /* 0x001fc6000ff3e0ff */
[----:B-1----:R-:W4:Y:S04]  /*13740*/  LDL R16, [R1+0xfa0] ;  /* 0x000fa00001107983 */ /* 0x002f280000100800 */
[----:B------:R-:W-:Y:S04]  /*13750*/  STL [R1+0x1c28], R11 ;  /* 0x001c280b01007387 */ /* 0x000fe80000100800 */
[----:B------:R-:W5:Y:S04]  /*13760*/  LDL R0, [R1+0xf88] ;  /* 0x000f880001007983 */ /* 0x000f680000100800 */
[----:B------:R0:W-:Y:S04]  /*13770*/  STL [R1+0x1a8], R18 ;  /* 0x0001a81201007387 */ /* 0x0001e80000100800 */
[----:B------:R-:W3:Y:S04]  /*13780*/  LDL R15, [R1+0xf94] ;  /* 0x000f9400010f7983 */ /* 0x000ee80000100800 */
[----:B0-----:R0:W3:Y:S02]  /*13790*/  LDG.E.U8 R18, desc[UR10][R2.64] ;  /* 0x0000000a02127981 */ /* 0x0010e4000c1e1100 */
[----:B0-----:R-:W-:-:S02]  /*137a0*/  IADD3 R2, P2, R10, UR4, RZ ;  /* 0x000000040a027c10 */ /* 0x001fc4000ff5e0ff */
[----:B------:R-:W3:Y:S04]  /*137b0*/  LDL R10, [R1+0xf8c] ;  /* 0x000f8c00010a7983 */ /* 0x000ee80000100800 */
[----:B------:R0:W-:Y:S04]  /*137c0*/  STL [R1+0x1a4], R21 ;  /* 0x0001a41501007387 */ /* 0x0001e80000100800 */
[----:B------:R-:W3:Y:S04]  /*137d0*/  LDL R13, [R1+0xf90] ;  /* 0x000f9000010d7983 */ /* 0x000ee80000100800 */
[----:B------:R-:W3:Y:S01]  /*137e0*/  LDL R9, [R1+0xf78] ;  /* 0x000f780001097983 */ /* 0x000ee20000100800 */
[----:B------:R-:W-:-:S03]  /*137f0*/  IADD3.X R3, R17, UR9, RZ, P2, !PT ;  /* 0x0000000911037c10 */ /* 0x000fc600097fe4ff */
[----:B------:R1:W-:Y:S04]  /*13800*/  STL [R1+0x1a0], R20 ;  /* 0x0001a01401007387 */ /* 0x0003e80000100800 */
[----:B0-----:R0:W3:Y:S04]  /*13810*/  LDG.E.U8 R21, desc[UR10][R4.64] ;  /* 0x0000000a04157981 */ /* 0x0010e8000c1e1100 */
[----:B------:R-:W3:Y:S04]  /*13820*/  LDL R12, [R1+0xf84] ;  /* 0x000f8400010c7983 */ /* 0x000ee80000100800 */
[----:B-1----:R4:W3:Y:S01]  /*13830*/  LDG.E.U8 R20, desc[UR10][R2.64] ;  /* 0x0000000a02147981 */ /* 0x0028e2000c1e1100 */
[----:B0-----:R-:W-:-:S03]  /*13840*/  IADD3 R4, P2, R14, UR4, RZ ;  /* 0x000000040e047c10 */ /* 0x001fc6000ff5e0ff */
[----:B------:R-:W3:Y:S04]  /*13850*/  LDL R14, [R1+0xf7c] ;  /* 0x000f7c00010e7983 */ /* 0x000ee80000100800 */
[----:B------:R0:W-:Y:S04]  /*13860*/  STL [R1+0x19c], R19 ;  /* 0x00019c1301007387 */ /* 0x0001e80000100800 */
[----:B------:R-:W3:Y:S01]  /*13870*/  LDL R11, [R1+0xf68] ;  /* 0x000f6800010b7983 */ /* 0x000ee20000100800 */
[----:B--2---:R-:W-:-:S03]  /*13880*/  IADD3.X R7, R8, UR9, RZ, P1, !PT ;  /* 0x0000000908077c10 */ /* 0x004fc60008ffe4ff */
[----:B------:R-:W2:Y:S04]  /*13890*/  LDL R8, [R1+0xf80] ;  /* 0x000f800001087983 */ /* 0x000ea80000100800 */
[----:B------:R3:W2:Y:S01]  /*138a0*/  LDG.E.U8 R17, desc[UR10][R6.64] ;  /* 0x0000000a06117981 */ /* 0x0006a2000c1e1100 */
[----:B----4-:R-:W-:Y:S02]  /*138b0*/  IADD3 R2, P1, R16, UR4, RZ ;  /* 0x0000000410027c10 */ /* 0x010fe4000ff3e0ff */
[----:B-----5:R-:W-:Y:S02]  /*138c0*/  IADD3.X R5, R0, UR9, RZ, P2, !PT ;  /* 0x0000000900057c10 */ /* 0x020fe400097fe4ff */
[----:B------:R-:W4:Y:S04]  /*138d0*/  LDL R0, [R1+0xf74] ;  /* 0x000f740001007983 */ /* 0x000f280000100800 */
[----:B0-----:R0:W5:Y:S01]  /*138e0*/  LDG.E.U8 R19, desc[UR10][R4.64] ;  /* 0x0000000a04137981 */ /* 0x001162000c1e1100 */
[----:B---3--:R-:W-:-:S03]  /*138f0*/  IADD3 R6, P2, R15, UR4, RZ ;  /* 0x000000040f067c10 */ /* 0x008fc6000ff5e0ff */
[----:B------:R-:W3:Y:S01]  /*13900*/  LDL R15, [R1+0xf6c] ;  /* 0x000f6c00010f7983 */ /* 0x000ee20000100800 */
[----:B------:R-:W-:-:S03]  /*13910*/  IADD3.X R3, R10, UR9, RZ, P1, !PT ;  /* 0x000000090a037c10 */ /* 0x000fc60008ffe4ff */
[----:B------:R-:W5:Y:S01]  /*13920*/  LDL R10, [R1+0xf70] ;  /* 0x000f7000010a7983 */ /* 0x000f620000100800 */
[----:B0-----:R-:W-:-:S03]  /*13930*/  IADD3 R4, P1, R13, UR4, RZ ;  /* 0x000000040d047c10 */ /* 0x001fc6000ff3e0ff */
[----:B------:R-:W5:Y:S01]  /*13940*/  LDL R13, [R1+0xf58] ;  /* 0x000f5800010d7983 */ /* 0x000f620000100800 */
[----:B------:R-:W-:-:S03]  /*13950*/  IADD3.X R7, R9, UR9, RZ, P2, !PT ;  /* 0x0000000909077c10 */ /* 0x000fc600097fe4ff */
[----:B------:R-:W5:Y:S04]  /*13960*/  LDL R9, [R1+0xf64] ;  /* 0x000f640001097983 */ /* 0x000f680000100800 */
[----:B------:R0:W-:Y:S04]  /*13970*/  STL [R1+0x190], R18 ;  /* 0x0001901201007387 */ /* 0x0001e80000100800 */
[----:B------:R-:W5:Y:S04]  /*13980*/  LDG.E.U8 R16, desc[UR10][R6.64] ;  /* 0x0000000a06107981 */ /* 0x000f68000c1e1100 */
[----:B0-----:R0:W5:Y:S01]  /*13990*/  LDG.E.U8 R18, desc[UR10][R2.64] ;  /* 0x0000000a02127981 */ /* 0x001162000c1e1100 */
[----:B------:R-:W-:-:S05]  /*139a0*/  IADD3.X R5, R14, UR9, RZ, P1, !PT ;  /* 0x000000090e057c10 */ /* 0x000fca0008ffe4ff */
[----:B------:R4:W5:Y:S01]  /*139b0*/  LDG.E.U8 R23, desc[UR10][R4.64] ;  /* 0x0000000a04177981 */ /* 0x000962000c1e1100 */
[----:B0-----:R-:W-:-:S03]  /*139c0*/  IADD3 R2, P2, R12, UR4, RZ ;  /* 0x000000040c027c10 */ /* 0x001fc6000ff5e0ff */
[----:B------:R-:W5:Y:S01]  /*139d0*/  LDL R12, [R1+0xf5c] ;  /* 0x000f5c00010c7983 */ /* 0x000f620000100800 */
[----:B------:R-:W-:-:S03]  /*139e0*/  IADD3.X R3, R11, UR9, RZ, P2, !PT ;  /* 0x000000090b037c10 */ /* 0x000fc600097fe4ff */
[----:B------:R0:W-:Y:S04]  /*139f0*/  STL [R1+0x15c], R22 ;  /* 0x00015c1601007387 */ /* 0x0001e80000100800 */
[----:B------:R-:W5:Y:S04]  /*13a00*/  LDL R14, [R1+0xf60] ;  /* 0x000f6000010e7983 */ /* 0x000f680000100800 */
[----:B0-----:R5:W5:Y:S01]  /*13a10*/  LDG.E.U8 R22, desc[UR10][R2.64] ;  /* 0x0000000a02167981 */ /* 0x001b62000c1e1100 */
[----:B--2---:R-:W-:-:S03]  /*13a20*/  IADD3 R6, P1, R8, UR4, RZ ;  /* 0x0000000408067c10 */ /* 0x004fc6000ff3e0ff */
[----:B------:R-:W2:Y:S04]  /*13a30*/  LDL R8, [R1+0xf48] ;  /* 0x000f480001087983 */ /* 0x000ea80000100800 */
[----:B------:R0:W-:Y:S04]  /*13a40*/  STL [R1+0x18c], R21 ;  /* 0x00018c1501007387 */ /* 0x0001e80000100800 */
[----:B------:R-:W2:Y:S01]  /*13a50*/  LDL R11, [R1+0xf54] ;  /* 0x000f5400010b7983 */ /* 0x000ea20000100800 */
[----:B----4-:R-:W-:-:S03]  /*13a60*/  IADD3 R4, P2, R0, UR4, RZ ;  /* 0x0000000400047c10 */ /* 0x010fc6000ff5e0ff */
[----:B------:R-:W4:Y:S04]  /*13a70*/  LDL R0, [R1+0xf4c] ;  /* 0x000f4c0001007983 */ /* 0x000f280000100800 */
[----:B------:R1:W-:Y:S01]  /*13a80*/  STL [R1+0x188], R20 ;  /* 0x0001881401007387 */ /* 0x0003e20000100800 */
[----:B---3--:R-:W-:-:S03]  /*13a90*/  IADD3.X R7, R15, UR9, RZ, P1, !PT ;  /* 0x000000090f077c10 */ /* 0x008fc60008ffe4ff */
[----:B------:R-:W3:Y:S04]  /*13aa0*/  LDL R15, [R1+0xf50] ;  /* 0x000f5000010f7983 */ /* 0x000ee80000100800 */
[----:B0-----:R0:W3:Y:S01]  /*13ab0*/  LDG.E.U8 R21, desc[UR10][R6.64] ;  /* 0x0000000a06157981 */ /* 0x0010e2000c1e1100 */
[----:B-----5:R-:W-:-:S03]  /*13ac0*/  IADD3 R2, P1, R10, UR4, RZ ;  /* 0x000000040a027c10 */ /* 0x020fc6000ff3e0ff */
[----:B------:R-:W5:Y:S04]  /*13ad0*/  LDL R10, [R1+0xf38] ;  /* 0x000f3800010a7983 */ /* 0x000f680000100800 */
[----:B------:R1:W-:Y:S01]  /*13ae0*/  STL [R1+0x184], R17 ;  /* 0x0001841101007387 */ /* 0x0003e20000100800 */
[----:B------:R-:W-:-:S03]  /*13af0*/  IADD3.X R5, R13, UR9, RZ, P2, !PT ;  /* 0x000000090d057c10 */ /* 0x000fc600097fe4ff */
[----:B------:R-:W5:Y:S01]  /*13b00*/  LDL R13, [R1+0xf44] ;  /* 0x000f4400010d7983 */ /* 0x000f620000100800 */
[----:B0-----:R-:W-:-:S03]  /*13b10*/  IADD3 R6, P2, R9, UR4, RZ ;  /* 0x0000000409067c10 */ /* 0x001fc6000ff5e0ff */
[----:B------:R-:W5:Y:S04]  /*13b20*/  LDL R9, [R1+0xf3c] ;  /* 0x000f3c0001097983 */ /* 0x000f680000100800 */
[----:B-1----:R0:W5:Y:S04]  /*13b30*/  LDG.E.U8 R20, desc[UR10][R4.64] ;  /* 0x0000000a04147981 */ /* 0x002168000c1e1100 */
[----:B------:R-:W5:Y:S04]  /*13b40*/  LDL R17, [R1+0xf40] ;  /* 0x000f400001117983 */ /* 0x000f680000100800 */
[----:B------:R1:W-:Y:S01]  /*13b50*/  STL [R1+0x180], R19 ;  /* 0x0001801301007387 */ /* 0x0003e20000100800 */
[----:B------:R-:W-:-:S03]  /*13b60*/  IADD3.X R3, R12, UR9, RZ, P1, !PT ;  /* 0x000000090c037c10 */ /* 0x000fc60008ffe4ff */
[----:B------:R-:W5:Y:S04]  /*13b70*/  LDL R12, [R1+0xf28] ;  /* 0x000f2800010c7983 */ /* 0x000f680000100800 */
[----:B-1----:R1:W5:Y:S01]  /*13b80*/  LDG.E.U8 R19, desc[UR10][R2.64] ;  /* 0x0000000a02137981 */ /* 0x002362000c1e1100 */
[----:B0-----:R-:W-:Y:S02]  /*13b90*/  IADD3 R4, P1, R14, UR4, RZ ;  /* 0x000000040e047c10 */ /* 0x001fe4000ff3e0ff */
[----:B--2---:R-:W-:Y:S02]  /*13ba0*/  IADD3.X R7, R8, UR9, RZ, P2, !PT ;  /* 0x0000000908077c10 */ /* 0x004fe400097fe4ff */
[----:B------:R-:W2:Y:S04]  /*13bb0*/  LDL R8, [R1+0xf34] ;  /* 0x000f340001087983 */ /* 0x000ea80000100800 */
[----:B------:R0:W-:Y:S01]  /*13bc0*/  STL [R1+0x17c], R18 ;  /* 0x00017c1201007387 */ /* 0x0001e20000100800 */
[----:B-1----:R-:W-:-:S03]  /*13bd0*/  IADD3 R2, P2, R11, UR4, RZ ;  /* 0x000000040b027c10 */ /* 0x002fc6000ff5e0ff */
[----:B------:R-:W2:Y:S04]  /*13be0*/  LDL R14, [R1+0xf2c] ;  /* 0x000f2c00010e7983 */ /* 0x000ea80000100800 */
[----:B0-----:R3:W2:Y:S01]  /*13bf0*/  LDG.E.U8 R18, desc[UR10][R6.64] ;  /* 0x0000000a06127981 */ /* 0x0016a2000c1e1100 */
[----:B----4-:R-:W-:-:S03]  /*13c00*/  IADD3.X R5, R0, UR9, RZ, P1, !PT ;  /* 0x0000000900057c10 */ /* 0x010fc60008ffe4ff */
[----:B------:R-:W4:Y:S01]  /*13c10*/  LDL R0, [R1+0xf30] ;  /* 0x000f300001007983 */ /* 0x000f220000100800 */
[----:B---3--:R-:W-:Y:S02]  /*13c20*/  IADD3 R6, P1, R15, UR4, RZ ;  /* 0x000000040f067c10 */ /* 0x008fe4000ff3e0ff */
[----:B-----5:R-:W-:Y:S02]  /*13c30*/  IADD3.X R3, R10, UR9, RZ, P2, !PT ;  /* 0x000000090a037c10 */ /* 0x020fe400097fe4ff */
[----:B------:R0:W3:Y:S01]  /*13c40*/  LDG.E.U8 R10, desc[UR10][R4.64] ;  /* 0x0000000a040a7981 */ /* 0x0000e2000c1e1100 */
[----:B------:R-:W-:-:S03]  /*13c50*/  IADD3.X R7, R9, UR9, RZ, P1, !PT ;  /* 0x0000000909077c10 */ /* 0x000fc60008ffe4ff */
[----:B------:R1:W5:Y:S04]  /*13c60*/  LDG.E.U8 R9, desc[UR10][R2.64] ;  /* 0x0000000a02097981 */ /* 0x000368000c1e1100 */
[----:B------:R1:W-:Y:S04]  /*13c70*/  STL [R1+0x178], R16 ;  /* 0x0001781001007387 */ /* 0x0003e80000100800 */
[----:B------:R-:W4:Y:S01]  /*13c80*/  LDL R11, [R1+0xf18] ;  /* 0x000f1800010b7983 */ /* 0x000f220000100800 */
[----:B0-----:R-:W-:-:S03]  /*13c90*/  IADD3 R4, P2, R13, UR4, RZ ;  /* 0x000000040d047c10 */ /* 0x001fc6000ff5e0ff */
[----:B-1----:R-:W4:Y:S04]  /*13ca0*/  LDL R16, [R1+0xf24] ;  /* 0x000f240001107983 */ /* 0x002f280000100800 */
[----:B------:R-:W-:Y:S04]  /*13cb0*/  STL [R1+0x174], R23 ;  /* 0x0001741701007387 */ /* 0x000fe80000100800 */
[----:B------:R-:W4:Y:S01]  /*13cc0*/  LDL R15, [R1+0xf1c] ;  /* 0x000f1c00010f7983 */ /* 0x000f220000100800 */
[----:B------:R-:W-:Y:S02]  /*13cd0*/  IADD3 R2, P1, R17, UR4, RZ ;  /* 0x0000000411027c10 */ /* 0x000fe4000ff3e0ff */
[----:B------:R-:W-:Y:S01]  /*13ce0*/  IADD3.X R5, R12, UR9, RZ, P2, !PT ;  /* 0x000000090c057c10 */ /* 0x000fe200097fe4ff */
[----:B------:R2:W4:Y:S02]  /*13cf0*/  LDG.E.U8 R17, desc[UR10][R6.64] ;  /* 0x0000000a06117981 */ /* 0x000524000c1e1100 */
[----:B--2---:R-:W-:-:S02]  /*13d00*/  IADD3 R6, P2, R8, UR4, RZ ;  /* 0x0000000408067c10 */ /* 0x004fc4000ff5e0ff */
[----:B---3--:R0:W-:Y:S04]  /*13d10*/  STL [R1+0x1c2c], R10 ;  /* 0x001c2c0a01007387 */ /* 0x0081e80000100800 */
[----:B------:R1:W-:Y:S04]  /*13d20*/  STL [R1+0x170], R22 ;  /* 0x0001701601007387 */ /* 0x0003e80000100800 */
[----:B------:R-:W2:Y:S04]  /*13d30*/  LDL R13, [R1+0xf20] ;  /* 0x000f2000010d7983 */ /* 0x000ea80000100800 */
[----:B-----5:R-:W-:Y:S04]  /*13d40*/  STL [R1+0x1c30], R9 ;  /* 0x001c300901007387 */ /* 0x020fe80000100800 */
[----:B0-----:R-:W3:Y:S04]  /*13d50*/  LDL R10, [R1+0xf08] ;  /* 0x000f0800010a7983 */ /* 0x001ee80000100800 */
[----:B------:R0:W-:Y:S04]  /*13d60*/  STL [R1+0x16c], R21 ;  /* 0x00016c1501007387 */ /* 0x0001e80000100800 */
[----:B------:R-:W5:Y:S04]  /*13d70*/  LDL R12, [R1+0xf14] ;  /* 0x000f1400010c7983 */ /* 0x000f680000100800 */
[----:B------:R-:W5:Y:S01]  /*13d80*/  LDL R8, [R1+0xf0c] ;  /* 0x000f0c0001087983 */ /* 0x000f620000100800 */
[----:B------:R-:W-:-:S03]  /*13d90*/  IADD3.X R3, R14, UR9, RZ, P1, !PT ;  /* 0x000000090e037c10 */ /* 0x000fc60008ffe4ff */
[----:B------:R0:W-:Y:S01]  /*13da0*/  STL [R1+0x168], R20 ;  /* 0x0001681401007387 */ /* 0x0001e20000100800 */
[----:B----4-:R-:W-:-:S03]  /*13db0*/  IADD3.X R7, R11, UR9, RZ, P2, !PT ;  /* 0x000000090b077c10 */ /* 0x010fc600097fe4ff */
[----:B-1----:R1:W4:Y:S04]  /*13dc0*/  LDG.E.U8 R22, desc[UR10][R4.64] ;  /* 0x0000000a04167981 */ /* 0x002328000c1e1100 */
[----:B------:R-:W4:Y:S04]  /*13dd0*/  LDL R14, [R1+0xf10] ;  /* 0x000f1000010e7983 */ /* 0x000f280000100800 */
[----:B0-----:R0:W4:Y:S01]  /*13de0*/  LDG.E.U8 R21, desc[UR10][R2.64] ;  /* 0x0000000a02157981 */ /* 0x001122000c1e1100 */
[----:B-1----:R-:W-:-:S03]  /*13df0*/  IADD3 R4, P1, R0, UR4, RZ ;  /* 0x0000000400047c10 */ /* 0x002fc6000ff3e0ff */
[----:B------:R-:W4:Y:S04]  /*13e00*/  LDL R0, [R1+0xef8] ;  /* 0x000ef80001007983 */ /* 0x000f280000100800 */
[----:B------:R1:W-:Y:S01]  /*13e10*/  STL [R1+0x164], R19 ;  /* 0x0001641301007387 */ /* 0x0003e20000100800 */
[----:B------:R-:W-:Y:S02]  /*13e20*/  IADD3.X R5, R15, UR9, RZ, P1, !PT ;  /* 0x000000090f057c10 */ /* 0x000fe40008ffe4ff */
[----:B0-----:R-:W-:Y:S01]  /*13e30*/  IADD3 R2, P2, R16, UR4, RZ ;  /* 0x0000000410027c10 */ /* 0x001fe2000ff5e0ff */
[----:B------:R-:W4:Y:S04]  /*13e40*/  LDL R11, [R1+0xf04] ;  /* 0x000f0400010b7983 */ /* 0x000f280000100800 */
[----:B------:R-:W4:Y:S04]  /*13e50*/  LDL R9, [R1+0xefc] ;  /* 0x000efc0001097983 */ /* 0x000f280000100800 */
[----:B------:R2:W4:Y:S04]  /*13e60*/  LDG.E.U8 R20, desc[UR10][R6.64] ;  /* 0x0000000a06147981 */ /* 0x000528000c1e1100 */
[----:B------:R0:W-:Y:S04]  /*13e70*/  STL [R1+0x160], R18 ;  /* 0x0001601201007387 */ /* 0x0001e80000100800 */
[----:B------:R-:W4:Y:S04]  /*13e80*/  LDL R15, [R1+0xf00] ;  /* 0x000f0000010f7983 */ /* 0x000f280000100800 */
[----:B-1----:R5:W4:Y:S01]  /*13e90*/  LDG.E.U8 R19, desc[UR10][R4.64] ;  /* 0x0000000a04137981 */ /* 0x002b22000c1e1100 */
[----:B--2---:R-:W-:-:S03]  /*13ea0*/  IADD3 R6, P1, R13, UR4, RZ ;  /* 0x000000040d067c10 */ /* 0x004fc6000ff3e0ff */
[----:B------:R-:W2:Y:S01]  /*13eb0*/  LDL R13, [R1+0xee8] ;  /* 0x000ee800010d7983 */ /* 0x000ea20000100800 */
[----:B---3--:R-:W-:-:S03]  /*13ec0*/  IADD3.X R3, R10, UR9, RZ, P2, !PT ;  /* 0x000000090a037c10 */ /* 0x008fc600097fe4ff */
[----:B------:R-:W3:Y:S04]  /*13ed0*/  LDL R10, [R1+0xef4] ;  /* 0x000ef400010a7983 */ /* 0x000ee80000100800 */
[----:B0-----:R4:W3:Y:S01]  /*13ee0*/  LDG.E.U8 R18, desc[UR10][R2.64] ;  /* 0x0000000a02127981 */ /* 0x0018e2000c1e1100 */
[----:B-----5:R-:W-:-:S03]  /*13ef0*/  IADD3 R4, P2, R12, UR4, RZ ;  /* 0x000000040c047c10 */ /* 0x020fc6000ff5e0ff */
[----:B------:R-:W5:Y:S01]  /*13f00*/  LDL R12, [R1+0xeec] ;  /* 0x000eec00010c7983 */ /* 0x000f620000100800 */
[----:B------:R-:W-:-:S03]  /*13f10*/  IADD3.X R7, R8, UR9, RZ, P1, !PT ;  /* 0x0000000908077c10 */ /* 0x000fc60008ffe4ff */
[----:B------:R-:W5:Y:S04]  /*13f20*/  LDL R8, [R1+0xef0] ;  /* 0x000ef00001087983 */ /* 0x000f680000100800 */
[----:B------:R0:W5:Y:S01]  /*13f30*/  LDG.E.U8 R16, desc[UR10][R6.64] ;  /* 0x0000000a06107981 */ /* 0x000162000c1e1100 */
[----:B----4-:R-:W-:-:S03]  /*13f40*/  IADD3 R2, P1, R14, UR4, RZ ;  /* 0x000000040e027c10 */ /* 0x010fc6000ff3e0ff */
[----:B------:R-:W4:Y:S01]  /*13f50*/  LDL R14, [R1+0xed8] ;  /* 0x000ed800010e7983 */ /* 0x000f220000100800 */
[----:B------:R-:W-:-:S03]  /*13f60*/  IADD3.X R5, R0, UR9, RZ, P2, !PT ;  /* 0x0000000900057c10 */ /* 0x000fc600097fe4ff */
[----:B------:R-:W4:Y:S04]  /*13f70*/  LDL R0, [R1+0xee4] ;  /* 0x000ee40001007983 */ /* 0x000f280000100800 */
[----:B------:R1:W-:Y:S01]  /*13f80*/  STL [R1+0x154], R17 ;  /* 0x0001541101007387 */ /* 0x0003e20000100800 */
[----:B0-----:R-:W-:-:S03]  /*13f90*/  IADD3 R6, P2, R11, UR4, RZ ;  /* 0x000000040b067c10 */ /* 0x001fc6000ff5e0ff */
[----:B------:R-:W4:Y:S01]  /*13fa0*/  LDL R11, [R1+0xedc] ;  /* 0x000edc00010b7983 */ /* 0x000f220000100800 */
[----:B------:R-:W-:-:S03]  /*13fb0*/  IADD3.X R3, R9, UR9, RZ, P1, !PT ;  /* 0x0000000909037c10 */ /* 0x000fc60008ffe4ff */
[----:B------:R0:W-:Y:S04]  /*13fc0*/  STL [R1+0x150], R22 ;  /* 0x0001501601007387 */ /* 0x0001e80000100800 */
[----:B-1----:R1:W4:Y:S04]  /*13fd0*/  LDG.E.U8 R17, desc[UR10][R4.64] ;  /* 0x0000000a04117981 */ /* 0x002328000c1e1100 */
[----:B------:R-:W4:Y:S04]  /*13fe0*/  LDL R9, [R1+0xee0] ;  /* 0x000ee00001097983 */ /* 0x000f280000100800 */
[----:B------:R3:W4:Y:S01]  /*13ff0*/  LDG.E.U8 R24, desc[UR10][R2.64] ;  /* 0x0000000a02187981 */ /* 0x000722000c1e1100 */
[----:B-1----:R-:W-:-:S03]  /*14000*/  IADD3 R4, P1, R15, UR4, RZ ;  /* 0x000000040f047c10 */ /* 0x002fc6000ff3e0ff */
[----:B------:R-:W4:Y:S01]  /*14010*/  LDL R15, [R1+0xec8] ;  /* 0x000ec800010f7983 */ /* 0x000f220000100800 */
[----:B--2---:R-:W-:-:S03]  /*14020*/  IADD3.X R7, R13, UR9, RZ, P2, !PT ;  /* 0x000000090d077c10 */ /* 0x004fc600097fe4ff */
[----:B------:R-:W2:Y:S04]  /*14030*/  LDL R13, [R1+0xed4] ;  /* 0x000ed400010d7983 */ /* 0x000ea80000100800 */
[----:B------:R1:W-:Y:S01]  /*14040*/  STL [R1+0x14c], R21 ;  /* 0x00014c1501007387 */ /* 0x0003e20000100800 */
[----:B---3--:R-:W-:-:S03]  /*14050*/  IADD3 R2, P2, R10, UR4, RZ ;  /* 0x000000040a027c10 */ /* 0x008fc6000ff5e0ff */
[----:B------:R-:W3:Y:S04]  /*14060*/  LDL R10, [R1+0xecc] ;  /* 0x000ecc00010a7983 */ /* 0x000ee80000100800 */
[----:B------:R1:W3:Y:S01]  /*14070*/  LDG.E.U8 R23, desc[UR10][R6.64] ;  /* 0x0000000a06177981 */ /* 0x0002e2000c1e1100 */
[----:B-----5:R-:W-:-:S03]  /*14080*/  IADD3.X R5, R12, UR9, RZ, P1, !PT ;  /* 0x000000090c057c10 */ /* 0x020fc60008ffe4ff */
[----:B------:R5:W-:Y:S04]  /*14090*/  STL [R1+0x148], R20 ;  /* 0x0001481401007387 */ /* 0x000be80000100800 */
[----:B0-----:R0:W3:Y:S01]  /*140a0*/  LDG.E.U8 R22, desc[UR10][R4.64] ;  /* 0x0000000a04167981 */ /* 0x0010e2000c1e1100 */
[----:B-1----:R-:W-:-:S03]  /*140b0*/  IADD3 R6, P1, R8, UR4, RZ ;  /* 0x0000000408067c10 */ /* 0x002fc6000ff3e0ff */
[----:B------:R-:W3:Y:S04]  /*140c0*/  LDL R8, [R1+0xeb8] ;  /* 0x000eb80001087983 */ /* 0x000ee80000100800 */
[----:B------:R-:W3:Y:S01]  /*140d0*/  LDL R12, [R1+0xed0] ;  /* 0x000ed000010c7983 */ /* 0x000ee20000100800 */
[----:B----4-:R-:W-:-:S05]  /*140e0*/  IADD3.X R3, R14, UR9, RZ, P2, !PT ;  /* 0x000000090e037c10 */ /* 0x010fca00097fe4ff */
[----:B------:R1:W4:Y:S01]  /*140f0*/  LDG.E.U8 R21, desc[UR10][R2.64] ;  /* 0x0000000a02157981 */ /* 0x000322000c1e1100 */
[----:B0-----:R-:W-:Y:S02]  /*14100*/  IADD3 R4, P2, R0, UR4, RZ ;  /* 0x0000000400047c10 */ /* 0x001fe4000ff5e0ff */
[----:B------:R-:W-:-:S05]  /*14110*/  IADD3.X R7, R11, UR9, RZ, P1, !PT ;  /* 0x000000090b077c10 */ /* 0x000fca0008ffe4ff */
[----:B-----5:R2:W5:Y:S01]  /*14120*/  LDG.E.U8 R20, desc[UR10][R6.64] ;  /* 0x0000000a06147981 */ /* 0x020562000c1e1100 */
[----:B-1----:R-:W-:-:S03]  /*14130*/  IADD3 R2, P1, R9, UR4, RZ ;  /* 0x0000000409027c10 */ /* 0x002fc6000ff3e0ff */
[----:B------:R-:W-:Y:S04]  /*14140*/  STL [R1+0x144], R19 ;  /* 0x0001441301007387 */ /* 0x000fe80000100800 */
[----:B------:R-:W4:Y:S01]  /*14150*/  LDL R0, [R1+0xebc] ;  /* 0x000ebc0001007983 */ /* 0x000f220000100800 */
[----:B------:R-:W-:-:S03]  /*14160*/  IADD3.X R5, R15, UR9, RZ, P2, !PT ;  /* 0x000000090f057c10 */ /* 0x000fc600097fe4ff */
[----:B------:R-:W5:Y:S04]  /*14170*/  LDL R14, [R1+0xec4] ;  /* 0x000ec400010e7983 */ /* 0x000f680000100800 */
[----:B------:R-:W5:Y:S04]  /*14180*/  LDL R11, [R1+0xec0] ;  /* 0x000ec000010b7983 */ /* 0x000f680000100800 */
[----:B------:R0:W-:Y:S04]  /*14190*/  STL [R1+0x140], R18 ;  /* 0x0001401201007387 */ /* 0x0001e80000100800 */
[----:B------:R-:W5:Y:S04]  /*141a0*/  LDL R9, [R1+0xea8] ;  /* 0x000ea80001097983 */ /* 0x000f680000100800 */
[----:B------:R1:W-:Y:S04]  /*141b0*/  STL [R1+0x13c], R16 ;  /* 0x00013c1001007387 */ /* 0x0003e80000100800 */
[----:B0-----:R-:W5:Y:S04]  /*141c0*/  LDL R18, [R1+0xeb4] ;  /* 0x000eb40001127983 */ /* 0x001f680000100800 */
[----:B------:R0:W5:Y:S04]  /*141d0*/  LDG.E.U8 R19, desc[UR10][R4.64] ;  /* 0x0000000a04137981 */ /* 0x000168000c1e1100 */
[----:B-1----:R-:W5:Y:S04]  /*141e0*/  LDL R16, [R1+0xeac] ;  /* 0x000eac0001107983 */ /* 0x002f680000100800 */
[----:B------:R1:W-:Y:S04]  /*141f0*/  STL [R1+0x138], R17 ;  /* 0x0001381101007387 */ /* 0x0003e80000100800 */
[----:B-1----:R-:W5:Y:S01]  /*14200*/  LDL R17, [R1+0xea4] ;  /* 0x000ea40001117983 */ /* 0x002f620000100800 */
[----:B--2---:R-:W-:-:S03]  /*14210*/  IADD3 R6, P2, R13, UR4, RZ ;  /* 0x000000040d067c10 */ /* 0x004fc6000ff5e0ff */
[----:B------:R-:W2:Y:S01]  /*14220*/  LDL R13, [R1+0xeb0] ;  /* 0x000eb000010d7983 */ /* 0x000ea20000100800 */
[----:B---3--:R-:W-:-:S03]  /*14230*/  IADD3.X R3, R10, UR9, RZ, P1, !PT ;  /* 0x000000090a037c10 */ /* 0x008fc60008ffe4ff */
[----:B------:R-:W3:Y:S01]  /*14240*/  LDL R10, [R1+0xe98] ;  /* 0x000e9800010a7983 */ /* 0x000ee20000100800 */
[----:B------:R-:W-:-:S03]  /*14250*/  IADD3.X R7, R8, UR9, RZ, P2, !PT ;  /* 0x0000000908077c10 */ /* 0x000fc600097fe4ff */
[----:B------:R5:W3:Y:S01]  /*14260*/  LDG.E.U8 R8, desc[UR10][R2.64] ;  /* 0x0000000a02087981 */ /* 0x000ae2000c1e1100 */
[----:B0-----:R-:W-:-:S03]  /*14270*/  IADD3 R4, P1, R12, UR4, RZ ;  /* 0x000000040c047c10 */ /* 0x001fc6000ff3e0ff */
[----:B------:R-:W3:Y:S04]  /*14280*/  LDL R12, [R1+0xe9c] ;  /* 0x000e9c00010c7983 */ /* 0x000ee80000100800 */
[----:B------:R0:W-:Y:S04]  /*14290*/  STL [R1+0x134], R24 ;  /* 0x0001341801007387 */ /* 0x0001e80000100800 */
[----:B------:R-:W3:Y:S01]  /*142a0*/  LDG.E.U8 R7, desc[UR10][R6.64] ;  /* 0x0000000a06077981 */ /* 0x000ee2000c1e1100 */
[----:B----4-:R-:W-:Y:S02]  /*142b0*/  IADD3.X R5, R0, UR9, RZ, P1, !PT ;  /* 0x0000000900057c10 */ /* 0x010fe40008ffe4ff */
[----:B-----5:R-:W-:-:S03]  /*142c0*/  IADD3 R2, P2, R14, UR4, RZ ;  /* 0x000000040e027c10 */ /* 0x020fc6000ff5e0ff */
[----:B------:R1:W4:Y:S01]  /*142d0*/  LDG.E.U8 R27, desc[UR10][R4.64] ;  /* 0x0000000a041b7981 */ /* 0x000322000c1e1100 */
[----:B------:R-:W-:Y:S02]  /*142e0*/  IADD3 R14, P1, R11, UR4, RZ ;  /* 0x000000040b0e7c10 */ /* 0x000fe4000ff3e0ff */
[----:B------:R-:W-:-:S05]  /*142f0*/  IADD3.X R3, R9, UR9, RZ, P2, !PT ;  /* 0x0000000909037c10 */ /* 0x000fca00097fe4ff */
[----:B0-----:R2:W5:Y:S01]  /*14300*/  LDG.E.U8 R24, desc[UR10][R2.64] ;  /* 0x0000000a02187981 */ /* 0x001562000c1e1100 */
[----:B-1----:R-:W-:Y:S02]  /*14310*/  IADD3 R4, P2, R18, UR4, RZ ;  /* 0x0000000412047c10 */ /* 0x002fe4000ff5e0ff */
[----:B------:R-:W-:Y:S02]  /*14320*/  IADD3.X R15, R16, UR9, RZ, P1, !PT ;  /* 0x00000009100f7c10 */ /* 0x000fe40008ffe4ff */
[----:B--2---:R-:W-:Y:S01]  /*14330*/  IADD3 R2, P1, R13, UR4, RZ ;  /* 0x000000040d027c10 */ /* 0x004fe2000ff3e0ff */
[----:B---3--:R0:W-:Y:S04]  /*14340*/  STL [R1+0x1c34], R8 ;  /* 0x001c340801007387 */ /* 0x0081e80000100800 */
[----:B------:R-:W-:Y:S04]  /*14350*/  STL [R1+0x130], R23 ;  /* 0x0001301701007387 */ /* 0x000fe80000100800 */
[----:B------:R-:W2:Y:S04]  /*14360*/  LDL R0, [R1+0xea0] ;  /* 0x000ea00001007983 */ /* 0x000ea80000100800 */
[----:B------:R-:W3:Y:S04]  /*14370*/  LDL R11, [R1+0xe88] ;  /* 0x000e8800010b7983 */ /* 0x000ee80000100800 */
[----:B------:R-:W-:Y:S04]  /*14380*/  STL [R1+0x12c], R22 ;  /* 0x00012c1601007387 */ /* 0x000fe80000100800 */
[----:B------:R-:W4:Y:S04]  /*14390*/  LDL R9, [R1+0xe94] ;  /* 0x000e940001097983 */ /* 0x000f280000100800 */
[----:B------:R-:W5:Y:S01]  /*143a0*/  LDL R16, [R1+0xe8c] ;  /* 0x000e8c0001107983 */ /* 0x000f620000100800 */
[----:B------:R-:W-:-:S03]  /*143b0*/  IADD3.X R5, R10, UR9, RZ, P2, !PT ;  /* 0x000000090a057c10 */ /* 0x000fc600097fe4ff */
[----:B------:R1:W-:Y:S04]  /*143c0*/  STL [R1+0x128], R21 ;  /* 0x0001281501007387 */ /* 0x0003e80000100800 */
[----:B------:R-:W5:Y:S04]  /*143d0*/  LDL R6, [R1+0xe90] ;  /* 0x000e900001067983 */ /* 0x000f680000100800 */
[----:B------:R-:W5:Y:S04]  /*143e0*/  LDL R13, [R1+0xe78] ;  /* 0x000e7800010d7983 */ /* 0x000f680000100800 */
[----:B------:R-:W-:Y:S04]  /*143f0*/  STL [R1+0x11c], R20 ;  /* 0x00011c1401007387 */ /* 0x000fe80000100800 */
[----:B------:R-:W5:Y:S01]  /*14400*/  LDL R10, [R1+0xe84] ;  /* 0x000e8400010a7983 */ /* 0x000f620000100800 */
[----:B------:R-:W-:-:S03]  /*14410*/  IADD3.X R3, R12, UR9, RZ, P1, !PT ;  /* 0x000000090c037c10 */ /* 0x000fc60008ffe4ff */
[----:B0-----:R-:W5:Y:S04]  /*14420*/  LDL R8, [R1+0xe7c] ;  /* 0x000e7c0001087983 */ /* 0x001f680000100800 */
[----:B------:R0:W-:Y:S04]  /*14430*/  STL [R1+0x118], R19 ;  /* 0x0001181301007387 */ /* 0x0001e80000100800 */
[----:B-1----:R-:W5:Y:S04]  /*14440*/  LDG.E.U8 R21, desc[UR10][R4.64] ;  /* 0x0000000a04157981 */ /* 0x002f68000c1e1100 */
[----:B------:R-:W5:Y:S04]  /*14450*/  LDL R12, [R1+0xe80] ;  /* 0x000e8000010c7983 */ /* 0x000f680000100800 */
[----:B------:R1:W5:Y:S04]  /*14460*/  LDG.E.U8 R22, desc[UR10][R14.64] ;  /* 0x0000000a0e167981 */ /* 0x000368000c1e1100 */
[----:B0-----:R4:W5:Y:S01]  /*14470*/  LDG.E.U8 R19, desc[UR10][R2.64] ;  /* 0x0000000a02137981 */ /* 0x001962000c1e1100 */
[----:B-1----:R-:W-:-:S02]  /*14480*/  IADD3 R14, P2, R17, UR4, RZ ;  /* 0x00000004110e7c10 */ /* 0x002fc4000ff5e0ff */
[----:B--2---:R-:W-:Y:S02]  /*14490*/  IADD3 R4, P1, R0, UR4, RZ ;  /* 0x0000000400047c10 */ /* 0x004fe4000ff3e0ff */
[----:B------:R-:W2:Y:S01]  /*144a0*/  LDL R0, [R1+0xe68] ;  /* 0x000e680001007983 */ /* 0x000ea20000100800 */
[----:B---3--:R-:W-:-:S03]  /*144b0*/  IADD3.X R15, R11, UR9, RZ, P2, !PT ;  /* 0x000000090b0f7c10 */ /* 0x008fc600097fe4ff */
[----:B------:R-:W3:Y:S04]  /*144c0*/  LDL R11, [R1+0xe74] ;  /* 0x000e7400010b7983 */ /* 0x000ee80000100800 */
[----:B------:R0:W3:Y:S01]  /*144d0*/  LDG.E.U8 R20, desc[UR10][R14.64] ;  /* 0x0000000a0e147981 */ /* 0x0000e2000c1e1100 */
[----:B----4-:R-:W-:-:S03]  /*144e0*/  IADD3 R2, P2, R9, UR4, RZ ;  /* 0x0000000409027c10 */ /* 0x010fc6000ff5e0ff */
[----:B------:R-:W4:Y:S01]  /*144f0*/  LDL R9, [R1+0xe6c] ;  /* 0x000e6c0001097983 */ /* 0x000f220000100800 */
[----:B-----5:R-:W-:-:S03]  /*14500*/  IADD3.X R5, R16, UR9, RZ, P1, !PT ;  /* 0x0000000910057c10 */ /* 0x020fc60008ffe4ff */
[----:B------:R-:W5:Y:S04]  /*14510*/  LDL R16, [R1+0xe70] ;  /* 0x000e700001107983 */ /* 0x000f680000100800 */
[----:B------:R1:W5:Y:S01]  /*14520*/  LDG.E.U8 R23, desc[UR10][R4.64] ;  /* 0x0000000a04177981 */ /* 0x000362000c1e1100 */
[----:B0-----:R-:W-:-:S03]  /*14530*/  IADD3 R14, P1, R6, UR4, RZ ;  /* 0x00000004060e7c10 */ /* 0x001fc6000ff3e0ff */
[----:B------:R-:W5:Y:S01]  /*14540*/  LDL R6, [R1+0xe58] ;  /* 0x000e580001067983 */ /* 0x000f620000100800 */
[----:B------:R-:W-:-:S03]  /*14550*/  IADD3.X R3, R13, UR9, RZ, P2, !PT ;  /* 0x000000090d037c10 */ /* 0x000fc600097fe4ff */
[----:B------:R-:W-:Y:S04]  /*14560*/  STL [R1+0x10c], R27 ;  /* 0x00010c1b01007387 */ /* 0x000fe80000100800 */
[----:B------:R-:W5:Y:S01]  /*14570*/  LDL R13, [R1+0xe64] ;  /* 0x000e6400010d7983 */ /* 0x000f620000100800 */
[----:B-1----:R-:W-:-:S03]  /*14580*/  IADD3 R4, P2, R10, UR4, RZ ;  /* 0x000000040a047c10 */ /* 0x002fc6000ff5e0ff */
[----:B------:R-:W5:Y:S01]  /*14590*/  LDL R10, [R1+0xe5c] ;  /* 0x000e5c00010a7983 */ /* 0x000f620000100800 */
[----:B------:R-:W-:-:S03]  /*145a0*/  IADD3.X R15, R8, UR9, RZ, P1, !PT ;  /* 0x00000009080f7c10 */ /* 0x000fc60008ffe4ff */
[----:B------:R0:W5:Y:S04]  /*145b0*/  LDG.E.U8 R18, desc[UR10][R2.64] ;  /* 0x0000000a02127981 */ /* 0x000168000c1e1100 */
[----:B------:R-:W-:Y:S04]  /*145c0*/  STL [R1+0x108], R24 ;  /* 0x0001081801007387 */ /* 0x000fe80000100800 */
[----:B------:R-:W5:Y:S01]  /*145d0*/  LDL R8, [R1+0xe60] ;  /* 0x000e600001087983 */ /* 0x000f620000100800 */
[----:B0-----:R-:W-:-:S03]  /*145e0*/  IADD3 R2, P1, R12, UR4, RZ ;  /* 0x000000040c027c10 */ /* 0x001fc6000ff3e0ff */
[----:B------:R-:W5:Y:S04]  /*145f0*/  LDL R12, [R1+0xe48] ;  /* 0x000e4800010c7983 */ /* 0x000f680000100800 */
[----:B------:R0:W-:Y:S04]  /*14600*/  STL [R1+0x104], R22 ;  /* 0x0001041601007387 */ /* 0x0001e80000100800 */
[----:B------:R3:W5:Y:S01]  /*14610*/  LDG.E.U8 R17, desc[UR10][R14.64] ;  /* 0x0000000a0e117981 */ /* 0x000762000c1e1100 */
[----:B--2---:R-:W-:-:S03]  /*14620*/  IADD3.X R5, R0, UR9, RZ, P2, !PT ;  /* 0x0000000900057c10 */ /* 0x004fc600097fe4ff */
[----:B------:R-:W2:Y:S01]  /*14630*/  LDL R0, [R1+0xe54] ;  /* 0x000e540001007983 */ /* 0x000ea20000100800 */
[----:B---3--:R-:W-:-:S03]  /*14640*/  IADD3 R14, P2, R11, UR4, RZ ;  /* 0x000000040b0e7c10 */ /* 0x008fc6000ff5e0ff */
[----:B------:R-:W3:Y:S04]  /*14650*/  LDL R11, [R1+0xe4c] ;  /* 0x000e4c00010b7983 */ /* 0x000ee80000100800 */
[----:B------:R1:W-:Y:S01]  /*14660*/  STL [R1+0x100], R21 ;  /* 0x0001001501007387 */ /* 0x0003e20000100800 */
[----:B----4-:R-:W-:-:S03]  /*14670*/  IADD3.X R3, R9, UR9, RZ, P1, !PT ;  /* 0x0000000909037c10 */ /* 0x010fc60008ffe4ff */
[----:B0-----:R5:W4:Y:S04]  /*14680*/  LDG.E.U8 R22, desc[UR10][R4.64] ;  /* 0x0000000a04167981 */ /* 0x001b28000c1e1100 */
[----:B------:R-:W4:Y:S04]  /*14690*/  LDL R9, [R1+0xe50] ;  /* 0x000e500001097983 */ /* 0x000f280000100800 */
[----:B-1----:R0:W4:Y:S01]  /*146a0*/  LDG.E.U8 R21, desc[UR10][R2.64] ;  /* 0x0000000a02157981 */ /* 0x002122000c1e1100 */
[----:B-----5:R-:W-:Y:S02]  /*146b0*/  IADD3 R4, P1, R16, UR4, RZ ;  /* 0x0000000410047c10 */ /* 0x020fe4000ff3e0ff */
[----:B------:R-:W-:-:S02]  /*146c0*/  IADD3.X R15, R6, UR9, RZ, P2, !PT ;  /* 0x00000009060f7c10 */ /* 0x000fc400097fe4ff */
[----:B------:R-:W5:Y:S04]  /*146d0*/  LDL R6, [R1+0xe38] ;  /* 0x000e380001067983 */ /* 0x000f680000100800 */
[----:B------:R1:W-:Y:S01]  /*146e0*/  STL [R1+0xfc], R19 ;  /* 0x0000fc1301007387 */ /* 0x0003e20000100800 */
[----:B------:R-:W-:-:S03]  /*146f0*/  IADD3.X R5, R10, UR9, RZ, P1, !PT ;  /* 0x000000090a057c10 */ /* 0x000fc60008ffe4ff */
[----:B------:R-:W5:Y:S04]  /*14700*/  LDL R16, [R1+0xe44] ;  /* 0x000e440001107983 */ /* 0x000f680000100800 */
[----:B------:R-:W5:Y:S01]  /*14710*/  LDL R10, [R1+0xe3c] ;  /* 0x000e3c00010a7983 */ /* 0x000f620000100800 */
[----:B0-----:R-:W-:-:S03]  /*14720*/  IADD3 R2, P2, R13, UR4, RZ ;  /* 0x000000040d027c10 */ /* 0x001fc6000ff5e0ff */
[----:B------:R0:W-:Y:S04]  /*14730*/  STL [R1+0xf8], R20 ;  /* 0x0000f81401007387 */ /* 0x0001e80000100800 */
[----:B-1----:R1:W5:Y:S04]  /*14740*/  LDG.E.U8 R19, desc[UR10][R14.64] ;  /* 0x0000000a0e137981 */ /* 0x002368000c1e1100 */
[----:B------:R-:W5:Y:S01]  /*14750*/  LDL R13, [R1+0xe40] ;  /* 0x000e4000010d7983 */ /* 0x000f620000100800 */
[----:B------:R-:W-:-:S03]  /*14760*/  IADD3.X R3, R12, UR9, RZ, P2, !PT ;  /* 0x000000090c037c10 */ /* 0x000fc600097fe4ff */
[----:B0-----:R2:W5:Y:S01]  /*14770*/  LDG.E.U8 R20, desc[UR10][R4.64] ;  /* 0x0000000a04147981 */ /* 0x001562000c1e1100 */
[----:B-1----:R-:W-:-:S03]  /*14780*/  IADD3 R14, P1, R8, UR4, RZ ;  /* 0x00000004080e7c10 */ /* 0x002fc6000ff3e0ff */
[----:B------:R-:W5:Y:S04]  /*14790*/  LDL R8, [R1+0xe28] ;  /* 0x000e280001087983 */ /* 0x000f680000100800 */
[----:B------:R0:W-:Y:S04]  /*147a0*/  STL [R1+0xf4], R23 ;  /* 0x0000f41701007387 */ /* 0x0001e80000100800 */
[----:B------:R-:W5:Y:S04]  /*147b0*/  LDL R12, [R1+0xe34] ;  /* 0x000e3400010c7983 */ /* 0x000f680000100800 */
[----:B0-----:R4:W5:Y:S01]  /*147c0*/  LDG.E.U8 R23, desc[UR10][R2.64] ;  /* 0x0000000a02177981 */ /* 0x001962000c1e1100 */
[----:B--2---:R-:W-:-:S03]  /*147d0*/  IADD3 R4, P2, R0, UR4, RZ ;  /* 0x0000000400047c10 */ /* 0x004fc6000ff5e0ff */
[----:B------:R-:W2:Y:S01]  /*147e0*/  LDL R0, [R1+0xe2c] ;  /* 0x000e2c0001007983 */ /* 0x000ea20000100800 */
[----:B---3--:R-:W-:-:S03]  /*147f0*/  IADD3.X R15, R11, UR9, RZ, P1, !PT ;  /* 0x000000090b0f7c10 */ /* 0x008fc60008ffe4ff */
[----:B------:R0:W-:Y:S04]  /*14800*/  STL [R1+0xf0], R18 ;  /* 0x0000f01201007387 */ /* 0x0001e80000100800 */
[----:B------:R-:W3:Y:S01]  /*14810*/  LDL R11, [R1+0xe30] ;  /* 0x000e3000010b7983 */ /* 0x000ee20000100800 */
[----:B----4-:R-:W-:-:S03]  /*14820*/  IADD3 R2, P1, R9, UR4, RZ ;  /* 0x0000000409027c10 */ /* 0x010fc6000ff3e0ff */
[----:B------:R-:W4:Y:S04]  /*14830*/  LDL R9, [R1+0xe18] ;  /* 0x000e180001097983 */ /* 0x000f280000100800 */
[----:B------:R-:W-:Y:S01]  /*14840*/  STL [R1+0xec], R17 ;  /* 0x0000ec1101007387 */ /* 0x000fe20000100800 */
[----:B-----5:R-:W-:-:S03]  /*14850*/  IADD3.X R5, R6, UR9, RZ, P2, !PT ;  /* 0x0000000906057c10 */ /* 0x020fc600097fe4ff */
[----:B0-----:R-:W5:Y:S04]  /*14860*/  LDL R18, [R1+0xe24] ;  /* 0x000e240001127983 */ /* 0x001f680000100800 */
[----:B------:R0:W5:Y:S01]  /*14870*/  LDG.E.U8 R6, desc[UR10][R14.64] ;  /* 0x0000000a0e067981 */ /* 0x000162000c1e1100 */
[----:B------:R-:W-:-:S03]  /*14880*/  IADD3.X R3, R10, UR9, RZ, P1, !PT ;  /* 0x000000090a037c10 */ /* 0x000fc60008ffe4ff */
[----:B------:R-:W5:Y:S04]  /*14890*/  LDG.E.U8 R5, desc[UR10][R4.64] ;  /* 0x0000000a04057981 */ /* 0x000f68000c1e1100 */
[----:B------:R-:W5:Y:S01]  /*148a0*/  LDL R10, [R1+0xe1c] ;  /* 0x000e1c00010a7983 */ /* 0x000f620000100800 */
[----:B------:R-:W-:-:S03]  /*148b0*/  IADD3 R16, P2, R16, UR4, RZ ;  /* 0x0000000410107c10 */ /* 0x000fc6000ff5e0ff */
[----:B------:R1:W-:Y:S01]  /*148c0*/  STL [R1+0xe8], R22 ;  /* 0x0000e81601007387 */ /* 0x0003e20000100800 */
[----:B0-----:R-:W-:-:S03]  /*148d0*/  IADD3 R14, P1, R13, UR4, RZ ;  /* 0x000000040d0e7c10 */ /* 0x001fc6000ff3e0ff */
[----:B------:R-:W5:Y:S04]  /*148e0*/  LDL R13, [R1+0xe20] ;  /* 0x000e2000010d7983 */ /* 0x000f680000100800 */
[----:B-1----:R0:W5:Y:S01]  /*148f0*/  LDG.E.U8 R22, desc[UR10][R2.64] ;  /* 0x0000000a02167981 */ /* 0x002162000c1e1100 */
[----:B------:R-:W-:-:S03]  /*14900*/  IADD3.X R17, R8, UR9, RZ, P2, !PT ;  /* 0x0000000908117c10 */ /* 0x000fc600097fe4ff */
[----:B------:R-:W5:Y:S04]  /*14910*/  LDL R8, [R1+0xe08] ;  /* 0x000e080001087983 */ /* 0x000f680000100800 */
[----:B------:R1:W-:Y:S01]  /*14920*/  STL [R1+0xe4], R21 ;  /* 0x0000e41501007387 */ /* 0x0003e20000100800 */
[----:B0-----:R-:W-:-:S03]  /*14930*/  IADD3 R2, P2, R12, UR4, RZ ;  /* 0x000000040c027c10 */ /* 0x001fc6000ff5e0ff */
[----:B------:R-:W5:Y:S04]  /*14940*/  LDL R12, [R1+0xe14] ;  /* 0x000e1400010c7983 */ /* 0x000f680000100800 */
[----:B-1----:R3:W5:Y:S01]  /*14950*/  LDG.E.U8 R21, desc[UR10][R16.64] ;  /* 0x0000000a10157981 */ /* 0x002762000c1e1100 */
[----:B--2---:R-:W-:-:S03]  /*14960*/  IADD3.X R15, R0, UR9, RZ, P1, !PT ;  /* 0x00000009000f7c10 */ /* 0x004fc60008ffe4ff */
[----:B------:R-:W2:Y:S04]  /*14970*/  LDL R0, [R1+0xe0c] ;  /* 0x000e0c0001007983 */ /* 0x000ea80000100800 */
[----:B------:R0:W-:Y:S01]  /*14980*/  STL [R1+0xe0], R19 ;  /* 0x0000e01301007387 */ /* 0x0001e20000100800 */
[----:B---3--:R-:W-:-:S03]  /*14990*/  IADD3 R16, P1, R11, UR4, RZ ;  /* 0x000000040b107c10 */ /* 0x008fc6000ff3e0ff */
[----:B------:R-:W3:Y:S01]  /*149a0*/  LDL R11, [R1+0xe10] ;  /* 0x000e1000010b7983 */ /* 0x000ee20000100800 */
[----:B----4-:R-:W-:-:S03]  /*149b0*/  IADD3.X R3, R9, UR9, RZ, P2, !PT ;  /* 0x0000000909037c10 */ /* 0x010fc600097fe4ff */
[----:B0-----:R0:W4:Y:S04]  /*149c0*/  LDG.E.U8 R19, desc[UR10][R14.64] ;  /* 0x0000000a0e137981 */ /* 0x001128000c1e1100 */
[----:B------:R-:W4:Y:S04]  /*149d0*/  LDL R9, [R1+0xdf8] ;  /* 0x000df80001097983 */ /* 0x000f280000100800 */
[----:B------:R1:W-:Y:S04]  /*149e0*/  STL [R1+0xdc], R20 ;  /* 0x0000dc1401007387 */ /* 0x0003e80000100800 */
[----:B------:R-:W4:Y:S01]  /*149f0*/  LDL R4, [R1+0xe04] ;  /* 0x000e040001047983 */ /* 0x000f220000100800 */
[----:B-----5:R-:W-:-:S03]  /*14a00*/  IADD3.X R17, R10, UR9, RZ, P1, !PT ;  /* 0x000000090a117c10 */ /* 0x020fc60008ffe4ff */
[----:B-1----:R1:W5:Y:S04]  /*14a10*/  LDG.E.U8 R20, desc[UR10][R2.64] ;  /* 0x0000000a02147981 */ /* 0x002368000c1e1100 */
[----:B------:R-:W5:Y:S01]  /*14a20*/  LDL R10, [R1+0xdfc] ;  /* 0x000dfc00010a7983 */ /* 0x000f620000100800 */
[----:B0-----:R-:W-:-:S03]  /*14a30*/  IADD3 R14, P2, R18, UR4, RZ ;  /* 0x00000004120e7c10 */ /* 0x001fc6000ff5e0ff */
[----:B------:R0:W-:Y:S01]  /*14a40*/  STL [R1+0xd8], R23 ;  /* 0x0000d81701007387 */ /* 0x0001e20000100800 */
[----:B-1----:R-:W-:-:S03]  /*14a50*/  IADD3 R2, P1, R13, UR4, RZ ;  /* 0x000000040d027c10 */ /* 0x002fc6000ff3e0ff */
[----:B------:R-:W5:Y:S04]  /*14a60*/  LDL R13, [R1+0xe00] ;  /* 0x000e0000010d7983 */ /* 0x000f680000100800 */
[----:B------:R1:W5:Y:S01]  /*14a70*/  LDG.E.U8 R18, desc[UR10][R16.64] ;  /* 0x0000000a10127981 */ /* 0x000362000c1e1100 */
[----:B------:R-:W-:-:S03]  /*14a80*/  IADD3.X R15, R8, UR9, RZ, P2, !PT ;  /* 0x00000009080f7c10 */ /* 0x000fc600097fe4ff */
[----:B------:R-:W5:Y:S04]  /*14a90*/  LDL R8, [R1+0xde8] ;  /* 0x000de80001087983 */ /* 0x000f680000100800 */
[----:B------:R3:W5:Y:S01]  /*14aa0*/  LDG.E.U8 R27, desc[UR10][R14.64] ;  /* 0x0000000a0e1b7981 */ /* 0x000762000c1e1100 */
[----:B-1----:R-:W-:-:S03]  /*14ab0*/  IADD3 R16, P2, R12, UR4, RZ ;  /* 0x000000040c107c10 */ /* 0x002fc6000ff5e0ff */
[----:B------:R-:W5:Y:S01]  /*14ac0*/  LDL R12, [R1+0xdf4] ;  /* 0x000df400010c7983 */ /* 0x000f620000100800 */
[----:B--2---:R-:W-:-:S03]  /*14ad0*/  IADD3.X R3, R0, UR9, RZ, P1, !PT ;  /* 0x0000000900037c10 */ /* 0x004fc60008ffe4ff */
[----:B------:R-:W2:Y:S04]  /*14ae0*/  LDL R0, [R1+0xdec] ;  /* 0x000dec0001007983 */ /* 0x000ea80000100800 */
[----:B------:R1:W2:Y:S01]  /*14af0*/  LDG.E.U8 R24, desc[UR10][R2.64] ;  /* 0x0000000a02187981 */ /* 0x0002a2000c1e1100 */
[----:B---3--:R-:W-:-:S03]  /*14b00*/  IADD3 R14, P1, R11, UR4, RZ ;  /* 0x000000040b0e7c10 */ /* 0x008fc6000ff3e0ff */
[----:B------:R-:W3:Y:S01]  /*14b10*/  LDL R11, [R1+0xdf0] ;  /* 0x000df000010b7983 */ /* 0x000ee20000100800 */
[----:B----4-:R-:W-:-:S03]  /*14b20*/  IADD3.X R17, R9, UR9, RZ, P2, !PT ;  /* 0x0000000909117c10 */ /* 0x010fc600097fe4ff */
[----:B------:R-:W4:Y:S04]  /*14b30*/  LDL R9, [R1+0xdd8] ;  /* 0x000dd80001097983 */ /* 0x000f280000100800 */
[----:B------:R5:W-:Y:S01]  /*14b40*/  STL [R1+0xcc], R22 ;  /* 0x0000cc1601007387 */ /* 0x000be20000100800 */
[----:B-1----:R-:W-:-:S03]  /*14b50*/  IADD3 R2, P2, R4, UR4, RZ ;  /* 0x0000000404027c10 */ /* 0x002fc6000ff5e0ff */
[----:B------:R-:W4:Y:S04]  /*14b60*/  LDL R4, [R1+0xde4] ;  /* 0x000de40001047983 */ /* 0x000f280000100800 */
[----:B0-----:R0:W4:Y:S01]  /*14b70*/  LDG.E.U8 R23, desc[UR10][R16.64] ;  /* 0x0000000a10177981 */ /* 0x001122000c1e1100 */
[----:B-----5:R-:W-:-:S03]  /*14b80*/  IADD3.X R15, R10, UR9, RZ, P1, !PT ;  /* 0x000000090a0f7c10 */ /* 0x020fc60008ffe4ff */
[----:B------:R-:W5:Y:S04]  /*14b90*/  LDL R10, [R1+0xddc] ;  /* 0x000ddc00010a7983 */ /* 0x000f680000100800 */
[----:B------:R-:W-:Y:S01]  /*14ba0*/  STL [R1+0xc8], R21 ;  /* 0x0000c81501007387 */ /* 0x000fe20000100800 */
[----:B0-----:R-:W-:-:S03]  /*14bb0*/  IADD3 R16, P1, R13, UR4, RZ ;  /* 0x000000040d107c10 */ /* 0x001fc6000ff3e0ff */
[----:B------:R-:W5:Y:S04]  /*14bc0*/  LDL R13, [R1+0xde0] ;  /* 0x000de000010d7983 */ /* 0x000f680000100800 */
[----:B------:R0:W-:Y:S01]  /*14bd0*/  STL [R1+0xc4], R19 ;  /* 0x0000c41301007387 */ /* 0x0001e20000100800 */
[----:B------:R-:W-:-:S03]  /*14be0*/  IADD3.X R3, R8, UR9, RZ, P2, !PT ;  /* 0x0000000908037c10 */ /* 0x000fc600097fe4ff */
[----:B------:R-:W5:Y:S04]  /*14bf0*/  LDL R8, [R1+0xdc8] ;  /* 0x000dc80001087983 */ /* 0x000f680000100800 */
[----:B------:R1:W5:Y:S04]  /*14c00*/  LDG.E.U8 R22, desc[UR10][R14.64] ;  /* 0x0000000a0e167981 */ /* 0x000368000c1e1100 */
[----:B0-----:R3:W5:Y:S01]  /*14c10*/  LDG.E.U8 R19, desc[UR10][R2.64] ;  /* 0x0000000a02137981 */ /* 0x001762000c1e1100 */
[----:B-1----:R-:W-:Y:S02]  /*14c20*/  IADD3 R14, P2, R12, UR4, RZ ;  /* 0x000000040c0e7c10 */ /* 0x002fe4000ff5e0ff */
[----:B--2---:R-:W-:-:S02]  /*14c30*/  IADD3.X R17, R0, UR9, RZ, P1, !PT ;  /* 0x0000000900117c10 */ /* 0x004fc40008ffe4ff */
[----:B------:R-:W2:Y:S04]  /*14c40*/  LDL R0, [R1+0xdd4] ;  /* 0x000dd40001007983 */ /* 0x000ea80000100800 */
[----:B------:R0:W-:Y:S01]  /*14c50*/  STL [R1+0xc0], R20 ;  /* 0x0000c01401007387 */ /* 0x0001e20000100800 */
[----:B---3--:R-:W-:-:S03]  /*14c60*/  IADD3 R2, P1, R11, UR4, RZ ;  /* 0x000000040b027c10 */ /* 0x008fc6000ff3e0ff */
[----:B------:R-:W3:Y:S04]  /*14c70*/  LDL R12, [R1+0xdcc] ;  /* 0x000dcc00010c7983 */ /* 0x000ee80000100800 */
[----:B------:R1:W3:Y:S01]  /*14c80*/  LDG.E.U8 R21, desc[UR10][R16.64] ;  /* 0x0000000a10157981 */ /* 0x0002e2000c1e1100 */
[----:B----4-:R-:W-:-:S03]  /*14c90*/  IADD3.X R15, R9, UR9, RZ, P2, !PT ;  /* 0x00000009090f7c10 */ /* 0x010fc600097fe4ff */
[----:B------:R-:W4:Y:S04]  /*14ca0*/  LDL R9, [R1+0xdd0] ;  /* 0x000dd00001097983 */ /* 0x000f280000100800 */
[----:B------:R0:W-:Y:S01]  /*14cb0*/  STL [R1+0xbc], R18 ;  /* 0x0000bc1201007387 */ /* 0x0001e20000100800 */
[----:B-1----:R-:W-:-:S03]  /*14cc0*/  IADD3 R16, P2, R4, UR4, RZ ;  /* 0x0000000404107c10 */ /* 0x002fc6000ff5e0ff */
[----:B------:R-:W4:Y:S04]  /*14cd0*/  LDL R4, [R1+0xdb8] ;  /* 0x000db80001047983 */ /* 0x000f280000100800 */
[----:B0-----:R0:W4:Y:S04]  /*14ce0*/  LDG.E.U8 R20, desc[UR10][R14.64] ;  /* 0x0000000a0e147981 */ /* 0x001128000c1e1100 */
[----:B------:R-:W4:Y:S01]  /*14cf0*/  LDL R18, [R1+0xdc4] ;  /* 0x000dc40001127983 */ /* 0x000f220000100800 */
[----:B-----5:R-:W-:-:S03]  /*14d00*/  IADD3.X R3, R10, UR9, RZ, P1, !PT ;  /* 0x000000090a037c10 */ /* 0x020fc60008ffe4ff */
[----:B------:R-:W5:Y:S04]  /*14d10*/  LDL R10, [R1+0xdbc] ;  /* 0x000dbc00010a7983 */ /* 0x000f680000100800 */
[----:B------:R1:W-:Y:S01]  /*14d20*/  STL [R1+0xb8], R27 ;  /* 0x0000b81b01007387 */ /* 0x0003e20000100800 */
[----:B0-----:R-:W-:-:S03]  /*14d30*/  IADD3 R14, P1, R13, UR4, RZ ;  /* 0x000000040d0e7c10 */ /* 0x001fc6000ff3e0ff */
[----:B------:R-:W5:Y:S04]  /*14d40*/  LDL R11, [R1+0xdc0] ;  /* 0x000dc000010b7983 */ /* 0x000f680000100800 */
[----:B------:R-:W5:Y:S01]  /*14d50*/  LDL R13, [R1+0xda8] ;  /* 0x000da800010d7983 */ /* 0x000f620000100800 */
[----:B------:R-:W-:-:S03]  /*14d60*/  IADD3.X R17, R8, UR9, RZ, P2, !PT ;  /* 0x0000000908117c10 */ /* 0x000fc600097fe4ff */
[----:B-1----:R2:W5:Y:S04]  /*14d70*/  LDG.E.U8 R27, desc[UR10][R2.64] ;  /* 0x0000000a021b7981 */ /* 0x002568000c1e1100 */
[----:B------:R0:W-:Y:S04]  /*14d80*/  STL [R1+0xb4], R24 ;  /* 0x0000b41801007387 */ /* 0x0001e80000100800 */
[----:B------:R-:W5:Y:S04]  /*14d90*/  LDL R8, [R1+0xdb4] ;  /* 0x000db40001087983 */ /* 0x000f680000100800 */
[----:B0-----:R4:W5:Y:S01]  /*14da0*/  LDG.E.U8 R24, desc[UR10][R16.64] ;  /* 0x0000000a10187981 */ /* 0x001962000c1e1100 */
[----:B--2---:R-:W-:-:S03]  /*14db0*/  IADD3 R2, P2, R0, UR4, RZ ;  /* 0x0000000400027c10 */ /* 0x004fc6000ff5e0ff */
[----:B------:R-:W2:Y:S04]  /*14dc0*/  LDL R0, [R1+0xdac] ;  /* 0x000dac0001007983 */ /* 0x000ea80000100800 */
[----:B------:R0:W-:Y:S01]  /*14dd0*/  STL [R1+0xb0], R23 ;  /* 0x0000b01701007387 */ /* 0x0001e20000100800 */
[----:B---3--:R-:W-:-:S03]  /*14de0*/  IADD3.X R15, R12, UR9, RZ, P1, !PT ;  /* 0x000000090c0f7c10 */ /* 0x008fc60008ffe4ff */
[----:B------:R-:W3:Y:S01]  /*14df0*/  LDL R12, [R1+0xdb0] ;  /* 0x000db000010c7983 */ /* 0x000ee20000100800 */
[----:B----4-:R-:W-:-:S03]  /*14e00*/  IADD3 R16, P1, R9, UR4, RZ ;  /* 0x0000000409107c10 */ /* 0x010fc6000ff3e0ff */
[----:B------:R-:W4:Y:S04]  /*14e10*/  LDL R9, [R1+0xd98] ;  /* 0x000d980001097983 */ /* 0x000f280000100800 */
[----:B------:R1:W-:Y:S01]  /*14e20*/  STL [R1+0xac], R22 ;  /* 0x0000ac1601007387 */ /* 0x0003e20000100800 */
[----:B------:R-:W-:-:S03]  /*14e30*/  IADD3.X R3, R4, UR9, RZ, P2, !PT ;  /* 0x0000000904037c10 */ /* 0x000fc600097fe4ff */
[----:B------:R0:W4:Y:S04]  /*14e40*/  LDG.E.U8 R4, desc[UR10][R14.64] ;  /* 0x0000000a0e047981 */ /* 0x000128000c1e1100 */
[----:B------:R-:W4:Y:S01]  /*14e50*/  LDG.E.U8 R3, desc[UR10][R2.64] ;  /* 0x0000000a02037981 */ /* 0x000f22000c1e1100 */
[----:B-----5:R-:W-:-:S03]  /*14e60*/  IADD3.X R17, R10, UR9, RZ, P1, !PT ;  /* 0x000000090a117c10 */ /* 0x020fc60008ffe4ff */
[----:B------:R-:W5:Y:S04]  /*14e70*/  LDL R10, [R1+0xd9c] ;  /* 0x000d9c00010a7983 */ /* 0x000f680000100800 */
[----:B------:R2:W-:Y:S04]  /*14e80*/  STL [R1+0xa8], R19 ;  /* 0x0000a81301007387 */ /* 0x0005e80000100800 */
[----:B------:R-:W5:Y:S01]  /*14e90*/  LDL R2, [R1+0xda0] ;  /* 0x000da00001027983 */ /* 0x000f620000100800 */
[----:B0-----:R-:W-:Y:S02]  /*14ea0*/  IADD3 R14, P2, R18, UR4, RZ ;  /* 0x00000004120e7c10 */ /* 0x001fe4000ff5e0ff */
[----:B------:R-:W-:Y:S01]  /*14eb0*/  IADD3 R18, P1, R11, UR4, RZ ;  /* 0x000000040b127c10 */ /* 0x000fe2000ff3e0ff */
[----:B------:R0:W5:Y:S01]  /*14ec0*/  LDG.E.U8 R23, desc[UR10][R16.64] ;  /* 0x0000000a10177981 */ /* 0x000162000c1e1100 */
        /* <DEDUP_REMOVED lines=10> */
[----:B------:R-:W3:Y:S04]  /*14f70*/  LDG.E.U8 R21, desc[UR10][R18.64] ;  /* 0x0000000a12157981 */ /* 0x000ee8000c1e1100 */
[----:B0-----:R-:W3:Y:S01]  /*14f80*/  LDL R20, [R1+0xd94] ;  /* 0x000d940001147983 */ /* 0x001ee20000100800 */
[----:B----4-:R-:W-:-:S03]  /*14f90*/  IADD3.X R17, R9, UR9, RZ, P2, !PT ;  /* 0x0000000909117c10 */ /* 0x010fc600097fe4ff */
[----:B------:R-:W4:Y:S04]  /*14fa0*/  LDL R9, [R1+0x5a8] ;  /* 0x0005a80001097983 */ /* 0x000f280000100800 */
[----:B------:R0:W-:Y:S04]  /*14fb0*/  STL [R1+0x9c], R27 ;  /* 0x00009c1b01007387 */ /* 0x0001e80000100800 */
[----:B------:R-:W4:Y:S04]  /*14fc0*/  LDL R12, [R1+0x5ac] ;  /* 0x0005ac00010c7983 */ /* 0x000f280000100800 */
[----:B------:R-:W4:Y:S01]  /*14fd0*/  LDG.E.U8 R19, desc[UR10][R16.64] ;  /* 0x0000000a10137981 */ /* 0x000f22000c1e1100 */
[----:B-----5:R-:W-:-:S03]  /*14fe0*/  IADD3.X R15, R10, UR9, RZ, P1, !PT ;  /* 0x000000090a0f7c10 */ /* 0x020fc60008ffe4ff */
[----:B------:R-:W5:Y:S04]  /*14ff0*/  LDL R10, [R1+0xd8c] ;  /* 0x000d8c00010a7983 */ /* 0x000f680000100800 */
[----:B------:R1:W-:Y:S04]  /*15000*/  STL [R1+0x98], R24 ;  /* 0x0000981801007387 */ /* 0x0003e80000100800 */
[----:B------:R-:W5:Y:S04]  /*15010*/  LDL R13, [R1+0x598] ;  /* 0x00059800010d7983 */ /* 0x000f680000100800 */
[----:B------:R0:W5:Y:S02]  /*15020*/  LDG.E.U8 R18, desc[UR10][R14.64] ;  /* 0x0000000a0e127981 */ /* 0x000164000c1e1100 */
[----:B0-----:R-:W-:-:S02]  /*15030*/  IADD3 R14, P2, R2, UR4, RZ ;  /* 0x00000004020e7c10 */ /* 0x001fc4000ff5e0ff */
[----:B------:R-:W5:Y:S01]  /*15040*/  LDL R2, [R1+0x56c] ;  /* 0x00056c0001027983 */ /* 0x000f620000100800 */
[----:B------:R-:W-:-:S03]  /*15050*/  IADD3 R16, P1, R11, UR4, RZ ;  /* 0x000000040b107c10 */ /* 0x000fc6000ff3e0ff */
[----:B------:R-:W5:Y:S01]  /*15060*/  LDL R11, [R1+0x570] ;  /* 0x00057000010b7983 */ /* 0x000f620000100800 */
[----:B------:R-:W-:-:S03]  /*15070*/  IADD3.X R17, R8, UR9, RZ, P1, !PT ;  /* 0x0000000908117c10 */ /* 0x000fc60008ffe4ff */
[----:B------:R-:W5:Y:S04]  /*15080*/  LDL R8, [R1+0x59c] ;  /* 0x00059c0001087983 */ /* 0x000f680000100800 */
[----:B------:R-:W5:Y:S01]  /*15090*/  LDG.E.U8 R27, desc[UR10][R16.64] ;  /* 0x0000000a101b7981 */ /* 0x000f62000c1e1100 */
[----:B--2---:R-:W-:-:S03]  /*150a0*/  IADD3.X R15, R0, UR9, RZ, P2, !PT ;  /* 0x00000009000f7c10 */ /* 0x004fc600097fe4ff */
[----:B------:R-:W2:Y:S04]  /*150b0*/  LDL R0, [R1+0x588] ;  /* 0x0005880001007983 */ /* 0x000ea80000100800 */
[----:B-1----:R3:W2:Y:S02]  /*150c0*/  LDG.E.U8 R24, desc[UR10][R14.64] ;  /* 0x0000000a0e187981 */ /* 0x0026a4000c1e1100 */
[----:B---3--:R-:W-:-:S04]  /*150d0*/  IADD3 R14, P1, R20, UR4, RZ ;  /* 0x00000004140e7c10 */ /* 0x008fc8000ff3e0ff */
[----:B----4-:R-:W-:Y:S02]  /*150e0*/  IADD3.X R15, R9, UR9, RZ, P1, !PT ;  /* 0x00000009090f7c10 */ /* 0x010fe40008ffe4ff */
[----:B------:R-:W3:Y:S04]  /*150f0*/  LDL R9, [R1+0x574] ;  /* 0x0005740001097983 */ /* 0x000ee80000100800 */
[----:B------:R5:W4:Y:S04]  /*15100*/  LDG.E.U8 R20, desc[UR10][R14.64] ;  /* 0x0000000a0e147981 */ /* 0x000b28000c1e1100 */
[----:B------:R0:W-:Y:S01]  /*15110*/  STL [R1+0x90], R23 ;  /* 0x0000901701007387 */ /* 0x0001e20000100800 */
[----:B-----5:R-:W-:-:S03]  /*15120*/  IADD3 R14, P1, R10, UR4, RZ ;  /* 0x000000040a0e7c10 */ /* 0x020fc6000ff3e0ff */
[----:B------:R-:W5:Y:S01]  /*15130*/  LDL R10, [R1+0x14b4] ;  /* 0x0014b400010a7983 */ /* 0x000f620000100800 */
[----:B------:R-:W-:-:S03]  /*15140*/  IADD3.X R15, R12, UR9, RZ, P1, !PT ;  /* 0x000000090c0f7c10 */ /* 0x000fc60008ffe4ff */
[----:B------:R-:W4:Y:S04]  /*15150*/  LDL R12, [R1+0x14b0] ;  /* 0x0014b000010c7983 */ /* 0x000f280000100800 */
[----:B0-----:R0:W4:Y:S04]  /*15160*/  LDG.E.U8 R23, desc[UR10][R14.64] ;  /* 0x0000000a0e177981 */ /* 0x001128000c1e1100 */
[----:B------:R1:W-:Y:S01]  /*15170*/  STL [R1+0x68], R22 ;  /* 0x0000681601007387 */ /* 0x0003e20000100800 */
[----:B0-----:R-:W-:-:S04]  /*15180*/  IADD3 R14, P1, R13, UR4, RZ ;  /* 0x000000040d0e7c10 */ /* 0x001fc8000ff3e0ff */
[----:B------:R-:W-:Y:S02]  /*15190*/  IADD3.X R15, R2, UR9, RZ, P1, !PT ;  /* 0x00000009020f7c10 */ /* 0x000fe40008ffe4ff */
[----:B------:R-:W4:Y:S04]  /*151a0*/  LDL R2, [R1+0x14ac] ;  /* 0x0014ac0001027983 */ /* 0x000f280000100800 */
[----:B-1----:R0:W4:Y:S04]  /*151b0*/  LDG.E.U8 R22, desc[UR10][R14.64] ;  /* 0x0000000a0e167981 */ /* 0x002128000c1e1100 */
[----:B------:R-:W-:Y:S01]  /*151c0*/  STL [R1+0x8c], R21 ;  /* 0x00008c1501007387 */ /* 0x000fe20000100800 */
[----:B0-----:R-:W-:-:S03]  /*151d0*/  IADD3 R14, P1, R8, UR4, RZ ;  /* 0x00000004080e7c10 */ /* 0x001fc6000ff3e0ff */
[----:B------:R-:W4:Y:S01]  /*151e0*/  LDL R8, [R1+0x14a8] ;  /* 0x0014a80001087983 */ /* 0x000f220000100800 */
[----:B------:R-:W-:-:S03]  /*151f0*/  IADD3.X R15, R11, UR9, RZ, P1, !PT ;  /* 0x000000090b0f7c10 */ /* 0x000fc60008ffe4ff */
[----:B------:R0:W-:Y:S04]  /*15200*/  STL [R1+0x84], R19 ;  /* 0x0000841301007387 */ /* 0x0001e80000100800 */
[----:B------:R-:W4:Y:S04]  /*15210*/  LDL R11, [R1+0x14a4] ;  /* 0x0014a400010b7983 */ /* 0x000f280000100800 */
[----:B------:R1:W-:Y:S04]  /*15220*/  STL [R1+0x88], R18 ;  /* 0x0000881201007387 */ /* 0x0003e80000100800 */
[----:B0-----:R0:W4:Y:S01]  /*15230*/  LDG.E.U8 R19, desc[UR10][R14.64] ;  /* 0x0000000a0e137981 */ /* 0x001122000c1e1100 */
[----:B------:R-:W-:Y:S01]  /*15240*/  USHF.L.U32 UR16, UR15, 0x1, URZ ;  /* 0x000000010f107899 */ /* 0x000fe2000800063f */
[----:B--2---:R-:W-:Y:S01]  /*15250*/  IADD3 R16, P1, R0, UR4, RZ ;  /* 0x0000000400107c10 */ /* 0x004fe2000ff3e0ff */
[----:B------:R-:W-:-:S03]  /*15260*/  VIADD R0, R25, UR15 ;  /* 0x0000000f19007c36 */ /* 0x000fc60008000000 */
[----:B---3--:R-:W-:Y:S02]  /*15270*/  IADD3.X R17, R9, UR9, RZ, P1, !PT ;  /* 0x0000000909117c10 */ /* 0x008fe40008ffe4ff */
[----:B------:R-:W2:Y:S01]  /*15280*/  LDL R9, [R1+0x14a0] ;  /* 0x0014a00001097983 */ /* 0x000ea20000100800 */
[----:B0-----:R-:W-:Y:S01]  /*15290*/  IADD3 R14, P1, R0, UR4, RZ ;  /* 0x00000004000e7c10 */ /* 0x001fe2000ff3e0ff */
[----:B------:R-:W-:Y:S02]  /*152a0*/  VIADD R0, R26, UR15 ;  /* 0x0000000f1a007c36 */ /* 0x000fe40008000000 */
[----:B------:R0:W3:Y:S01]  /*152b0*/  LDG.E.U8 R21, desc[UR10][R16.64] ;  /* 0x0000000a10157981 */ /* 0x0000e2000c1e1100 */
[----:B-----5:R-:W-:-:S03]  /*152c0*/  IADD3.X R15, R10, UR9, RZ, P1, !PT ;  /* 0x000000090a0f7c10 */ /* 0x020fc60008ffe4ff */
[----:B------:R-:W5:Y:S01]  /*152d0*/  LDL R10, [R1+0x149c] ;  /* 0x00149c00010a7983 */ /* 0x000f620000100800 */
[----:B0-----:R-:W-:Y:S01]  /*152e0*/  IADD3 R16, P1, R0, UR4, RZ ;  /* 0x0000000400107c10 */ /* 0x001fe2000ff3e0ff */
[----:B------:R-:W-:Y:S02]  /*152f0*/  VIADD R0, R25, UR16 ;  /* 0x0000001019007c36 */ /* 0x000fe40008000000 */
[----:B-1----:R0:W5:Y:S01]  /*15300*/  LDG.E.U8 R18, desc[UR10][R14.64] ;  /* 0x0000000a0e127981 */ /* 0x002162000c1e1100 */
[----:B----4-:R-:W-:-:S03]  /*15310*/  IADD3.X R17, R12, UR9, RZ, P1, !PT ;  /* 0x000000090c117c10 */ /* 0x010fc60008ffe4ff */
[----:B------:R-:W-:Y:S04]  /*15320*/  STL [R1+0x80], R27 ;  /* 0x0000801b01007387 */ /* 0x000fe80000100800 */
[----:B------:R-:W-:Y:S01]  /*15330*/  STL [R1+0x7c], R24 ;  /* 0x00007c1801007387 */ /* 0x000fe20000100800 */
[----:B0-----:R-:W-:-:S03]  /*15340*/  IADD3 R14, P1, R0, UR4, RZ ;  /* 0x00000004000e7c10 */ /* 0x001fc6000ff3e0ff */
[----:B------:R-:W4:Y:S04]  /*15350*/  LDL R12, [R1+0x1498] ;  /* 0x00149800010c7983 */ /* 0x000f280000100800 */
[----:B------:R0:W4:Y:S01]  /*15360*/  LDG.E.U8 R13, desc[UR10][R16.64] ;  /* 0x0000000a100d7981 */ /* 0x000122000c1e1100 */
[----:B------:R-:W-:-:S03]  /*15370*/  IADD3.X R15, R2, UR9, RZ, P1, !PT ;  /* 0x00000009020f7c10 */ /* 0x000fc60008ffe4ff */
[----:B------:R1:W-:Y:S04]  /*15380*/  STL [R1+0x78], R20 ;  /* 0x0000781401007387 */ /* 0x0003e80000100800 */
[----:B------:R-:W4:Y:S04]  /*15390*/  LDL R2, [R1+0x1494] ;  /* 0x0014940001027983 */ /* 0x000f280000100800 */
[----:B-1----:R1:W4:Y:S01]  /*153a0*/  LDG.E.U8 R20, desc[UR10][R14.64] ;  /* 0x0000000a0e147981 */ /* 0x002322000c1e1100 */
[----:B------:R-:W-:Y:S01]  /*153b0*/  UIMAD UR17, UR15, 0x3, URZ ;  /* 0x000000030f1178a4 */ /* 0x000fe2000f8e023f */
[----:B------:R-:W-:-:S05]  /*153c0*/  VIADD R0, R26, UR16 ;  /* 0x000000101a007c36 */ /* 0x000fca0008000000 */
[----:B0-----:R-:W-:Y:S01]  /*153d0*/  IADD3 R16, P1, R0, UR4, RZ ;  /* 0x0000000400107c10 */ /* 0x001fe2000ff3e0ff */
[----:B------:R-:W-:Y:S01]  /*153e0*/  VIADD R0, R25, UR17 ;  /* 0x0000001119007c36 */ /* 0x000fe20008000000 */
[----:B------:R-:W-:Y:S02]  /*153f0*/  USHF.L.U32 UR16, UR15, 0x2, URZ ;  /* 0x000000020f107899 */ /* 0x000fe4000800063f */
[----:B------:R-:W-:Y:S02]  /*15400*/  IADD3.X R17, R8, UR9, RZ, P1, !PT ;  /* 0x0000000908117c10 */ /* 0x000fe40008ffe4ff */
[----:B-1----:R-:W-:Y:S01]  /*15410*/  IADD3 R14, P1, R0, UR4, RZ ;  /* 0x00000004000e7c10 */ /* 0x002fe2000ff3e0ff */
[----:B------:R-:W-:Y:S01]  /*15420*/  VIADD R0, R26, UR17 ;  /* 0x000000111a007c36 */ /* 0x000fe20008000000 */
[----:B------:R-:W-:Y:S02]  /*15430*/  STL [R1+0x74], R23 ;  /* 0x0000741701007387 */ /* 0x000fe40000100800 */
[----:B------:R-:W-:-:S02]  /*15440*/  IADD3.X R15, R11, UR9, RZ, P1, !PT ;  /* 0x000000090b0f7c10 */ /* 0x000fc40008ffe4ff */
[----:B------:R-:W-:Y:S04]  /*15450*/  STL [R1+0x70], R22 ;  /* 0x0000701601007387 */ /* 0x000fe80000100800 */
[----:B------:R-:W4:Y:S04]  /*15460*/  LDL R8, [R1+0x1490] ;  /* 0x0014900001087983 */ /* 0x000f280000100800 */
[----:B------:R0:W4:Y:S04]  /*15470*/  LDG.E.U8 R24, desc[UR10][R16.64] ;  /* 0x0000000a10187981 */ /* 0x000128000c1e1100 */
[----:B------:R1:W-:Y:S04]  /*15480*/  STL [R1+0x6c], R19 ;  /* 0x00006c1301007387 */ /* 0x0003e80000100800 */
[----:B------:R-:W4:Y:S01]  /*15490*/  LDL R11, [R1+0x148c] ;  /* 0x00148c00010b7983 */ /* 0x000f220000100800 */
[----:B0-----:R-:W-:Y:S01]  /*154a0*/  IADD3 R16, P1, R0, UR4, RZ ;  /* 0x0000000400107c10 */ /* 0x001fe2000ff3e0ff */
[----:B------:R-:W-:-:S02]  /*154b0*/  VIADD R0, R25, UR16 ;  /* 0x0000001019007c36 */ /* 0x000fc40008000000 */
[----:B-1----:R0:W4:Y:S01]  /*154c0*/  LDG.E.U8 R19, desc[UR10][R14.64] ;  /* 0x0000000a0e137981 */ /* 0x002122000c1e1100 */
[----:B--2---:R-:W-:Y:S02]  /*154d0*/  IADD3.X R17, R9, UR9, RZ, P1, !PT ;  /* 0x0000000909117c10 */ /* 0x004fe40008ffe4ff */
[----:B0-----:R-:W-:Y:S01]  /*154e0*/  IADD3 R14, P1, R0, UR4, RZ ;  /* 0x00000004000e7c10 */ /* 0x001fe2000ff3e0ff */
[----:B---3--:R-:W-:Y:S01]  /*154f0*/  STL [R1+0x60], R21 ;  /* 0x0000601501007387 */ /* 0x008fe20000100800 */
[----:B------:R-:W-:-:S03]  /*15500*/  VIADD R0, R26, UR16 ;  /* 0x000000101a007c36 */ /* 0x000fc60008000000 */
[----:B------:R-:W2:Y:S01]  /*15510*/  LDL R9, [R1+0x147c] ;  /* 0x00147c0001097983 */ /* 0x000ea20000100800 */
[----:B------:R-:W-:-:S03]  /*15520*/  UIMAD UR16, UR15, 0x5, URZ ;  /* 0x000000050f1078a4 */ /* 0x000fc6000f8e023f */
[----:B------:R-:W3:Y:S01]  /*15530*/  LDG.E.U8 R23, desc[UR10][R16.64] ;  /* 0x0000000a10177981 */ /* 0x000ee2000c1e1100 */
[----:B-----5:R-:W-:-:S03]  /*15540*/  IADD3.X R15, R10, UR9, RZ, P1, !PT ;  /* 0x000000090a0f7c10 */ /* 0x020fc60008ffe4ff */
[----:B------:R0:W-:Y:S04]  /*15550*/  STL [R1+0x4c], R18 ;  /* 0x00004c1201007387 */ /* 0x0001e80000100800 */
[----:B------:R-:W5:Y:S04]  /*15560*/  LDL R10, [R1+0x1478] ;  /* 0x00147800010a7983 */ /* 0x000f680000100800 */
[----:B0-----:R0:W5:Y:S04]  /*15570*/  LDG.E.U8 R18, desc[UR10][R14.64] ;  /* 0x0000000a0e127981 */ /* 0x001168000c1e1100 */
[----:B----4-:R1:W-:Y:S01]  /*15580*/  STL [R1+0x48], R13 ;  /* 0x0000480d01007387 */ /* 0x0103e20000100800 */
[----:B0-----:R-:W-:Y:S01]  /*15590*/  IADD3 R14, P1, R0, UR4, RZ ;  /* 0x00000004000e7c10 */ /* 0x001fe2000ff3e0ff */
[----:B------:R-:W-:-:S03]  /*155a0*/  VIADD R0, R25, UR16 ;  /* 0x0000001019007c36 */ /* 0x000fc60008000000 */
[----:B------:R-:W-:Y:S01]  /*155b0*/  IADD3.X R15, R12, UR9, RZ, P1, !PT ;  /* 0x000000090c0f7c10 */ /* 0x000fe20008ffe4ff */
[----:B-1----:R-:W4:Y:S01]  /*155c0*/  LDL R13, [R1+0x1474] ;  /* 0x00147400010d7983 */ /* 0x002f220000100800 */
[----:B------:R-:W-:-:S03]  /*155d0*/  IADD3 R16, P1, R0, UR4, RZ ;  /* 0x0000000400107c10 */ /* 0x000fc6000ff3e0ff */
[----:B------:R0:W4:Y:S01]  /*155e0*/  LDG.E.U8 R22, desc[UR10][R14.64] ;  /* 0x0000000a0e167981 */ /* 0x000122000c1e1100 */
[----:B------:R-:W-:-:S03]  /*155f0*/  IADD3.X R17, R2, UR9, RZ, P1, !PT ;  /* 0x0000000902117c10 */ /* 0x000fc60008ffe4ff */
[----:B------:R1:W-:Y:S04]  /*15600*/  STL [R1+0x64], R20 ;  /* 0x0000641401007387 */ /* 0x0003e80000100800 */
[----:B------:R-:W4:Y:S04]  /*15610*/  LDL R2, [R1+0x1470] ;  /* 0x0014700001027983 */ /* 0x000f280000100800 */
[----:B------:R1:W4:Y:S01]  /*15620*/  LDG.E.U8 R21, desc[UR10][R16.64] ;  /* 0x0000000a10157981 */ /* 0x000322000c1e1100 */
[----:B------:R-:W-:Y:S01]  /*15630*/  VIADD R0, R26, UR16 ;  /* 0x000000101a007c36 */ /* 0x000fe20008000000 */
[----:B------:R-:W-:-:S02]  /*15640*/  UIMAD UR17, UR15, 0x6, URZ ;  /* 0x000000060f1178a4 */ /* 0x000fc4000f8e023f */
[----:B------:R-:W-:Y:S02]  /*15650*/  USHF.L.U32 UR16, UR15, 0x3, URZ ;  /* 0x000000030f107899 */ /* 0x000fe4000800063f */
[----:B0-----:R-:W-:Y:S02]  /*15660*/  IADD3 R14, P1, R0, UR4, RZ ;  /* 0x00000004000e7c10 */ /* 0x001fe4000ff3e0ff */
[----:B------:R-:W-:Y:S02]  /*15670*/  VIADD R0, R25, UR17 ;  /* 0x0000001119007c36 */ /* 0x000fe40008000000 */
[----:B------:R-:W-:-:S03]  /*15680*/  IADD3.X R15, R8, UR9, RZ, P1, !PT ;  /* 0x00000009080f7c10 */ /* 0x000fc60008ffe4ff */
[----:B-1----:R-:W-:Y:S01]  /*15690*/  IADD3 R16, P1, R0, UR4, RZ ;  /* 0x0000000400107c10 */ /* 0x002fe2000ff3e0ff */
[----:B------:R-:W-:Y:S01]  /*156a0*/  VIADD R0, R25, UR16 ;  /* 0x0000001019007c36 */ /* 0x000fe20008000000 */
[----:B------:R-:W-:Y:S01]  /*156b0*/  STL [R1+0x5c], R24 ;  /* 0x00005c1801007387 */ /* 0x000fe20000100800 */
[----:B------:R-:W-:-:S03]  /*156c0*/  UIMAD UR18, UR15, 0x9, URZ ;  /* 0x000000090f1278a4 */ /* 0x000fc6000f8e023f */
[----:B------:R-:W4:Y:S04]  /*156d0*/  LDL R8, [R1+0x146c] ;  /* 0x00146c0001087983 */ /* 0x000f280000100800 */
[----:B------:R0:W4:Y:S01]  /*156e0*/  LDG.E.U8 R20, desc[UR10][R14.64] ;  /* 0x0000000a0e147981 */ /* 0x000122000c1e1100 */
[----:B------:R-:W-:-:S03]  /*156f0*/  IADD3.X R17, R11, UR9, RZ, P1, !PT ;  /* 0x000000090b117c10 */ /* 0x000fc60008ffe4ff */
[----:B------:R1:W-:Y:S01]  /*15700*/  STL [R1+0x58], R19 ;  /* 0x0000581301007387 */ /* 0x0003e20000100800 */
[----:B0-----:R-:W-:Y:S01]  /*15710*/  IADD3 R14, P1, R0, UR4, RZ ;  /* 0x00000004000e7c10 */ /* 0x001fe2000ff3e0ff */
[----:B------:R-:W-:Y:S02]  /*15720*/  VIADD R0, R26, UR16 ;  /* 0x000000101a007c36 */ /* 0x000fe40008000000 */
[----:B------:R-:W4:Y:S04]  /*15730*/  LDL R11, [R1+0x143c] ;  /* 0x00143c00010b7983 */ /* 0x000f280000100800 */
[----:B-1----:R0:W4:Y:S04]  /*15740*/  LDG.E.U8 R19, desc[UR10][R16.64] ;  /* 0x0000000a10137981 */ /* 0x002128000c1e1100 */
[----:B------:R-:W4:Y:S01]  /*15750*/  LDL R12, [R1+0x1438] ;  /* 0x00143800010c7983 */ /* 0x000f220000100800 */
[----:B--2---:R-:W-:-:S02]  /*15760*/  IADD3.X R15, R9, UR9, RZ, P1, !PT ;  /* 0x00000009090f7c10 */ /* 0x004fc40008ffe4ff */
[----:B0-----:R-:W-:Y:S01]  /*15770*/  IADD3 R16, P1, R0, UR4, RZ ;  /* 0x0000000400107c10 */ /* 0x001fe2000ff3e0ff */
[----:B------:R-:W-:Y:S02]  /*15780*/  VIADD R0, R25, UR18 ;  /* 0x0000001219007c36 */ /* 0x000fe40008000000 */
[----:B------:R0:W2:Y:S04]  /*15790*/  LDG.E.U8 R9, desc[UR10][R14.64] ;  /* 0x0000000a0e097981 */ /* 0x0000a8000c1e1100 */
[----:B---3--:R-:W-:Y:S01]  /*157a0*/  STL [R1+0x54], R23 ;  /* 0x0000541701007387 */ /* 0x008fe20000100800 */
[----:B-----5:R-:W-:Y:S02]  /*157b0*/  IADD3.X R17, R10, UR9, RZ, P1, !PT ;  /* 0x000000090a117c10 */ /* 0x020fe40008ffe4ff */
[----:B0-----:R-:W-:Y:S01]  /*157c0*/  IADD3 R14, P1, R0, UR4, RZ ;  /* 0x00000004000e7c10 */ /* 0x001fe2000ff3e0ff */
[----:B------:R-:W-:Y:S01]  /*157d0*/  VIADD R0, R26, UR18 ;  /* 0x000000121a007c36 */ /* 0x000fe20008000000 */
[----:B------:R-:W-:Y:S01]  /*157e0*/  UIMAD UR16, UR15, 0xa, URZ ;  /* 0x0000000a0f1078a4 */ /* 0x000fe2000f8e023f */
[----:B------:R-:W3:Y:S04]  /*157f0*/  LDG.E.U8 R10, desc[UR10][R16.64] ;  /* 0x0000000a100a7981 */ /* 0x000ee8000c1e1100 */
[----:B------:R0:W-:Y:S04]  /*15800*/  STL [R1+0x50], R18 ;  /* 0x0000501201007387 */ /* 0x0001e80000100800 */
[----:B0-----:R-:W5:Y:S01]  /*15810*/  LDL R18, [R1+0x1468] ;  /* 0x0014680001127983 */ /* 0x001f620000100800 */
[----:B----4-:R-:W-:-:S03]  /*15820*/  IADD3.X R15, R13, UR9, RZ, P1, !PT ;  /* 0x000000090d0f7c10 */ /* 0x010fc60008ffe4ff */
[----:B------:R0:W-:Y:S04]  /*15830*/  STL [R1+0x44], R22 ;  /* 0x0000441601007387 */ /* 0x0001e80000100800 */
[----:B------:R-:W4:Y:S04]  /*15840*/  LDL R13, [R1+0x1434] ;  /* 0x00143400010d7983 */ /* 0x000f280000100800 */
[----:B0-----:R0:W2:Y:S02]  /*15850*/  LDG.E.U8 R22, desc[UR10][R14.64] ;  /* 0x0000000a0e167981 */ /* 0x0010a4000c1e1100 */
[----:B0-----:R-:W-:-:S04]  /*15860*/  IADD3 R14, P1, R0, UR4, RZ ;  /* 0x00000004000e7c10 */ /* 0x001fc8000ff3e0ff */
[----:B------:R-:W-:Y:S01]  /*15870*/  IADD3.X R15, R2, UR9, RZ, P1, !PT ;  /* 0x00000009020f7c10 */ /* 0x000fe20008ffe4ff */
[----:B------:R0:W-:Y:S04]  /*15880*/  STL [R1+0x40], R21 ;  /* 0x0000401501007387 */ /* 0x0001e80000100800 */
[----:B------:R-:W3:Y:S04]  /*15890*/  LDL R2, [R1+0x1424] ;  /* 0x0014240001027983 */ /* 0x000ee80000100800 */
[----:B0-----:R0:W3:Y:S01]  /*158a0*/  LDG.E.U8 R21, desc[UR10][R14.64] ;  /* 0x0000000a0e157981 */ /* 0x0010e2000c1e1100 */
[----:B------:R-:W-:Y:S01]  /*158b0*/  VIADD R0, R25, UR16 ;  /* 0x0000001019007c36 */ /* 0x000fe20008000000 */
[----:B------:R-:W-:-:S04]  /*158c0*/  USHF.L.U32 UR18, UR15, 0x4, URZ ;  /* 0x000000040f127899 */ /* 0x000fc8000800063f */
[----:B0-----:R-:W-:Y:S02]  /*158d0*/  IADD3 R14, P1, R0, UR4, RZ ;  /* 0x00000004000e7c10 */ /* 0x001fe4000ff3e0ff */
[----:B------:R-:W-:Y:S02]  /*158e0*/  VIADD R0, R25, UR18 ;  /* 0x0000001219007c36 */ /* 0x000fe40008000000 */
[----:B------:R-:W-:-:S03]  /*158f0*/  IADD3.X R15, R8, UR9, RZ, P1, !PT ;  /* 0x00000009080f7c10 */ /* 0x000fc60008ffe4ff */
[----:B------:R-:W-:Y:S01]  /*15900*/  IADD3 R16, P1, R0, UR4, RZ ;  /* 0x0000000400107c10 */ /* 0x000fe2000ff3e0ff */
[----:B------:R-:W-:Y:S01]  /*15910*/  VIADD R0, R26, UR18 ;  /* 0x000000121a007c36 */ /* 0x000fe20008000000 */
[----:B------:R0:W-:Y:S02]  /*15920*/  STL [R1+0x3c], R20 ;  /* 0x00003c1401007387 */ /* 0x0001e40000100800 */
[----:B------:R-:W-:Y:S02]  /*15930*/  IADD3.X R17, R11, UR9, RZ, P1, !PT ;  /* 0x000000090b117c10 */ /* 0x000fe40008ffe4ff */
[----:B------:R-:W3:Y:S01]  /*15940*/  LDL R8, [R1+0x1464] ;  /* 0x0014640001087983 */ /* 0x000ee20000100800 */
[----:B------:R-:W-:-:S03]  /*15950*/  UIMAD UR18, UR15, 0x11, URZ ;  /* 0x000000110f1278a4 */ /* 0x000fc6000f8e023f */
[----:B------:R-:W3:Y:S04]  /*15960*/  LDG.E.U8 R11, desc[UR10][R16.64] ;  /* 0x0000000a100b7981 */ /* 0x000ee8000c1e1100 */
[----:B0-----:R0:W3:Y:S02]  /*15970*/  LDG.E.U8 R20, desc[UR10][R14.64] ;  /* 0x0000000a0e147981 */ /* 0x0010e4000c1e1100 */
[----:B0-----:R-:W-:Y:S01]  /*15980*/  IADD3 R14, P1, R0, UR4, RZ ;  /* 0x00000004000e7c10 */ /* 0x001fe2000ff3e0ff */
[----:B------:R-:W-:-:S03]  /*15990*/  VIADD R0, R26, UR16 ;  /* 0x000000101a007c36 */ /* 0x000fc60008000000 */
[----:B------:R-:W-:Y:S02]  /*159a0*/  IADD3.X R15, R12, UR9, RZ, P1, !PT ;  /* 0x000000090c0f7c10 */ /* 0x000fe40008ffe4ff */
[----:B------:R-:W-:Y:S01]  /*159b0*/  IADD3 R16, P1, R0, UR4, RZ ;  /* 0x0000000400107c10 */ /* 0x000fe2000ff3e0ff */
[----:B------:R-:W-:Y:S01]  /*159c0*/  VIADD R0, R25, UR18 ;  /* 0x0000001219007c36 */ /* 0x000fe20008000000 */
[----:B------:R0:W-:Y:S04]  /*159d0*/  STL [R1+0x38], R19 ;  /* 0x0000381301007387 */ /* 0x0001e80000100800 */
[----:B------:R1:W3:Y:S04]  /*159e0*/  LDG.E.U8 R12, desc[UR10][R14.64] ;  /* 0x0000000a0e0c7981 */ /* 0x0002e8000c1e1100 */
[----:B0-----:R-:W3:Y:S01]  /*159f0*/  LDL R19, [R1+0x1428] ;  /* 0x0014280001137983 */ /* 0x001ee20000100800 */
[----:B-----5:R-:W-:-:S02]  /*15a00*/  IADD3.X R17, R18, UR9, RZ, P1, !PT ;  /* 0x0000000912117c10 */ /* 0x020fc40008ffe4ff */
[----:B-1----:R-:W-:Y:S01]  /*15a10*/  IADD3 R14, P1, R0, UR4, RZ ;  /* 0x00000004000e7c10 */ /* 0x002fe2000ff3e0ff */
[----:B------:R-:W5:Y:S01]  /*15a20*/  LDL R18, [R1+0x1418] ;  /* 0x0014180001127983 */ /* 0x000f620000100800 */
[----:B------:R-:W-:Y:S01]  /*15a30*/  VIADD R0, R26, UR18 ;  /* 0x000000121a007c36 */ /* 0x000fe20008000000 */
[----:B------:R-:W-:Y:S02]  /*15a40*/  UIMAD UR16, UR15, 0x12, URZ ;  /* 0x000000120f1078a4 */ /* 0x000fe4000f8e023f */
[----:B------:R-:W5:Y:S01]  /*15a50*/  LDG.E.U8 R29, desc[UR10][R16.64] ;  /* 0x0000000a101d7981 */ /* 0x000f62000c1e1100 */
[----:B----4-:R-:W-:-:S05]  /*15a60*/  IADD3.X R15, R13, UR9, RZ, P1, !PT ;  /* 0x000000090d0f7c10 */ /* 0x010fca0008ffe4ff */
[----:B------:R0:W4:Y:S04]  /*15a70*/  LDG.E.U8 R27, desc[UR10][R14.64] ;  /* 0x0000000a0e1b7981 */ /* 0x000128000c1e1100 */
[----:B--2---:R-:W-:Y:S04]  /*15a80*/  STL [R1+0x2c], R22 ;  /* 0x00002c1601007387 */ /* 0x004fe80000100800 */
[----:B------:R-:W2:Y:S01]  /*15a90*/  LDL R13, [R1+0x1460] ;  /* 0x00146000010d7983 */ /* 0x000ea20000100800 */
[----:B0-----:R-:W-:-:S04]  /*15aa0*/  IADD3 R14, P1, R0, UR4, RZ ;  /* 0x00000004000e7c10 */ /* 0x001fc8000ff3e0ff */
[----:B---3--:R-:W-:Y:S01]  /*15ab0*/  IADD3.X R15, R2, UR9, RZ, P1, !PT ;  /* 0x00000009020f7c10 */ /* 0x008fe20008ffe4ff */
[----:B------:R-:W-:-:S04]  /*15ac0*/  UIMAD UR18, UR15, 0xb, URZ ;  /* 0x0000000b0f1278a4 */ /* 0x000fc8000f8e023f */
[----:B------:R0:W3:Y:S04]  /*15ad0*/  LDG.E.U8 R28, desc[UR10][R14.64] ;  /* 0x0000000a0e1c7981 */ /* 0x0000e8000c1e1100 */
[----:B------:R1:W-:Y:S04]  /*15ae0*/  STL [R1+0x28], R21 ;  /* 0x0000281501007387 */ /* 0x0003e80000100800 */
[----:B------:R-:W4:Y:S01]  /*15af0*/  LDL R2, [R1+0x141c] ;  /* 0x00141c0001027983 */ /* 0x000f220000100800 */
[----:B------:R-:W-:-:S05]  /*15b00*/  VIADD R0, R25, UR18 ;  /* 0x0000001219007c36 */ /* 0x000fca0008000000 */
[----:B0-----:R-:W-:Y:S01]  /*15b10*/  IADD3 R14, P1, R0, UR4, RZ ;  /* 0x00000004000e7c10 */ /* 0x001fe2000ff3e0ff */
[----:B------:R-:W-:-:S03]  /*15b20*/  VIADD R0, R25, UR16 ;  /* 0x0000001019007c36 */ /* 0x000fc60008000000 */
[----:B------:R-:W-:Y:S02]  /*15b30*/  IADD3.X R15, R8, UR9, RZ, P1, !PT ;  /* 0x00000009080f7c10 */ /* 0x000fe40008ffe4ff */
[----:B------:R-:W-:Y:S01]  /*15b40*/  IADD3 R16, P1, R0, UR4, RZ ;  /* 0x0000000400107c10 */ /* 0x000fe2000ff3e0ff */
[----:B------:R0:W-:Y:S04]  /*15b50*/  STL [R1+0x24], R20 ;  /* 0x0000241401007387 */ /* 0x0001e80000100800 */
[----:B------:R-:W3:Y:S01]  /*15b60*/  LDL R8, [R1+0x1408] ;  /* 0x0014080001087983 */ /* 0x000ee20000100800 */
[----:B------:R-:W-:Y:S01]  /*15b70*/  VIADD R0, R26, UR16 ;  /* 0x000000101a007c36 */ /* 0x000fe20008000000 */
[----:B------:R-:W-:Y:S02]  /*15b80*/  UIMAD UR16, UR15, 0x13, URZ ;  /* 0x000000130f1078a4 */ /* 0x000fe4000f8e023f */
[----:B------:R0:W3:Y:S04]  /*15b90*/  LDG.E.U8 R24, desc[UR10][R14.64] ;  /* 0x0000000a0e187981 */ /* 0x0000e8000c1e1100 */
[----:B-1----:R-:W3:Y:S04]  /*15ba0*/  LDL R21, [R1+0x145c] ;  /* 0x00145c0001157983 */ /* 0x002ee80000100800 */
[----:B0-----:R-:W3:Y:S01]  /*15bb0*/  LDL R20, [R1+0x1458] ;  /* 0x0014580001147983 */ /* 0x001ee20000100800 */
[----:B------:R-:W-:-:S02]  /*15bc0*/  IADD3.X R17, R19, UR9, RZ, P1, !PT ;  /* 0x0000000913117c10 */ /* 0x000fc40008ffe4ff */
[----:B------:R-:W-:Y:S01]  /*15bd0*/  IADD3 R14, P1, R0, UR4, RZ ;  /* 0x00000004000e7c10 */ /* 0x000fe2000ff3e0ff */
[----:B------:R-:W-:Y:S02]  /*15be0*/  VIADD R0, R26, UR18 ;  /* 0x000000121a007c36 */ /* 0x000fe40008000000 */
[----:B------:R0:W3:Y:S01]  /*15bf0*/  LDG.E.U8 R22, desc[UR10][R16.64] ;  /* 0x0000000a10167981 */ /* 0x0000e2000c1e1100 */
[----:B-----5:R-:W-:Y:S02]  /*15c00*/  IADD3.X R15, R18, UR9, RZ, P1, !PT ;  /* 0x00000009120f7c10 */ /* 0x020fe40008ffe4ff */
[----:B0-----:R-:W-:Y:S01]  /*15c10*/  IADD3 R16, P1, R0, UR4, RZ ;  /* 0x0000000400107c10 */ /* 0x001fe2000ff3e0ff */
[----:B------:R-:W-:Y:S02]  /*15c20*/  VIADD R0, R25, UR16 ;  /* 0x0000001019007c36 */ /* 0x000fe40008000000 */
[----:B------:R0:W5:Y:S01]  /*15c30*/  LDG.E.U8 R23, desc[UR10][R14.64] ;  /* 0x0000000a0e177981 */ /* 0x000162000c1e1100 */
[----:B--2---:R-:W-:-:S02]  /*15c40*/  IADD3.X R17, R13, UR9, RZ, P1, !PT ;  /* 0x000000090d117c10 */ /* 0x004fc40008ffe4ff */
[----:B0-----:R-:W-:-:S04]  /*15c50*/  IADD3 R14, P1, R0, UR4, RZ ;  /* 0x00000004000e7c10 */ /* 0x001fc8000ff3e0ff */
[----:B----4-:R-:W-:-:S05]  /*15c60*/  IADD3.X R15, R2, UR9, RZ, P1, !PT ;  /* 0x00000009020f7c10 */ /* 0x010fca0008ffe4ff */
[----:B------:R0:W2:Y:S01]  /*15c70*/  LDG.E.U8 R2, desc[UR10][R14.64] ;  /* 0x0000000a0e027981 */ /* 0x0000a2000c1e1100 */
[----:B------:R-:W-:-:S05]  /*15c80*/  VIADD R0, R26, UR16 ;  /* 0x000000101a007c36 */ /* 0x000fca0008000000 */
[----:B0-----:R-:W-:-:S04]  /*15c90*/  IADD3 R14, P1, R0, UR4, RZ ;  /* 0x00000004000e7c10 */ /* 0x001fc8000ff3e0ff */
[----:B---3--:R-:W-:-:S05]  /*15ca0*/  IADD3.X R15, R8, UR9, RZ, P1, !PT ;  /* 0x00000009080f7c10 */ /* 0x008fca0008ffe4ff */
[----:B------:R0:W3:Y:S04]  /*15cb0*/  LDG.E.U8 R0, desc[UR10][R14.64] ;  /* 0x0000000a0e007981 */ /* 0x0000e8000c1e1100 */
[----:B------:R-:W-:Y:S04]  /*15cc0*/  STL [R1+0x20], R29 ;  /* 0x0000201d01007387 */ /* 0x000fe80000100800 */
[----:B------:R-:W4:Y:S04]  /*15cd0*/  LDL R19, [R1+0x1488] ;  /* 0x0014880001137983 */ /* 0x000f280000100800 */
[----:B------:R1:W-:Y:S04]  /*15ce0*/  STL [R1+0x10], R27 ;  /* 0x0000101b01007387 */ /* 0x0003e80000100800 */
[----:B------:R-:W5:Y:S01]  /*15cf0*/  LDL R18, [R1+0x1454] ;  /* 0x0014540001127983 */ /* 0x000f620000100800 */
[----:B------:R-:W-:-:S03]  /*15d00*/  UIMAD UR16, UR15, 0xc, URZ ;  /* 0x0000000c0f1078a4 */ /* 0x000fc6000f8e023f */
[----:B-1----:R1:W5:Y:S04]  /*15d10*/  LDG.E.U8 R27, desc[UR10][R16.64] ;  /* 0x0000000a101b7981 */ /* 0x002368000c1e1100 */
[----:B--2---:R2:W-:Y:S04]  /*15d20*/  STL [R1+0x1c18], R2 ;  /* 0x001c180201007387 */ /* 0x0045e80000100800 */
[----:B------:R-:W-:Y:S04]  /*15d30*/  STL [R1+0xc], R28 ;  /* 0x00000c1c01007387 */ /* 0x000fe80000100800 */
[----:B------:R-:W5:Y:S01]  /*15d40*/  LDL R8, [R1+0x1450] ;  /* 0x0014500001087983 */ /* 0x000f620000100800 */
[----:B------:R-:W-:-:S02]  /*15d50*/  VIADD R13, R25, UR16 ;  /* 0x00000010190d7c36 */ /* 0x000fc40008000000 */
[----:B0-----:R-:W-:-:S03]  /*15d60*/  VIADD R14, R26, UR16 ;  /* 0x000000101a0e7c36 */ /* 0x001fc60008000000 */
[----:B-1----:R-:W-:-:S04]  /*15d70*/  IADD3 R16, P1, R13, UR4, RZ ;  /* 0x000000040d107c10 */ /* 0x002fc8000ff3e0ff */
[----:B------:R-:W-:Y:S02]  /*15d80*/  IADD3.X R17, R21, UR9, RZ, P1, !PT ;  /* 0x0000000915117c10 */ /* 0x000fe40008ffe4ff */
[----:B------:R-:W-:Y:S01]  /*15d90*/  IADD3 R14, P1, R14, UR4, RZ ;  /* 0x000000040e0e7c10 */ /* 0x000fe2000ff3e0ff */
[----:B------:R-:W-:Y:S01]  /*15da0*/  UIMAD UR16, UR15, 0xd, URZ ;  /* 0x0000000d0f1078a4 */ /* 0x000fe2000f8e023f */
[----:B------:R-:W-:Y:S02]  /*15db0*/  VIADD R13, R26, UR17 ;  /* 0x000000111a0d7c36 */ /* 0x000fe40008000000 */
[----:B------:R-:W-:Y:S01]  /*15dc0*/  IADD3.X R15, R20, UR9, RZ, P1, !PT ;  /* 0x00000009140f7c10 */ /* 0x000fe20008ffe4ff */
[----:B---3--:R-:W-:Y:S04]  /*15dd0*/  STL [R1+0x1c1c], R0 ;  /* 0x001c1c0001007387 */ /* 0x008fe80000100800 */
[----:B------:R0:W-:Y:S04]  /*15de0*/  STL [R1+0x18], R24 ;  /* 0x0000181801007387 */ /* 0x0001e80000100800 */
[----:B--2---:R-:W2:Y:S04]  /*15df0*/  LDL R2, [R1+0x1484] ;  /* 0x0014840001027983 */ /* 0x004ea80000100800 */
[----:B------:R1:W-:Y:S04]  /*15e00*/  STL [R1+0x4], R22 ;  /* 0x0000041601007387 */ /* 0x0003e80000100800 */
[----:B0-----:R0:W3:Y:S04]  /*15e10*/  LDG.E.U8 R24, desc[UR10][R16.64] ;  /* 0x0000000a10187981 */ /* 0x0010e8000c1e1100 */
[----:B-1----:R1:W2:Y:S01]  /*15e20*/  LDG.E.U8 R22, desc[UR10][R14.64] ;  /* 0x0000000a0e167981 */ /* 0x0022a2000c1e1100 */
[----:B0-----:R-:W-:Y:S01]  /*15e30*/  IADD3 R16, P1, R13, UR4, RZ ;  /* 0x000000040d107c10 */ /* 0x001fe2000ff3e0ff */
[----:B-1----:R-:W-:-:S03]  /*15e40*/  VIADD R14, R25, UR16 ;  /* 0x00000010190e7c36 */ /* 0x002fc60008000000 */
[----:B----4-:R-:W-:Y:S02]  /*15e50*/  IADD3.X R17, R19, UR9, RZ, P1, !PT ;  /* 0x0000000913117c10 */ /* 0x010fe40008ffe4ff */
[----:B------:R-:W-:-:S03]  /*15e60*/  IADD3 R14, P1, R14, UR4, RZ ;  /* 0x000000040e0e7c10 */ /* 0x000fc6000ff3e0ff */
[----:B------:R-:W4:Y:S01]  /*15e70*/  LDG.E.U8 R20, desc[UR10][R16.64] ;  /* 0x0000000a10147981 */ /* 0x000f22000c1e1100 */
[----:B-----5:R-:W-:-:S05]  /*15e80*/  IADD3.X R15, R18, UR9, RZ, P1, !PT ;  /* 0x00000009120f7c10 */ /* 0x020fca0008ffe4ff */
[----:B------:R0:W5:Y:S02]  /*15e90*/  LDG.E.U8 R18, desc[UR10][R14.64] ;  /* 0x0000000a0e127981 */ /* 0x000164000c1e1100 */
[----:B0-----:R-:W-:-:S05]  /*15ea0*/  VIADD R14, R26, UR16 ;  /* 0x000000101a0e7c36 */ /* 0x001fca0008000000 */
[----:B------:R-:W-:-:S04]  /*15eb0*/  IADD3 R14, P1, R14, UR4, RZ ;  /* 0x000000040e0e7c10 */ /* 0x000fc8000ff3e0ff */
[----:B------:R-:W-:-:S05]  /*15ec0*/  IADD3.X R15, R8, UR9, RZ, P1, !PT ;  /* 0x00000009080f7c10 */ /* 0x000fca0008ffe4ff */
[----:B------:R0:W5:Y:S04]  /*15ed0*/  LDG.E.U8 R13, desc[UR10][R14.64] ;  /* 0x0000000a0e0d7981 */ /* 0x000168000c1e1100 */
[----:B---3--:R-:W-:Y:S04]  /*15ee0*/  STL [R1+0x1c0c], R24 ;  /* 0x001c0c1801007387 */ /* 0x008fe80000100800 */
[----:B------:R-:W3:Y:S04]  /*15ef0*/  LDL R21, [R1+0x144c] ;  /* 0x00144c0001157983 */ /* 0x000ee80000100800 */
[----:B------:R1:W-:Y:S04]  /*15f00*/  STL [R1], R23 ;  /* 0x0000001701007387 */ /* 0x0003e80000100800 */
[----:B--2---:R2:W-:Y:S04]  /*15f10*/  STL [R1+0x1c10], R22 ;  /* 0x001c101601007387 */ /* 0x0045e80000100800 */
[----:B-1----:R-:W3:Y:S04]  /*15f20*/  LDL R23, [R1+0x1448] ;  /* 0x0014480001177983 */ /* 0x002ee80000100800 */
[----:B------:R-:W-:Y:S04]  /*15f30*/  STL [R1+0x8], R27 ;  /* 0x0000081b01007387 */ /* 0x000fe80000100800 */
[----:B----4-:R1:W-:Y:S04]  /*15f40*/  STL [R1+0x1be4], R20 ;  /* 0x001be41401007387 */ /* 0x0103e80000100800 */
[----:B--2---:R-:W2:Y:S04]  /*15f50*/  LDL R22, [R1+0x1480] ;  /* 0x0014800001167983 */ /* 0x004ea80000100800 */
[----:B-----5:R4:W-:Y:S04]  /*15f60*/  STL [R1+0x1bfc], R18 ;  /* 0x001bfc1201007387 */ /* 0x0209e80000100800 */
[----:B------:R-:W5:Y:S01]  /*15f70*/  LDL R0, [R1+0x1444] ;  /* 0x0014440001007983 */ /* 0x000f620000100800 */
[----:B------:R-:W-:-:S06]  /*15f80*/  UIMAD UR16, UR15, 0x7, URZ ;  /* 0x000000070f1078a4 */ /* 0x000fcc000f8e023f */
[----:B0-----:R-:W-:-:S05]  /*15f90*/  VIADD R14, R25, UR16 ;  /* 0x00000010190e7c36 */ /* 0x001fca0008000000 */
[----:B------:R-:W-:-:S04]  /*15fa0*/  IADD3 R14, P1, R14, UR4, RZ ;  /* 0x000000040e0e7c10 */ /* 0x000fc8000ff3e0ff */
[----:B------:R-:W-:Y:S01]  /*15fb0*/  IADD3.X R15, R2, UR9, RZ, P1, !PT ;  /* 0x00000009020f7c10 */ /* 0x000fe20008ffe4ff */
[----:B------:R-:W-:-:S04]  /*15fc0*/  UIMAD UR17, UR15, 0xe, URZ ;  /* 0x0000000e0f1178a4 */ /* 0x000fc8000f8e023f */
[----:B------:R0:W5:Y:S04]  /*15fd0*/  LDG.E.U8 R19, desc[UR10][R14.64] ;  /* 0x0000000a0e137981 */ /* 0x000168000c1e1100 */
[----:B------:R0:W-:Y:S04]  /*15fe0*/  STL [R1+0x1c00], R13 ;  /* 0x001c000d01007387 */ /* 0x0001e80000100800 */
[----:B-1----:R-:W5:Y:S04]  /*15ff0*/  LDL R20, [R1+0x1440] ;  /* 0x0014400001147983 */ /* 0x002f680000100800 */
[----:B----4-:R-:W4:Y:S04]  /*16000*/  LDL R18, [R1+0x58c] ;  /* 0x00058c0001127983 */ /* 0x010f280000100800 */
[----:B0-----:R-:W4:Y:S04]  /*16010*/  LDL R13, [R1+0x578] ;  /* 0x00057800010d7983 */ /* 0x001f280000100800 */
[----:B------:R-:W4:Y:S04]  /*16020*/  LDL R8, [R1+0x580] ;  /* 0x0005800001087983 */ /* 0x000f280000100800 */
[----:B------:R-:W4:Y:S01]  /*16030*/  LDL R2, [R1+0x57c] ;  /* 0x00057c0001027983 */ /* 0x000f220000100800 */
[----:B------:R-:W-:-:S05]  /*16040*/  VIADD R14, R25, UR17 ;  /* 0x00000011190e7c36 */ /* 0x000fca0008000000 */
[----:B------:R-:W-:Y:S01]  /*16050*/  IADD3 R14, P1, R14, UR4, RZ ;  /* 0x000000040e0e7c10 */ /* 0x000fe2000ff3e0ff */
[----:B------:R-:W-:-:S03]  /*16060*/  VIADD R16, R26, UR17 ;  /* 0x000000111a107c36 */ /* 0x000fc60008000000 */
[----:B---3--:R-:W-:Y:S02]  /*16070*/  IADD3.X R15, R21, UR9, RZ, P1, !PT ;  /* 0x00000009150f7c10 */ /* 0x008fe40008ffe4ff */
[----:B------:R-:W-:-:S03]  /*16080*/  IADD3 R16, P1, R16, UR4, RZ ;  /* 0x0000000410107c10 */ /* 0x000fc6000ff3e0ff */
[----:B------:R0:W3:Y:S01]  /*16090*/  LDG.E.U8 R21, desc[UR10][R14.64] ;  /* 0x0000000a0e157981 */ /* 0x0000e2000c1e1100 */
[----:B------:R-:W-:Y:S01]  /*160a0*/  UIMAD UR17, UR15, 0xf, URZ ;  /* 0x0000000f0f1178a4 */ /* 0x000fe2000f8e023f */
[----:B0-----:R-:W-:Y:S01]  /*160b0*/  VIADD R14, R26, UR16 ;  /* 0x000000101a0e7c36 */ /* 0x001fe20008000000 */
[----:B------:R-:W-:-:S04]  /*160c0*/  IADD3.X R17, R23, UR9, RZ, P1, !PT ;  /* 0x0000000917117c10 */ /* 0x000fc80008ffe4ff */
[----:B------:R-:W-:Y:S01]  /*160d0*/  IADD3 R14, P1, R14, UR4, RZ ;  /* 0x000000040e0e7c10 */ /* 0x000fe2000ff3e0ff */
[----:B------:R0:W3:Y:S03]  /*160e0*/  LDG.E.U8 R23, desc[UR10][R16.64] ;  /* 0x0000000a10177981 */ /* 0x0000e6000c1e1100 */
[----:B--2---:R-:W-:Y:S01]  /*160f0*/  IADD3.X R15, R22, UR9, RZ, P1, !PT ;  /* 0x00000009160f7c10 */ /* 0x004fe20008ffe4ff */
[----:B0-----:R-:W-:-:S04]  /*16100*/  VIADD R16, R25, UR17 ;  /* 0x0000001119107c36 */ /* 0x001fc80008000000 */
[----:B------:R0:W2:Y:S01]  /*16110*/  LDG.E.U8 R25, desc[UR10][R14.64] ;  /* 0x0000000a0e197981 */ /* 0x0000a2000c1e1100 */
[----:B------:R-:W-:Y:S01]  /*16120*/  IADD3 R16, P1, R16, UR4, RZ ;  /* 0x0000000410107c10 */ /* 0x000fe2000ff3e0ff */
[----:B0-----:R-:W-:-:S03]  /*16130*/  VIADD R14, R26, UR17 ;  /* 0x000000111a0e7c36 */ /* 0x001fc60008000000 */
[----:B-----5:R-:W-:Y:S02]  /*16140*/  IADD3.X R17, R0, UR9, RZ, P1, !PT ;  /* 0x0000000900117c10 */ /* 0x020fe40008ffe4ff */
[----:B------:R-:W-:-:S03]  /*16150*/  IADD3 R14, P1, R14, UR4, RZ ;  /* 0x000000040e0e7c10 */ /* 0x000fc6000ff3e0ff */
[----:B------:R-:W5:Y:S01]  /*16160*/  LDG.E.U8 R16, desc[UR10][R16.64] ;  /* 0x0000000a10107981 */ /* 0x000f62000c1e1100 */
[----:B------:R-:W-:-:S05]  /*16170*/  IADD3.X R15, R20, UR9, RZ, P1, !PT ;  /* 0x00000009140f7c10 */ /* 0x000fca0008ffe4ff */
[----:B------:R4:W5:Y:S02]  /*16180*/  LDG.E.U8 R17, desc[UR10][R14.64] ;  /* 0x0000000a0e117981 */ /* 0x000964000c1e1100 */
[----:B----4-:R-:W-:-:S04]  /*16190*/  IADD3 R14, P1, R18, UR4, RZ ;  /* 0x00000004120e7c10 */ /* 0x010fc8000ff3e0ff */
[----:B------:R-:W-:-:S05]  /*161a0*/  IADD3.X R15, R13, UR9, RZ, P1, !PT ;  /* 0x000000090d0f7c10 */ /* 0x000fca0008ffe4ff */
[----:B------:R0:W4:Y:S02]  /*161b0*/  LDG.E.U8 R26, desc[UR10][R14.64] ;  /* 0x0000000a0e1a7981 */ /* 0x000124000c1e1100 */
[----:B0-----:R-:W-:-:S04]  /*161c0*/  IADD3 R14, P1, R8, UR4, RZ ;  /* 0x00000004080e7c10 */ /* 0x001fc8000ff3e0ff */
[----:B------:R-:W-:-:S05]  /*161d0*/  IADD3.X R15, R2, UR9, RZ, P1, !PT ;  /* 0x00000009020f7c10 */ /* 0x000fca0008ffe4ff */
[----:B------:R0:W4:Y:S01]  /*161e0*/  LDG.E.U8 R14, desc[UR10][R14.64] ;  /* 0x0000000a0e0e7981 */ /* 0x000122000c1e1100 */
[----:B------:R-:W0:Y:S02]  /*161f0*/  S2R R0, SR_TID.X ;  /* 0x0000000000007919 */ /* 0x000e240000002100 */
[C---:B0-----:R-:W-:Y:S02]  /*16200*/  IMAD.SHL.U32 R15, R0.reuse, 0x80, RZ ;  /* 0x00000080000f7824 */ /* 0x041fe400078e00ff */
[----:B------:R-:W-:-:S03]  /*16210*/  IMAD.SHL.U32 R27, R0, 0x40, RZ ;  /* 0x00000040001b7824 */ /* 0x000fc600078e00ff */
[----:B------:R-:W-:-:S04]  /*16220*/  LOP3.LUT R15, R15, 0x200, RZ, 0xc0, !PT ;  /* 0x000002000f0f7812 */ /* 0x000fc800078ec0ff */
[----:B------:R-:W-:Y:S02]  /*16230*/  LOP3.LUT R15, R15, 0x40, R27, 0xf8, !PT ;  /* 0x000000400f0f7812 */ /* 0x000fe400078ef81b */
[----:B------:R-:W-:-:S04]  /*16240*/  SHF.R.S32.HI R27, RZ, 0x1, R0 ;  /* 0x00000001ff1b7819 */ /* 0x000fc80000011400 */
[----:B------:R-:W-:Y:S02]  /*16250*/  SGXT R27, R27, 0x1 ;  /* 0x000000011b1b781a */ /* 0x000fe40000000200 */
[C---:B------:R-:W-:Y:S02]  /*16260*/  LOP3.LUT R28, R0.reuse, 0x7, RZ, 0xc0, !PT ;  /* 0x00000007001c7812 */ /* 0x040fe400078ec0ff */
[----:B------:R-:W-:Y:S02]  /*16270*/  LOP3.LUT R15, R15, 0x120, R27, 0xf8, !PT ;  /* 0x000001200f0f7812 */ /* 0x000fe400078ef81b */
[C---:B------:R-:W-:Y:S01]  /*16280*/  LOP3.LUT R27, R0.reuse, 0x60, RZ, 0xc0, !PT ;  /* 0x00000060001b7812 */ /* 0x040fe200078ec0ff */
[----:B------:R-:W-:-:S04]  /*16290*/  IMAD.SHL.U32 R2, R0, 0x2, RZ ;  /* 0x0000000200027824 */ /* 0x000fc800078e00ff */
[C---:B------:R-:W-:Y:S02]  /*162a0*/  IMAD R27, R28.reuse, 0x4, R27 ;  /* 0x000000041c1b7824 */ /* 0x040fe400078e021b */
[----:B------:R-:W-:-:S05]  /*162b0*/  IMAD.SHL.U32 R28, R28, 0x10, RZ ;  /* 0x000000101c1c7824 */ /* 0x000fca00078e00ff */
[----:B------:R-:W-:Y:S02]  /*162c0*/  LOP3.LUT R28, R28, 0x30, R2, 0x78, !PT ;  /* 0x000000301c1c7812 */ /* 0x000fe400078e7802 */
[----:B------:R-:W0:Y:S01]  /*162d0*/  S2R R2, SR_TID.X ;  /* 0x0000000000027919 */ /* 0x000e220000002100 */
[----:B------:R-:W-:Y:S04]  /*162e0*/  STL [R1+0x1bc8], R19 ;  /* 0x001bc81301007387 */ /* 0x000fe80000100800 */
[----:B---3--:R-:W-:Y:S04]  /*162f0*/  STL [R1+0x1be8], R21 ;  /* 0x001be81501007387 */ /* 0x008fe80000100800 */
[----:B------:R1:W-:Y:S01]  /*16300*/  STL [R1+0x1bec], R23 ;  /* 0x001bec1701007387 */ /* 0x0003e20000100800 */
[----:B------:R-:W-:-:S03]  /*16310*/  SHF.R.S32.HI R29, RZ, 0x3, R0 ;  /* 0x00000003ff1d7819 */ /* 0x000fc60000011400 */
[----:B--2---:R-:W-:Y:S04]  /*16320*/  STL [R1+0x1bcc], R25 ;  /* 0x001bcc1901007387 */ /* 0x004fe80000100800 */
[----:B-----5:R-:W-:Y:S01]  /*16330*/  STL [R1+0x1bd0], R16 ;  /* 0x001bd01001007387 */ /* 0x020fe20000100800 */
[----:B------:R-:W-:-:S04]  /*16340*/  SGXT R29, R29, 0x1 ;  /* 0x000000011d1d781a */ /* 0x000fc80000000200 */
[----:B------:R-:W-:-:S04]  /*16350*/  LOP3.LUT R29, R29, 0x90, RZ, 0xc0, !PT ;  /* 0x000000901d1d7812 */ /* 0x000fc800078ec0ff */
[----:B------:R-:W-:-:S04]  /*16360*/  LOP3.LUT R29, R29, 0x10, R0, 0x78, !PT ;  /* 0x000000101d1d7812 */ /* 0x000fc800078e7800 */
[----:B------:R-:W-:Y:S02]  /*16370*/  LOP3.LUT R15, R15, R29, RZ, 0xfc, !PT ;  /* 0x0000001d0f0f7212 */ /* 0x000fe400078efcff */
[----:B0-----:R-:W-:Y:S01]  /*16380*/  LOP3.LUT R29, R2, 0x7f, RZ, 0xc0, !PT ;  /* 0x0000007f021d7812 */ /* 0x001fe200078ec0ff */
[----:B------:R-:W-:Y:S04]  /*16390*/  STL [R1+0x1bd4], R17 ;  /* 0x001bd41101007387 */ /* 0x000fe80000100800 */
[----:B----4-:R-:W-:Y:S04]  /*163a0*/  STL [R1+0x1bc0], R26 ;  /* 0x001bc01a01007387 */ /* 0x010fe80000100800 */
[----:B------:R-:W2:Y:S01]  /*163b0*/  LDL.LU R8, [R1+0x310] ;  /* 0x0003100001087983 */ /* 0x000ea20000300800 */
[----:B------:R-:W-:Y:S06]  /*163c0*/  BAR.SYNC.DEFER_BLOCKING 0x0 ;  /* 0x0000000000007b1d */ /* 0x000fec0000010000 */
[----:B------:R0:W-:Y:S04]  /*163d0*/  STL [R1+0x1bc4], R14 ;  /* 0x001bc40e01007387 */ /* 0x0001e80000100800 */
[----:B-1----:R-:W3:Y:S04]  /*163e0*/  LDL.LU R23, [R1+0x294] ;  /* 0x0002940001177983 */ /* 0x002ee80000300800 */
[----:B------:R-:W4:Y:S01]  /*163f0*/  LDL.LU R21, [R1+0x290] ;  /* 0x0002900001157983 */ /* 0x000f220000300800 */
[----:B0-----:R-:W-:-:S03]  /*16400*/  IMAD.U32 R14, R27, 0x40, R28 ;  /* 0x000000401b0e7824 */ /* 0x001fc600078e001c */
[----:B------:R-:W5:Y:S04]  /*16410*/  LDL.LU R19, [R1+0x254] ;  /* 0x0002540001137983 */ /* 0x000f680000300800 */
[----:B------:R-:W5:Y:S04]  /*16420*/  LDL.LU R18, [R1+0x250] ;  /* 0x0002500001127983 */ /* 0x000f680000300800 */
[----:B------:R-:W5:Y:S04]  /*16430*/  LDL.LU R22, [R1+0x214] ;  /* 0x0002140001167983 */ /* 0x000f680000300800 */
[----:B------:R-:W3:Y:S04]  /*16440*/  LDL.LU R27, [R1+0x2d0] ;  /* 0x0002d000011b7983 */ /* 0x000ee80000300800 */
[----:B------:R-:W5:Y:S04]  /*16450*/  LDL.LU R28, [R1+0x210] ;  /* 0x00021000011c7983 */ /* 0x000f680000300800 */
        /* <DEDUP_REMOVED lines=9> */
[----:B------:R-:W-:Y:S04]  /*164f0*/  STL [R1+0x120], R14 ;  /* 0x0001200e01007387 */ /* 0x000fe80000100800 */
[----:B------:R0:W-:Y:S04]  /*16500*/  STL [R1+0x1bf0], R14 ;  /* 0x001bf00e01007387 */ /* 0x0001e80000100800 */
[----:B0-----:R-:W4:Y:S04]  /*16510*/  LDL.LU R14, [R1+0x2d4] ;  /* 0x0002d400010e7983 */ /* 0x001f280000300800 */
[----:B--2---:R0:W-:Y:S04]  /*16520*/  STS.U8 [R29+UR7], R8 ;  /* 0x000000081d007988 */ /* 0x0041e80008000007 */
[----:B0-----:R-:W2:Y:S04]  /*16530*/  LDL.LU R8, [R1+0x1c34] ;  /* 0x001c340001087983 */ /* 0x001ea80000300800 */
[----:B------:R-:W-:Y:S04]  /*16540*/  STL [R1+0x124], R15 ;  /* 0x0001240f01007387 */ /* 0x000fe80000100800 */
[----:B------:R-:W-:Y:S04]  /*16550*/  STL [R1+0x1bd8], R15 ;  /* 0x001bd80f01007387 */ /* 0x000fe80000100800 */
[----:B----4-:R-:W-:Y:S04]  /*16560*/  STS.U8 [R29+UR7+0x80], R14 ;  /* 0x0000800e1d007988 */ /* 0x010fe80008000007 */
[----:B------:R0:W-:Y:S04]  /*16570*/  STS.U8 [R29+UR7+0x800], R9 ;  /* 0x000800091d007988 */ /* 0x0001e80008000007 */
[----:B------:R1:W-:Y:S04]  /*16580*/  STS.U8 [R29+UR7+0x880], R10 ;  /* 0x0008800a1d007988 */ /* 0x0003e80008000007 */
[----:B------:R4:W-:Y:S04]  /*16590*/  STS.U8 [R29+UR7+0x1000], R11 ;  /* 0x0010000b1d007988 */ /* 0x0009e80008000007 */
[----:B0-----:R-:W2:Y:S04]  /*165a0*/  LDL.LU R9, [R1+0x1c30] ;  /* 0x001c300001097983 */ /* 0x001ea80000300800 */
[----:B-1----:R-:W2:Y:S04]  /*165b0*/  LDL.LU R10, [R1+0x1c2c] ;  /* 0x001c2c00010a7983 */ /* 0x002ea80000300800 */
[----:B----4-:R-:W4:Y:S04]  /*165c0*/  LDL.LU R11, [R1+0x1c28] ;  /* 0x001c2800010b7983 */ /* 0x010f280000300800 */
[----:B------:R0:W-:Y:S04]  /*165d0*/  STS.U8 [R29+UR7+0x1080], R12 ;  /* 0x0010800c1d007988 */ /* 0x0001e80008000007 */
[----:B0-----:R-:W2:Y:S04]  /*165e0*/  LDL.LU R12, [R1+0x1c24] ;  /* 0x001c2400010c7983 */ /* 0x001ea80000300800 */
[----:B---3--:R-:W-:Y:S04]  /*165f0*/  STS.U8 [R29+UR7+0x1800], R27 ;  /* 0x0018001b1d007988 */ /* 0x008fe80008000007 */
[----:B------:R0:W-:Y:S04]  /*16600*/  STS.U8 [R29+UR7+0x1880], R23 ;  /* 0x001880171d007988 */ /* 0x0001e80008000007 */
[----:B------:R1:W-:Y:S04]  /*16610*/  STS.U8 [R29+UR7+0x2000], R21 ;  /* 0x002000151d007988 */ /* 0x0003e80008000007 */
[----:B-----5:R3:W-:Y:S04]  /*16620*/  STS.U8 [R29+UR7+0x2080], R19 ;  /* 0x002080131d007988 */ /* 0x0207e80008000007 */
[----:B------:R5:W-:Y:S04]  /*16630*/  STS.U8 [R29+UR7+0x2800], R18 ;  /* 0x002800121d007988 */ /* 0x000be80008000007 */
[----:B------:R5:W-:Y:S04]  /*16640*/  STS.U8 [R29+UR7+0x2880], R22 ;  /* 0x002880161d007988 */ /* 0x000be80008000007 */
[----:B------:R-:W-:Y:S04]  /*16650*/  STS.U8 [R29+UR7+0x3000], R28 ;  /* 0x0030001c1d007988 */ /* 0x000fe80008000007 */
[----:B0-----:R-:W4:Y:S04]  /*16660*/  LDL.LU R23, [R1+0x4c] ;  /* 0x00004c0001177983 */ /* 0x001f280000300800 */
[----:B------:R-:W-:Y:S04]  /*16670*/  STS.U8 [R29+UR7+0x3080], R26 ;  /* 0x0030801a1d007988 */ /* 0x000fe80008000007 */
[----:B-1----:R-:W4:Y:S04]  /*16680*/  LDL.LU R21, [R1+0x48] ;  /* 0x0000480001157983 */ /* 0x002f280000300800 */
[----:B------:R-:W-:Y:S04]  /*16690*/  STS.U8 [R29+UR7+0x3800], R17 ;  /* 0x003800111d007988 */ /* 0x000fe80008000007 */
[----:B---3--:R-:W3:Y:S04]  /*166a0*/  LDL.LU R19, [R1+0x2c] ;  /* 0x00002c0001137983 */ /* 0x008ee80000300800 */
[----:B------:R-:W-:Y:S04]  /*166b0*/  STS.U8 [R29+UR7+0x3880], R16 ;  /* 0x003880101d007988 */ /* 0x000fe80008000007 */
[----:B-----5:R-:W5:Y:S04]  /*166c0*/  LDL.LU R18, [R1+0x28] ;  /* 0x0000280001127983 */ /* 0x020f680000300800 */
[----:B------:R-:W-:Y:S04]  /*166d0*/  STS.U8 [R29+UR7+0x4000], R25 ;  /* 0x004000191d007988 */ /* 0x000fe80008000007 */
[----:B------:R-:W3:Y:S04]  /*166e0*/  LDL.LU R22, [R1+0x10] ;  /* 0x0000100001167983 */ /* 0x000ee80000300800 */
[----:B------:R0:W-:Y:S04]  /*166f0*/  STS.U8 [R29+UR7+0x4080], R13 ;  /* 0x0040800d1d007988 */ /* 0x0001e80008000007 */
[----:B------:R1:W-:Y:S04]  /*16700*/  STS.U8 [R29+UR7+0x4800], R20 ;  /* 0x004800141d007988 */ /* 0x0003e80008000007 */
[----:B------:R1:W-:Y:S04]  /*16710*/  STS.U8 [R29+UR7+0x4880], R24 ;  /* 0x004880181d007988 */ /* 0x0003e80008000007 */
[----:B0-----:R-:W3:Y:S04]  /*16720*/  LDL.LU R13, [R1+0xc] ;  /* 0x00000c00010d7983 */ /* 0x001ee80000300800 */
[----:B-1----:R-:W3:Y:S04]  /*16730*/  LDL.LU R20, [R1+0x360] ;  /* 0x0003600001147983 */ /* 0x002ee80000300800 */
[----:B------:R-:W3:Y:S04]  /*16740*/  LDL.LU R24, [R1+0x35c] ;  /* 0x00035c0001187983 */ /* 0x000ee80000300800 */
[----:B------:R0:W-:Y:S04]  /*16750*/  STS.U8 [R29+UR7+0x5000], R0 ;  /* 0x005000001d007988 */ /* 0x0001e80008000007 */
[----:B------:R1:W-:Y:S04]  /*16760*/  STS.U8 [R29+UR7+0x5080], R2 ;  /* 0x005080021d007988 */ /* 0x0003e80008000007 */
[----:B0-----:R-:W3:Y:S04]  /*16770*/  LDL.LU R0, [R1+0x358] ;  /* 0x0003580001007983 */ /* 0x001ee80000300800 */
[----:B-1----:R-:W3:Y:S04]  /*16780*/  LDL.LU R2, [R1+0x314] ;  /* 0x0003140001027983 */ /* 0x002ee80000300800 */
[----:B--2---:R-:W-:Y:S04]  /*16790*/  STS.U8 [R29+UR7+0x5800], R12 ;  /* 0x0058000c1d007988 */ /* 0x004fe80008000007 */
[----:B----4-:R-:W-:Y:S04]  /*167a0*/  STS.U8 [R29+UR7+0x5880], R11 ;  /* 0x0058800b1d007988 */ /* 0x010fe80008000007 */
[----:B------:R-:W-:Y:S04]  /*167b0*/  STS.U8 [R29+UR7+0x6000], R10 ;  /* 0x0060000a1d007988 */ /* 0x000fe80008000007 */
[----:B------:R-:W-:Y:S04]  /*167c0*/  STS.U8 [R29+UR7+0x6080], R9 ;  /* 0x006080091d007988 */ /* 0x000fe80008000007 */
[----:B------:R-:W-:Y:S04]  /*167d0*/  STS.U8 [R29+UR7+0x6800], R8 ;  /* 0x006800081d007988 */ /* 0x000fe80008000007 */
[----:B------:R-:W-:Y:S04]  /*167e0*/  STS.U8 [R29+UR7+0x6880], R7 ;  /* 0x006880071d007988 */ /* 0x000fe80008000007 */
[----:B------:R-:W-:Y:S04]  /*167f0*/  STS.U8 [R29+UR7+0x7000], R6 ;  /* 0x007000061d007988 */ /* 0x000fe80008000007 */
[----:B------:R0:W-:Y:S04]  /*16800*/  STS.U8 [R29+UR7+0x7080], R5 ;  /* 0x007080051d007988 */ /* 0x0001e80008000007 */
[----:B0-----:R-:W2:Y:S04]  /*16810*/  LDL.LU R5, [R1+0x30c] ;  /* 0x00030c0001057983 */ /* 0x001ea80000300800 */
[----:B------:R-:W4:Y:S04]  /*16820*/  LDL.LU R6, [R1+0x308] ;  /* 0x0003080001067983 */ /* 0x000f280000300800 */
[----:B------:R-:W4:Y:S04]  /*16830*/  LDL.LU R7, [R1+0x2cc] ;  /* 0x0002cc0001077983 */ /* 0x000f280000300800 */
[----:B------:R-:W4:Y:S04]  /*16840*/  LDL.LU R8, [R1+0x2c8] ;  /* 0x0002c80001087983 */ /* 0x000f280000300800 */
[----:B------:R-:W4:Y:S04]  /*16850*/  LDL.LU R9, [R1+0x28c] ;  /* 0x00028c0001097983 */ /* 0x000f280000300800 */
[----:B------:R-:W4:Y:S04]  /*16860*/  LDL.LU R10, [R1+0x288] ;  /* 0x00028800010a7983 */ /* 0x000f280000300800 */
[----:B------:R-:W4:Y:S04]  /*16870*/  LDL.LU R11, [R1+0x24c] ;  /* 0x00024c00010b7983 */ /* 0x000f280000300800 */
[----:B------:R-:W4:Y:S04]  /*16880*/  LDL.LU R12, [R1+0x248] ;  /* 0x00024800010c7983 */ /* 0x000f280000300800 */
[----:B------:R-:W-:Y:S04]  /*16890*/  STS.U8 [R29+UR7+0x7800], R4 ;  /* 0x007800041d007988 */ /* 0x000fe80008000007 */
[----:B------:R-:W4:Y:S04]  /*168a0*/  LDL.LU R15, [R1+0x20c] ;  /* 0x00020c00010f7983 */ /* 0x000f280000300800 */
[----:B------:R0:W-:Y:S04]  /*168b0*/  STS.U8 [R29+UR7+0x7880], R3 ;  /* 0x007880031d007988 */ /* 0x0001e80008000007 */
[----:B------:R-:W4:Y:S04]  /*168c0*/  LDL.LU R14, [R1+0x208] ;  /* 0x00020800010e7983 */ /* 0x000f280000300800 */
[----:B------:R-:W4:Y:S01]  /*168d0*/  LDL.LU R27, [R1+0x1cc] ;  /* 0x0001cc00011b7983 */ /* 0x000f220000300800 */
[----:B0-----:R-:W-:-:S03]  /*168e0*/  LOP3.LUT R3, R29, 0x10, RZ, 0x3c, !PT ;  /* 0x000000101d037812 */ /* 0x001fc600078e3cff */
[----:B------:R-:W4:Y:S04]  /*168f0*/  LDL.LU R28, [R1+0x1c8] ;  /* 0x0001c800011c7983 */ /* 0x000f280000300800 */
[----:B------:R-:W4:Y:S04]  /*16900*/  LDL.LU R26, [R1+0x190] ;  /* 0x00019000011a7983 */ /* 0x000f280000300800 */
[----:B------:R-:W4:Y:S04]  /*16910*/  LDL.LU R17, [R1+0x15c] ;  /* 0x00015c0001117983 */ /* 0x000f280000300800 */
[----:B------:R-:W4:Y:S04]  /*16920*/  LDL.LU R16, [R1+0x154] ;  /* 0x0001540001107983 */ /* 0x000f280000300800 */
[----:B-----5:R0:W-:Y:S04]  /*16930*/  STS.U8 [R3+UR7+0x980], R18 ;  /* 0x0009801203007988 */ /* 0x0201e80008000007 */
[----:B------:R-:W5:Y:S04]  /*16940*/  LDL.LU R25, [R1+0x150] ;  /* 0x0001500001197983 */ /* 0x000f680000300800 */
[----:B---3--:R1:W-:Y:S04]  /*16950*/  STS.U8 [R3+UR7+0x1100], R22 ;  /* 0x0011001603007988 */ /* 0x0083e80008000007 */
[----:B0-----:R-:W3:Y:S04]  /*16960*/  LDL.LU R18, [R1+0x10c] ;  /* 0x00010c0001127983 */ /* 0x001ee80000300800 */
[----:B------:R0:W-:Y:S04]  /*16970*/  STS.U8 [R3+UR7+0x1980], R24 ;  /* 0x0019801803007988 */ /* 0x0001e80008000007 */
[----:B-1----:R-:W2:Y:S04]  /*16980*/  LDL.LU R22, [R1+0x108] ;  /* 0x0001080001167983 */ /* 0x002ea80000300800 */
[----:B0-----:R-:W4:Y:S04]  /*16990*/  LDL.LU R24, [R1+0xcc] ;  /* 0x0000cc0001187983 */ /* 0x001f280000300800 */
[----:B------:R0:W-:Y:S04]  /*169a0*/  STS.U8 [R3+UR7+0x100], R23 ;  /* 0x0001001703007988 */ /* 0x0001e80008000007 */
[----:B------:R1:W-:Y:S04]  /*169b0*/  STS.U8 [R3+UR7+0x180], R21 ;  /* 0x0001801503007988 */ /* 0x0003e80008000007 */
[----:B------:R1:W-:Y:S04]  /*169c0*/  STS.U8 [R3+UR7+0x900], R19 ;  /* 0x0009001303007988 */ /* 0x0003e80008000007 */
[----:B0-----:R-:W5:Y:S04]  /*169d0*/  LDL.LU R23, [R1+0xc8] ;  /* 0x0000c80001177983 */ /* 0x001f680000300800 */
[----:B-1----:R-:W5:Y:S04]  /*169e0*/  LDL.LU R21, [R1+0x90] ;  /* 0x0000900001157983 */ /* 0x002f680000300800 */
[----:B------:R0:W-:Y:S04]  /*169f0*/  STS.U8 [R3+UR7+0x1180], R13 ;  /* 0x0011800d03007988 */ /* 0x0001e80008000007 */
[----:B------:R-:W5:Y:S04]  /*16a00*/  LDL.LU R19, [R1+0x68] ;  /* 0x0000680001137983 */ /* 0x000f680000300800 */
[----:B------:R1:W-:Y:S04]  /*16a10*/  STS.U8 [R3+UR7+0x1900], R20 ;  /* 0x0019001403007988 */ /* 0x0003e80008000007 */
[----:B0-----:R-:W5:Y:S04]  /*16a20*/  LDL.LU R13, [R1+0x64] ;  /* 0x00006400010d7983 */ /* 0x001f680000300800 */
[----:B------:R0:W-:Y:S04]  /*16a30*/  STS.U8 [R3+UR7+0x2100], R0 ;  /* 0x0021000003007988 */ /* 0x0001e80008000007 */
[----:B-1----:R-:W5:Y:S04]  /*16a40*/  LDL.LU R20, [R1+0x5c] ;  /* 0x00005c0001147983 */ /* 0x002f680000300800 */
[----:B------:R1:W-:Y:S04]  /*16a50*/  STS.U8 [R3+UR7+0x2180], R2 ;  /* 0x0021800203007988 */ /* 0x0003e80008000007 */
[----:B0-----:R-:W5:Y:S04]  /*16a60*/  LDL.LU R0, [R1+0x24] ;  /* 0x0000240001007983 */ /* 0x001f680000300800 */
[----:B-1----:R-:W5:Y:S01]  /*16a70*/  LDL.LU R2, [R1+0x20] ;  /* 0x0000200001027983 */ /* 0x002f620000300800 */
[----:B------:R-:W-:-:S03]  /*16a80*/  LOP3.LUT R4, R29, 0x20, RZ, 0x3c, !PT ;  /* 0x000000201d047812 */ /* 0x000fc600078e3cff */
[----:B---3--:R0:W-:Y:S04]  /*16a90*/  STS.U8 [R3+UR7+0x6900], R18 ;  /* 0x0069001203007988 */ /* 0x0081e80008000007 */
[----:B--2---:R1:W-:Y:S04]  /*16aa0*/  STS.U8 [R3+UR7+0x6980], R22 ;  /* 0x0069801603007988 */ /* 0x0043e80008000007 */
[----:B0-----:R-:W2:Y:S04]  /*16ab0*/  LDL.LU R18, [R1+0x4] ;  /* 0x0000040001127983 */ /* 0x001ea80000300800 */
[----:B------:R-:W-:Y:S04]  /*16ac0*/  STL [R1+0x1c20], R29 ;  /* 0x001c201d01007387 */ /* 0x000fe80000100800 */
[----:B----4-:R0:W-:Y:S04]  /*16ad0*/  STS.U8 [R3+UR7+0x7100], R24 ;  /* 0x0071001803007988 */ /* 0x0101e80008000007 */
[----:B-1----:R-:W3:Y:S04]  /*16ae0*/  LDL.LU R22, [R1] ;  /* 0x0000000001167983 */ /* 0x002ee80000300800 */
[----:B0-----:R-:W4:Y:S04]  /*16af0*/  LDL.LU R24, [R1+0x390] ;  /* 0x0003900001187983 */ /* 0x001f280000300800 */
[----:B------:R-:W4:Y:S04]  /*16b00*/  LDL.LU R29, [R1+0x364] ;  /* 0x00036400011d7983 */ /* 0x000f280000300800 */
[----:B------:R-:W-:Y:S04]  /*16b10*/  STS.U8 [R3+UR7+0x2900], R5 ;  /* 0x0029000503007988 */ /* 0x000fe80008000007 */
        /* <DEDUP_REMOVED lines=14> */
[----:B-----5:R-:W-:Y:S04]  /*16c00*/  STS.U8 [R3+UR7+0x6180], R25 ;  /* 0x0061801903007988 */ /* 0x020fe80008000007 */
[----:B------:R-:W-:Y:S04]  /*16c10*/  STS.U8 [R3+UR7+0x7180], R23 ;  /* 0x0071801703007988 */ /* 0x000fe80008000007 */
[----:B------:R-:W-:Y:S04]  /*16c20*/  STS.U8 [R3+UR7+0x7900], R21 ;  /* 0x0079001503007988 */ /* 0x000fe80008000007 */
[----:B------:R-:W-:Y:S04]  /*16c30*/  STS.U8 [R3+UR7+0x7980], R19 ;  /* 0x0079801303007988 */ /* 0x000fe80008000007 */
[----:B------:R0:W-:Y:S04]  /*16c40*/  STS.U8 [R4+UR7+0xa00], R0 ;  /* 0x000a000004007988 */ /* 0x0001e80008000007 */
[----:B------:R1:W-:Y:S04]  /*16c50*/  STS.U8 [R4+UR7+0xa80], R2 ;  /* 0x000a800204007988 */ /* 0x0003e80008000007 */
[----:B0-----:R-:W5:Y:S04]  /*16c60*/  LDL.LU R0, [R1+0x354] ;  /* 0x0003540001007983 */ /* 0x001f680000300800 */
[----:B-1----:R-:W5:Y:S04]  /*16c70*/  LDL.LU R2, [R1+0x350] ;  /* 0x0003500001027983 */ /* 0x002f680000300800 */
        /* <DEDUP_REMOVED lines=15> */
[----:B------:R0:W-:Y:S04]  /*16d70*/  STS.U8 [R4+UR7+0x280], R20 ;  /* 0x0002801404007988 */ /* 0x0001e80008000007 */
[----:B------:R-:W5:Y:S04]  /*16d80*/  LDL.LU R16, [R1+0x148] ;  /* 0x0001480001107983 */ /* 0x000f680000300800 */
[----:B0-----:R-:W5:Y:S04]  /*16d90*/  LDL.LU R20, [R1+0x104] ;  /* 0x0001040001147983 */ /* 0x001f680000300800 */
[----:B------:R-:W5:Y:S04]  /*16da0*/  LDL.LU R25, [R1+0x100] ;  /* 0x0001000001197983 */ /* 0x000f680000300800 */
[----:B------:R-:W5:Y:S04]  /*16db0*/  LDL.LU R23, [R1+0xc4] ;  /* 0x0000c40001177983 */ /* 0x000f680000300800 */
[----:B------:R-:W5:Y:S04]  /*16dc0*/  LDL.LU R21, [R1+0xc0] ;  /* 0x0000c00001157983 */ /* 0x000f680000300800 */
[----:B------:R0:W-:Y:S04]  /*16dd0*/  STS.U8 [R4+UR7+0x200], R13 ;  /* 0x0002000d04007988 */ /* 0x0001e80008000007 */
[----:B------:R-:W5:Y:S04]  /*16de0*/  LDL.LU R19, [R1+0x8c] ;  /* 0x00008c0001137983 */ /* 0x000f680000300800 */
[----:B0-----:R-:W5:Y:S04]  /*16df0*/  LDL.LU R13, [R1+0x84] ;  /* 0x00008400010d7983 */ /* 0x001f680000300800 */
[----:B--2---:R0:W-:Y:S04]  /*16e00*/  STS.U8 [R4+UR7+0x1200], R18 ;  /* 0x0012001204007988 */ /* 0x0041e80008000007 */
[----:B0-----:R-:W2:Y:S04]  /*16e10*/  LDL.LU R18, [R1+0x58] ;  /* 0x0000580001127983 */ /* 0x001ea80000300800 */
[----:B---3--:R0:W-:Y:S04]  /*16e20*/  STS.U8 [R4+UR7+0x1280], R22 ;  /* 0x0012801604007988 */ /* 0x0081e80008000007 */
[----:B----4-:R1:W-:Y:S04]  /*16e30*/  STS.U8 [R4+UR7+0x1a00], R24 ;  /* 0x001a001804007988 */ /* 0x0103e80008000007 */
[----:B------:R3:W-:Y:S04]  /*16e40*/  STS.U8 [R4+UR7+0x1a80], R29 ;  /* 0x001a801d04007988 */ /* 0x0007e80008000007 */
[----:B0-----:R-:W4:Y:S04]  /*16e50*/  LDL.LU R22, [R1+0x54] ;  /* 0x0000540001167983 */ /* 0x001f280000300800 */
[----:B-1----:R-:W2:Y:S04]  /*16e60*/  LDL.LU R24, [R1+0x18] ;  /* 0x0000180001187983 */ /* 0x002ea80000300800 */
[----:B---3--:R-:W3:Y:S04]  /*16e70*/  LDL.LU R29, [R1+0x1c20] ;  /* 0x001c2000011d7983 */ /* 0x008ee80000300800 */
[----:B-----5:R0:W-:Y:S04]  /*16e80*/  STS.U8 [R4+UR7+0x2200], R0 ;  /* 0x0022000004007988 */ /* 0x0201e80008000007 */
[----:B------:R1:W-:Y:S04]  /*16e90*/  STS.U8 [R4+UR7+0x2280], R2 ;  /* 0x0022800204007988 */ /* 0x0003e80008000007 */
[----:B0-----:R-:W5:Y:S04]  /*16ea0*/  LDL.LU R0, [R1+0x1c1c] ;  /* 0x001c1c0001007983 */ /* 0x001f680000300800 */
[----:B-1----:R-:W5:Y:S04]  /*16eb0*/  LDL.LU R2, [R1+0x1c18] ;  /* 0x001c180001027983 */ /* 0x002f680000300800 */
[----:B------:R-:W-:Y:S04]  /*16ec0*/  STS.U8 [R4+UR7+0x2a00], R3 ;  /* 0x002a000304007988 */ /* 0x000fe80008000007 */
[----:B------:R0:W-:Y:S04]  /*16ed0*/  STS.U8 [R4+UR7+0x6a00], R20 ;  /* 0x006a001404007988 */ /* 0x0001e80008000007 */
[----:B0-----:R-:W5:Y:S01]  /*16ee0*/  LDL.LU R20, [R1+0x8] ;  /* 0x0000080001147983 */ /* 0x001f620000300800 */
[----:B---3--:R-:W-:-:S03]  /*16ef0*/  LOP3.LUT R3, R29, 0x30, RZ, 0x3c, !PT ;  /* 0x000000301d037812 */ /* 0x008fc600078e3cff */
[----:B------:R0:W-:Y:S04]  /*16f00*/  STL [R1+0x1c14], R29 ;  /* 0x001c141d01007387 */ /* 0x0001e80000100800 */
[----:B0-----:R-:W3:Y:S04]  /*16f10*/  LDL.LU R29, [R1+0x38c] ;  /* 0x00038c00011d7983 */ /* 0x001ee80000300800 */
        /* <DEDUP_REMOVED lines=20> */
[----:B----4-:R0:W-:Y:S04]  /*17060*/  STS.U8 [R3+UR7+0x380], R22 ;  /* 0x0003801603007988 */ /* 0x0101e80008000007 */
[----:B--2---:R1:W-:Y:S04]  /*17070*/  STS.U8 [R3+UR7+0xb00], R24 ;  /* 0x000b001803007988 */ /* 0x0043e80008000007 */
[----:B0-----:R-:W2:Y:S04]  /*17080*/  LDL.LU R22, [R1+0x388] ;  /* 0x0003880001167983 */ /* 0x001ea80000300800 */
[----:B-1----:R-:W4:Y:S04]  /*17090*/  LDL.LU R24, [R1+0x34c] ;  /* 0x00034c0001187983 */ /* 0x002f280000300800 */
[----:B------:R-:W4:Y:S04]  /*170a0*/  LDL.LU R4, [R1+0x2f8] ;  /* 0x0002f80001047983 */ /* 0x000f280000300800 */
        /* <DEDUP_REMOVED lines=16> */
[----:B-----5:R0:W-:Y:S04]  /*171b0*/  STS.U8 [R3+UR7+0xb80], R20 ;  /* 0x000b801403007988 */ /* 0x0201e80008000007 */
[----:B------:R-:W5:Y:S04]  /*171c0*/  LDL.LU R23, [R1+0xbc] ;  /* 0x0000bc0001177983 */ /* 0x000f680000300800 */
[----:B0-----:R-:W5:Y:S04]  /*171d0*/  LDL.LU R20, [R1+0xb8] ;  /* 0x0000b80001147983 */ /* 0x001f680000300800 */
[----:B------:R-:W5:Y:S04]  /*171e0*/  LDL.LU R21, [R1+0x88] ;  /* 0x0000880001157983 */ /* 0x000f680000300800 */
[----:B------:R-:W5:Y:S04]  /*171f0*/  LDL.LU R19, [R1+0x80] ;  /* 0x0000800001137983 */ /* 0x000f680000300800 */
[----:B------:R0:W-:Y:S04]  /*17200*/  STS.U8 [R3+UR7+0x300], R18 ;  /* 0x0003001203007988 */ /* 0x0001e80008000007 */
[----:B------:R-:W5:Y:S04]  /*17210*/  LDL.LU R13, [R1+0x50] ;  /* 0x00005000010d7983 */ /* 0x000f680000300800 */
[----:B------:R1:W-:Y:S04]  /*17220*/  STS.U8 [R3+UR7+0x1300], R2 ;  /* 0x0013000203007988 */ /* 0x0003e80008000007 */
[----:B0-----:R-:W5:Y:S04]  /*17230*/  LDL.LU R18, [R1+0x44] ;  /* 0x0000440001127983 */ /* 0x001f680000300800 */
[----:B------:R0:W-:Y:S04]  /*17240*/  STS.U8 [R3+UR7+0x1380], R0 ;  /* 0x0013800003007988 */ /* 0x0001e80008000007 */
[----:B-1----:R-:W5:Y:S04]  /*17250*/  LDL.LU R2, [R1+0x2fc] ;  /* 0x0002fc0001027983 */ /* 0x002f680000300800 */
[----:B0-----:R-:W5:Y:S04]  /*17260*/  LDL.LU R0, [R1+0x348] ;  /* 0x0003480001007983 */ /* 0x001f680000300800 */
[----:B---3--:R0:W-:Y:S04]  /*17270*/  STS.U8 [R3+UR7+0x1b00], R29 ;  /* 0x001b001d03007988 */ /* 0x0081e80008000007 */
[----:B0-----:R-:W3:Y:S04]  /*17280*/  LDL.LU R29, [R1+0x1c14] ;  /* 0x001c1400011d7983 */ /* 0x001ee80000300800 */
[----:B--2---:R0:W-:Y:S04]  /*17290*/  STS.U8 [R3+UR7+0x1b80], R22 ;  /* 0x001b801603007988 */ /* 0x0041e80008000007 */
[----:B----4-:R1:W-:Y:S04]  /*172a0*/  STS.U8 [R3+UR7+0x2300], R24 ;  /* 0x0023001803007988 */ /* 0x0103e80008000007 */
[----:B0-----:R-:W2:Y:S04]  /*172b0*/  LDL.LU R22, [R1+0x1c10] ;  /* 0x001c100001167983 */ /* 0x001ea80000300800 */
[----:B-1----:R-:W4:Y:S04]  /*172c0*/  LDL.LU R24, [R1+0x1c0c] ;  /* 0x001c0c0001187983 */ /* 0x002f280000300800 */
[----:B-----5:R-:W-:Y:S04]  /*172d0*/  STS.U8 [R3+UR7+0x7380], R20 ;  /* 0x0073801403007988 */ /* 0x020fe80008000007 */
[----:B------:R0:W-:Y:S04]  /*172e0*/  STS.U8 [R3+UR7+0x2380], R0 ;  /* 0x0023800003007988 */ /* 0x0001e80008000007 */
[----:B---3--:R1:W-:Y:S01]  /*172f0*/  STL [R1+0x1c04], R29 ;  /* 0x001c041d01007387 */ /* 0x0083e20000100800 */
[----:B0-----:R-:W-:-:S03]  /*17300*/  LOP3.LUT R0, R29, 0x40, RZ, 0x3c, !PT ;  /* 0x000000401d007812 */ /* 0x001fc600078e3cff */
[----:B------:R-:W3:Y:S04]  /*17310*/  LDL.LU R20, [R1+0x3c0] ;  /* 0x0003c00001147983 */ /* 0x000ee80000300800 */
[----:B-1----:R-:W5:Y:S04]  /*17320*/  LDL.LU R29, [R1+0x384] ;  /* 0x00038400011d7983 */ /* 0x002f680000300800 */
[----:B------:R-:W-:Y:S04]  /*17330*/  STS.U8 [R3+UR7+0x2b00], R2 ;  /* 0x002b000203007988 */ /* 0x000fe80008000007 */
[----:B------:R-:W-:Y:S04]  /*17340*/  STS.U8 [R3+UR7+0x2b80], R4 ;  /* 0x002b800403007988 */ /* 0x000fe80008000007 */
[----:B------:R-:W-:Y:S04]  /*17350*/  STS.U8 [R3+UR7+0x3300], R5 ;  /* 0x0033000503007988 */ /* 0x000fe80008000007 */
[----:B------:R-:W-:Y:S04]  /*17360*/  STS.U8 [R3+UR7+0x3380], R6 ;  /* 0x0033800603007988 */ /* 0x000fe80008000007 */
[----:B------:R-:W-:Y:S04]  /*17370*/  STS.U8 [R3+UR7+0x3b00], R7 ;  /* 0x003b000703007988 */ /* 0x000fe80008000007 */
[----:B------:R-:W-:Y:S04]  /*17380*/  STS.U8 [R3+UR7+0x3b80], R8 ;  /* 0x003b800803007988 */ /* 0x000fe80008000007 */
[----:B-----5:R0:W-:Y:S04]  /*17390*/  STL [R1+0x1c08], R29 ;  /* 0x001c081d01007387 */ /* 0x0201e80000100800 */
[----:B0-----:R-:W5:Y:S04]  /*173a0*/  LDL.LU R29, [R1+0x394] ;  /* 0x00039400011d7983 */ /* 0x001f680000300800 */
        /* <DEDUP_REMOVED lines=36> */
[----:B----4-:R0:W-:Y:S04]  /*175f0*/  STS.U8 [R0+UR7+0xc00], R24 ;  /* 0x000c001800007988 */ /* 0x0101e80008000007 */
[----:B--2---:R1:W-:Y:S04]  /*17600*/  STS.U8 [R0+UR7+0xc80], R22 ;  /* 0x000c801600007988 */ /* 0x0043e80008000007 */
[----:B0-----:R-:W2:Y:S04]  /*17610*/  LDL.LU R24, [R1+0x2f4] ;  /* 0x0002f40001187983 */ /* 0x001ea80000300800 */
[----:B-1----:R-:W4:Y:S04]  /*17620*/  LDL.LU R22, [R1+0x338] ;  /* 0x0003380001167983 */ /* 0x002f280000300800 */
[----:B------:R-:W2:Y:S04]  /*17630*/  LDL.LU R16, [R1+0xb4] ;  /* 0x0000b40001107983 */ /* 0x000ea80000300800 */
[----:B------:R-:W2:Y:S04]  /*17640*/  LDL.LU R25, [R1+0xb0] ;  /* 0x0000b00001197983 */ /* 0x000ea80000300800 */
[----:B------:R-:W4:Y:S04]  /*17650*/  LDL.LU R23, [R1+0x7c] ;  /* 0x00007c0001177983 */ /* 0x000f280000300800 */
[----:B------:R-:W2:Y:S04]  /*17660*/  LDL.LU R21, [R1+0x78] ;  /* 0x0000780001157983 */ /* 0x000ea80000300800 */
[----:B---3--:R0:W-:Y:S04]  /*17670*/  STS.U8 [R0+UR7+0x1400], R20 ;  /* 0x0014001400007988 */ /* 0x0081e80008000007 */
[----:B------:R-:W3:Y:S04]  /*17680*/  LDL.LU R19, [R1+0x40] ;  /* 0x0000400001137983 */ /* 0x000ee80000300800 */
[----:B0-----:R-:W3:Y:S04]  /*17690*/  LDL.LU R20, [R1+0x3c] ;  /* 0x00003c0001147983 */ /* 0x001ee80000300800 */
[----:B-----5:R0:W-:Y:S04]  /*176a0*/  STS.U8 [R0+UR7+0x1480], R29 ;  /* 0x0014801d00007988 */ /* 0x0201e80008000007 */
[----:B0-----:R-:W5:Y:S04]  /*176b0*/  LDL.LU R29, [R1+0x1c08] ;  /* 0x001c0800011d7983 */ /* 0x001f680000300800 */
[----:B-----5:R0:W-:Y:S04]  /*176c0*/  STS.U8 [R0+UR7+0x1c00], R29 ;  /* 0x001c001d00007988 */ /* 0x0201e80008000007 */
[----:B0-----:R-:W5:Y:S04]  /*176d0*/  LDL.LU R29, [R1+0x1c04] ;  /* 0x001c0400011d7983 */ /* 0x001f680000300800 */
[----:B------:R0:W-:Y:S04]  /*176e0*/  STS.U8 [R0+UR7+0x1c80], R13 ;  /* 0x001c800d00007988 */ /* 0x0001e80008000007 */
[----:B------:R1:W-:Y:S04]  /*176f0*/  STS.U8 [R0+UR7+0x2400], R18 ;  /* 0x0024001200007988 */ /* 0x0003e80008000007 */
[----:B------:R5:W-:Y:S04]  /*17700*/  STS.U8 [R0+UR7+0x3400], R2 ;  /* 0x0034000200007988 */ /* 0x000be80008000007 */
[----:B0-----:R-:W3:Y:S04]  /*17710*/  LDL.LU R13, [R1+0x1c00] ;  /* 0x001c0000010d7983 */ /* 0x001ee80000300800 */
[----:B-1----:R-:W3:Y:S01]  /*17720*/  LDL.LU R18, [R1+0x1bfc] ;  /* 0x001bfc0001127983 */ /* 0x002ee20000300800 */
[----:B-----5:R-:W-:-:S03]  /*17730*/  LOP3.LUT R2, R29, 0x50, RZ, 0x3c, !PT ;  /* 0x000000501d027812 */ /* 0x020fc600078e3cff */
[----:B------:R0:W-:Y:S04]  /*17740*/  STL [R1+0x1bf4], R29 ;  /* 0x001bf41d01007387 */ /* 0x0001e80000100800 */
[----:B0-----:R-:W5:Y:S04]  /*17750*/  LDL.LU R29, [R1+0x3a8] ;  /* 0x0003a800011d7983 */ /* 0x001f680000300800 */
[----:B------:R-:W-:Y:S04]  /*17760*/  STS.U8 [R0+UR7+0x5c80], R14 ;  /* 0x005c800e00007988 */ /* 0x000fe80008000007 */
[----:B----4-:R-:W-:Y:S04]  /*17770*/  STS.U8 [R0+UR7+0x7c00], R23 ;  /* 0x007c001700007988 */ /* 0x010fe80008000007 */
[----:B------:R-:W-:Y:S04]  /*17780*/  STS.U8 [R0+UR7+0x2480], R22 ;  /* 0x0024801600007988 */ /* 0x000fe80008000007 */
[----:B--2---:R-:W-:Y:S04]  /*17790*/  STS.U8 [R0+UR7+0x2c00], R24 ;  /* 0x002c001800007988 */ /* 0x004fe80008000007 */
[----:B------:R-:W-:Y:S04]  /*177a0*/  STS.U8 [R0+UR7+0x2c80], R3 ;  /* 0x002c800300007988 */ /* 0x000fe80008000007 */
[----:B------:R-:W-:Y:S04]  /*177b0*/  STS.U8 [R0+UR7+0x3480], R4 ;  /* 0x0034800400007988 */ /* 0x000fe80008000007 */
[----:B-----5:R0:W-:Y:S04]  /*177c0*/  STL [R1+0x1bf8], R29 ;  /* 0x001bf81d01007387 */ /* 0x0201e80000100800 */
[----:B0-----:R-:W2:Y:S04]  /*177d0*/  LDL.LU R29, [R1+0x3ac] ;  /* 0x0003ac00011d7983 */ /* 0x001ea80000300800 */
        /* <DEDUP_REMOVED lines=17> */
[----:B------:R-:W5:Y:S04]  /*178f0*/  LDL.LU R23, [R1+0x378] ;  /* 0x0003780001177983 */ /* 0x000f680000300800 */
[----:B---3--:R1:W-:Y:S04]  /*17900*/  STS.U8 [R2+UR7+0x580], R20 ;  /* 0x0005801402007988 */ /* 0x0083e80008000007 */
[----:B0-----:R-:W3:Y:S04]  /*17910*/  LDL.LU R21, [R1+0x334] ;  /* 0x0003340001157983 */ /* 0x001ee80000300800 */
[----:B-1----:R-:W3:Y:S04]  /*17920*/  LDL.LU R20, [R1+0x330] ;  /* 0x0003300001147983 */ /* 0x002ee80000300800 */
[----:B------:R-:W3:Y:S04]  /*17930*/  LDL.LU R0, [R1+0x2ac] ;  /* 0x0002ac0001007983 */ /* 0x000ee80000300800 */
        /* <DEDUP_REMOVED lines=11> */
[----:B------:R-:W5:Y:S04]  /*179f0*/  LDL.LU R12, [R1+0x134] ;  /* 0x00013400010c7983 */ /* 0x000f680000300800 */
[----:B------:R-:W3:Y:S04]  /*17a00*/  LDL.LU R15, [R1+0x130] ;  /* 0x00013000010f7983 */ /* 0x000ee80000300800 */
[----:B------:R-:W3:Y:S04]  /*17a10*/  LDL.LU R27, [R1+0xec] ;  /* 0x0000ec00011b7983 */ /* 0x000ee80000300800 */
[----:B------:R-:W3:Y:S04]  /*17a20*/  LDL.LU R28, [R1+0xe8] ;  /* 0x0000e800011c7983 */ /* 0x000ee80000300800 */
[----:B------:R-:W3:Y:S04]  /*17a30*/  LDL.LU R26, [R1+0xac] ;  /* 0x0000ac00011a7983 */ /* 0x000ee80000300800 */
[----:B------:R-:W3:Y:S04]  /*17a40*/  LDL.LU R17, [R1+0xa8] ;  /* 0x0000a80001117983 */ /* 0x000ee80000300800 */
[----:B------:R-:W3:Y:S04]  /*17a50*/  LDL.LU R16, [R1+0x74] ;  /* 0x0000740001107983 */ /* 0x000ee80000300800 */
[----:B------:R0:W-:Y:S04]  /*17a60*/  STS.U8 [R2+UR7+0x500], R19 ;  /* 0x0005001302007988 */ /* 0x0001e80008000007 */
[----:B------:R-:W3:Y:S04]  /*17a70*/  LDL.LU R25, [R1+0x70] ;  /* 0x0000700001197983 */ /* 0x000ee80000300800 */
[----:B------:R1:W-:Y:S04]  /*17a80*/  STS.U8 [R2+UR7+0xd00], R18 ;  /* 0x000d001202007988 */ /* 0x0003e80008000007 */
[----:B0-----:R-:W3:Y:S04]  /*17a90*/  LDL.LU R19, [R1+0x38] ;  /* 0x0000380001137983 */ /* 0x001ee80000300800 */
[----:B------:R0:W-:Y:S04]  /*17aa0*/  STS.U8 [R2+UR7+0xd80], R13 ;  /* 0x000d800d02007988 */ /* 0x0001e80008000007 */
[----:B-1----:R-:W3:Y:S04]  /*17ab0*/  LDL.LU R18, [R1+0x2e8] ;  /* 0x0002e80001127983 */ /* 0x002ee80000300800 */
[----:B0-----:R-:W3:Y:S04]  /*17ac0*/  LDL.LU R13, [R1+0x2ec] ;  /* 0x0002ec00010d7983 */ /* 0x001ee80000300800 */
[----:B--2---:R0:W-:Y:S04]  /*17ad0*/  STS.U8 [R2+UR7+0x1500], R29 ;  /* 0x0015001d02007988 */ /* 0x0041e80008000007 */
[----:B0-----:R-:W2:Y:S04]  /*17ae0*/  LDL.LU R29, [R1+0x1bf8] ;  /* 0x001bf800011d7983 */ /* 0x001ea80000300800 */
[----:B----4-:R-:W-:Y:S04]  /*17af0*/  STS.U8 [R2+UR7+0x1d00], R14 ;  /* 0x001d000e02007988 */ /* 0x010fe80008000007 */
[----:B--2---:R0:W-:Y:S04]  /*17b00*/  STS.U8 [R2+UR7+0x1580], R29 ;  /* 0x0015801d02007988 */ /* 0x0041e80008000007 */
[----:B0-----:R-:W2:Y:S04]  /*17b10*/  LDL.LU R29, [R1+0x1bf4] ;  /* 0x001bf400011d7983 */ /* 0x001ea80000300800 */
[----:B------:R-:W4:Y:S04]  /*17b20*/  LDL.LU R14, [R1+0x1bf0] ;  /* 0x001bf000010e7983 */ /* 0x000f280000300800 */
[----:B-----5:R-:W-:Y:S04]  /*17b30*/  STS.U8 [R2+UR7+0x6500], R12 ;  /* 0x0065000c02007988 */ /* 0x020fe80008000007 */
[----:B------:R0:W-:Y:S04]  /*17b40*/  STS.U8 [R2+UR7+0x1d80], R23 ;  /* 0x001d801702007988 */ /* 0x0001e80008000007 */
[----:B---3--:R1:W-:Y:S04]  /*17b50*/  STS.U8 [R2+UR7+0x2500], R21 ;  /* 0x0025001502007988 */ /* 0x0083e80008000007 */
[----:B------:R3:W-:Y:S04]  /*17b60*/  STS.U8 [R2+UR7+0x2580], R20 ;  /* 0x0025801402007988 */ /* 0x0007e80008000007 */
[----:B0-----:R-:W5:Y:S04]  /*17b70*/  LDL.LU R23, [R1+0x1bec] ;  /* 0x001bec0001177983 */ /* 0x001f680000300800 */
[----:B-1----:R-:W5:Y:S04]  /*17b80*/  LDL.LU R21, [R1+0x1be8] ;  /* 0x001be80001157983 */ /* 0x002f680000300800 */
[----:B---3--:R-:W3:Y:S04]  /*17b90*/  LDL.LU R20, [R1+0x1be4] ;  /* 0x001be40001147983 */ /* 0x008ee80000300800 */
[----:B------:R0:W-:Y:S04]  /*17ba0*/  STS.U8 [R2+UR7+0x3500], R0 ;  /* 0x0035000002007988 */ /* 0x0001e80008000007 */
        /* <DEDUP_REMOVED lines=20> */
[----:B--2---:R-:W-:Y:S01]  /*17cf0*/  STL [R1+0x1bdc], R29 ;  /* 0x001bdc1d01007387 */ /* 0x004fe20000100800 */
[----:B----4-:R-:W-:Y:S01]  /*17d00*/  IMAD.MOV.U32 R12, RZ, RZ, R14 ;  /* 0x000000ffff0c7224 */ /* 0x010fe200078e000e */
[----:B0-----:R-:W-:-:S04]  /*17d10*/  LOP3.LUT R0, R29, 0x60, RZ, 0x3c, !PT ;  /* 0x000000601d007812 */ /* 0x001fc800078e3cff */
[----:B------:R0:W-:Y:S04]  /*17d20*/  STL [R1+0x1be0], R12 ;  /* 0x001be00c01007387 */ /* 0x0001e80000100800 */
[----:B------:R1:W-:Y:S04]  /*17d30*/  STS.U8 [R0+UR7+0x600], R19 ;  /* 0x0006001300007988 */ /* 0x0003e80008000007 */
[----:B0-----:R-:W2:Y:S04]  /*17d40*/  LDL.LU R12, [R1+0x3a4] ;  /* 0x0003a400010c7983 */ /* 0x001ea80000300800 */
[----:B------:R-:W4:Y:S04]  /*17d50*/  LDL.LU R29, [R1+0x3a0] ;  /* 0x0003a000011d7983 */ /* 0x000f280000300800 */
[----:B------:R-:W4:Y:S04]  /*17d60*/  LDL.LU R15, [R1+0x374] ;  /* 0x00037400010f7983 */ /* 0x000f280000300800 */
[----:B------:R-:W4:Y:S04]  /*17d70*/  LDL.LU R17, [R1+0x370] ;  /* 0x0003700001117983 */ /* 0x000f280000300800 */
[----:B------:R-:W4:Y:S04]  /*17d80*/  LDL.LU R16, [R1+0x32c] ;  /* 0x00032c0001107983 */ /* 0x000f280000300800 */
[----:B------:R-:W4:Y:S04]  /*17d90*/  LDL.LU R25, [R1+0x320] ;  /* 0x0003200001197983 */ /* 0x000f280000300800 */
        /* <DEDUP_REMOVED lines=19> */
[----:B---3--:R0:W-:Y:S04]  /*17ed0*/  STS.U8 [R0+UR7+0x680], R20 ;  /* 0x0006801400007988 */ /* 0x0081e80008000007 */
[----:B-----5:R1:W-:Y:S04]  /*17ee0*/  STS.U8 [R0+UR7+0xe00], R21 ;  /* 0x000e001500007988 */ /* 0x0203e80008000007 */
[----:B------:R3:W-:Y:S04]  /*17ef0*/  STS.U8 [R0+UR7+0xe80], R23 ;  /* 0x000e801700007988 */ /* 0x0007e80008000007 */
[----:B0-----:R-:W5:Y:S04]  /*17f00*/  LDL.LU R20, [R1+0x2a0] ;  /* 0x0002a00001147983 */ /* 0x001f680000300800 */
[----:B-1----:R-:W5:Y:S04]  /*17f10*/  LDL.LU R21, [R1+0x2a4] ;  /* 0x0002a40001157983 */ /* 0x002f680000300800 */
[----:B---3--:R-:W3:Y:S04]  /*17f20*/  LDL.LU R23, [R1+0x2e0] ;  /* 0x0002e00001177983 */ /* 0x008ee80000300800 */
[----:B--2---:R0:W-:Y:S04]  /*17f30*/  STS.U8 [R0+UR7+0x1600], R12 ;  /* 0x0016000c00007988 */ /* 0x0041e80008000007 */
[----:B----4-:R1:W-:Y:S04]  /*17f40*/  STS.U8 [R0+UR7+0x1680], R29 ;  /* 0x0016801d00007988 */ /* 0x0103e80008000007 */
[----:B------:R2:W-:Y:S04]  /*17f50*/  STS.U8 [R0+UR7+0x1e00], R15 ;  /* 0x001e000f00007988 */ /* 0x0005e80008000007 */
[----:B0-----:R-:W4:Y:S04]  /*17f60*/  LDL.LU R12, [R1+0x1be0] ;  /* 0x001be000010c7983 */ /* 0x001f280000300800 */
[----:B-1----:R-:W4:Y:S04]  /*17f70*/  LDL.LU R29, [R1+0x1bdc] ;  /* 0x001bdc00011d7983 */ /* 0x002f280000300800 */
[----:B--2---:R-:W2:Y:S04]  /*17f80*/  LDL.LU R15, [R1+0x1bd8] ;  /* 0x001bd800010f7983 */ /* 0x004ea80000300800 */
[----:B------:R0:W-:Y:S04]  /*17f90*/  STS.U8 [R0+UR7+0x1e80], R17 ;  /* 0x001e801100007988 */ /* 0x0001e80008000007 */
[----:B------:R1:W-:Y:S04]  /*17fa0*/  STS.U8 [R0+UR7+0x2600], R16 ;  /* 0x0026001000007988 */ /* 0x0003e80008000007 */
[----:B------:R1:W-:Y:S04]  /*17fb0*/  STS.U8 [R0+UR7+0x2680], R25 ;  /* 0x0026801900007988 */ /* 0x0003e80008000007 */
[----:B0-----:R-:W2:Y:S04]  /*17fc0*/  LDL.LU R17, [R1+0x1bd4] ;  /* 0x001bd40001117983 */ /* 0x001ea80000300800 */
[----:B-1----:R-:W2:Y:S04]  /*17fd0*/  LDL.LU R16, [R1+0x1bd0] ;  /* 0x001bd00001107983 */ /* 0x002ea80000300800 */
[----:B------:R-:W2:Y:S04]  /*17fe0*/  LDL.LU R25, [R1+0x1bcc] ;  /* 0x001bcc0001197983 */ /* 0x000ea80000300800 */
[----:B------:R0:W-:Y:S04]  /*17ff0*/  STS.U8 [R0+UR7+0x2e00], R19 ;  /* 0x002e001300007988 */ /* 0x0001e80008000007 */
[----:B0-----:R-:W2:Y:S04]  /*18000*/  LDL.LU R19, [R1+0x1bc8] ;  /* 0x001bc80001137983 */ /* 0x001ea80000300800 */
[----:B------:R0:W-:Y:S04]  /*18010*/  STS.U8 [R0+UR7+0x7e00], R14 ;  /* 0x007e000e00007988 */ /* 0x0001e80008000007 */
[----:B------:R1:W-:Y:S04]  /*18020*/  STS.U8 [R0+UR7+0x7e80], R26 ;  /* 0x007e801a00007988 */ /* 0x0003e80008000007 */
[----:B0-----:R-:W2:Y:S04]  /*18030*/  LDL.LU R14, [R1+0x39c] ;  /* 0x00039c00010e7983 */ /* 0x001ea80000300800 */
[----:B-1----:R-:W2:Y:S04]  /*18040*/  LDL.LU R26, [R1+0x398] ;  /* 0x00039800011a7983 */ /* 0x002ea80000300800 */
[----:B------:R-:W-:Y:S04]  /*18050*/  STS.U8 [R0+UR7+0x3e00], R2 ;  /* 0x003e000200007988 */ /* 0x000fe80008000007 */
[----:B-----5:R-:W-:Y:S04]  /*18060*/  STS.U8 [R0+UR7+0x3680], R20 ;  /* 0x0036801400007988 */ /* 0x020fe80008000007 */
[----:B------:R-:W-:Y:S04]  /*18070*/  STS.U8 [R0+UR7+0x3600], R21 ;  /* 0x0036001500007988 */ /* 0x000fe80008000007 */
[----:B---3--:R-:W-:Y:S04]  /*18080*/  STS.U8 [R0+UR7+0x2e80], R23 ;  /* 0x002e801700007988 */ /* 0x008fe80008000007 */
        /* <DEDUP_REMOVED lines=15> */
[----:B0-----:R-:W3:Y:S04]  /*18180*/  LDL.LU R0, [R1+0x2dc] ;  /* 0x0002dc0001007983 */ /* 0x001ee80000300800 */
        /* <DEDUP_REMOVED lines=15> */
[----:B------:R-:W5:Y:S01]  /*18280*/  LDL.LU R11, [R1+0xdc] ;  /* 0x0000dc00010b7983 */ /* 0x000f620000300800 */
[----:B----4-:R-:W-:-:S03]  /*18290*/  LOP3.LUT R2, R29, 0x70, RZ, 0x3c, !PT ;  /* 0x000000701d027812 */ /* 0x010fc600078e3cff */
[----:B------:R-:W4:Y:S04]  /*182a0*/  LDL.LU R29, [R1+0xd8] ;  /* 0x0000d800011d7983 */ /* 0x000f280000300800 */
[----:B------:R-:W4:Y:S04]  /*182b0*/  LDL.LU R27, [R1+0x9c] ;  /* 0x00009c00011b7983 */ /* 0x000f280000300800 */
[----:B------:R-:W4:Y:S04]  /*182c0*/  LDL.LU R28, [R1+0x98] ;  /* 0x00009800011c7983 */ /* 0x000f280000300800 */
[----:B--2---:R-:W-:Y:S04]  /*182d0*/  STS.U8 [R2+UR7+0xf80], R17 ;  /* 0x000f801102007988 */ /* 0x004fe80008000007 */
[----:B------:R-:W-:Y:S04]  /*182e0*/  STS.U8 [R2+UR7+0xf00], R16 ;  /* 0x000f001002007988 */ /* 0x000fe80008000007 */
[----:B------:R-:W-:Y:S04]  /*182f0*/  STS.U8 [R2+UR7+0x780], R25 ;  /* 0x0007801902007988 */ /* 0x000fe80008000007 */
[----:B------:R0:W-:Y:S04]  /*18300*/  STS.U8 [R2+UR7+0x700], R19 ;  /* 0x0007001302007988 */ /* 0x0001e80008000007 */
[----:B0-----:R-:W2:Y:S04]  /*18310*/  LDL.LU R19, [R1+0x318] ;  /* 0x0003180001137983 */ /* 0x001ea80000300800 */
[----:B------:R-:W3:Y:S04]  /*18320*/  LDL.LU R25, [R1+0x31c] ;  /* 0x00031c0001197983 */ /* 0x000ee80000300800 */
[----:B------:R-:W5:Y:S04]  /*18330*/  LDL.LU R16, [R1+0x368] ;  /* 0x0003680001107983 */ /* 0x000f680000300800 */
[----:B------:R-:W4:Y:S04]  /*18340*/  LDL.LU R17, [R1+0x36c] ;  /* 0x00036c0001117983 */ /* 0x000f280000300800 */
[----:B------:R0:W-:Y:S04]  /*18350*/  STS.U8 [R2+UR7+0x1700], R14 ;  /* 0x0017000e02007988 */ /* 0x0001e80008000007 */
[----:B------:R1:W-:Y:S04]  /*18360*/  STS.U8 [R2+UR7+0x1780], R26 ;  /* 0x0017801a02007988 */ /* 0x0003e80008000007 */
[----:B0-----:R-:W2:Y:S04]  /*18370*/  LDL.LU R14, [R1+0x1bc4] ;  /* 0x001bc400010e7983 */ /* 0x001ea80000300800 */
[----:B-1----:R-:W2:Y:S04]  /*18380*/  LDL.LU R26, [R1+0x1bc0] ;  /* 0x001bc000011a7983 */ /* 0x002ea80000300800 */
[----:B----4-:R-:W-:Y:S04]  /*18390*/  STS.U8 [R2+UR7+0x1f00], R17 ;  /* 0x001f001102007988 */ /* 0x010fe80008000007 */
[----:B-----5:R-:W-:Y:S04]  /*183a0*/  STS.U8 [R2+UR7+0x1f80], R16 ;  /* 0x001f801002007988 */ /* 0x020fe80008000007 */
[----:B---3--:R-:W-:Y:S04]  /*183b0*/  STS.U8 [R2+UR7+0x2700], R25 ;  /* 0x0027001902007988 */ /* 0x008fe80008000007 */
[----:B--2---:R-:W-:Y:S04]  /*183c0*/  STS.U8 [R2+UR7+0x2780], R19 ;  /* 0x0027801302007988 */ /* 0x004fe80008000007 */
        /* <DEDUP_REMOVED lines=21> */
[----:B------:R-:W-:Y:S01]  /*18520*/  STS.U8 [R2+UR7+0x7f80], R14 ;  /* 0x007f800e02007988 */ /* 0x000fe20008000007 */
[----:B------:R-:W-:Y:S06]  /*18530*/  BAR.SYNC.DEFER_BLOCKING 0x0 ;  /* 0x0000000000007b1d */ /* 0x000fec0000010000 */
[----:B------:R-:W1:Y:S04]  /*18540*/  LDSM.16.M88.4 R4, [R12+UR7] ;  /* 0x000000070c04783b */ /* 0x000e680008000200 */
[----:B------:R-:W2:Y:S01]  /*18550*/  LDSM.16.MT88.4 R24, [R15+UR7+0x8000] ;  /* 0x008000070f18783b */ /* 0x000ea20008004200 */
[----:B0-----:R-:W-:-:S03]  /*18560*/  LOP3.LUT R0, R15, 0x20, RZ, 0x3c, !PT ;  /* 0x000000200f007812 */ /* 0x001fc600078e3cff */
[----:B------:R-:W0:Y:S04]  /*18570*/  LDSM.16.MT88.4 R20, [R15+UR7+0x8400] ;  /* 0x008400070f14783b */ /* 0x000e280008004200 */
[----:B------:R-:W3:Y:S04]  /*18580*/  LDSM.16.MT88.4 R16, [R0+UR7+0x8000] ;  /* 0x008000070010783b */ /* 0x000ee80008004200 */
[----:B-1----:R-:W-:Y:S04]  /*18590*/  STL.64 [R1+0xd8], R6 ;  /* 0x0000d80601007387 */ /* 0x002fe80000100a00 */
[----:B--2---:R1:W-:Y:S01]  /*185a0*/  STL [R1+0x1bb8], R25 ;  /* 0x001bb81901007387 */ /* 0x0043e20000100800 */
[----:B------:R-:W-:-:S02]  /*185b0*/  IMAD.MOV.U32 R28, RZ, RZ, R4 ;  /* 0x000000ffff1c7224 */ /* 0x000fc400078e0004 */
[----:B------:R-:W-:Y:S02]  /*185c0*/  IMAD.MOV.U32 R29, RZ, RZ, R5 ;  /* 0x000000ffff1d7224 */ /* 0x000fe400078e0005 */
[----:B-1----:R-:W-:Y:S02]  /*185d0*/  IMAD.MOV.U32 R25, RZ, RZ, R12 ;  /* 0x000000ffff197224 */ /* 0x002fe400078e000c */
[----:B------:R-:W1:Y:S04]  /*185e0*/  LDSM.16.MT88.4 R12, [R0+UR7+0x8400] ;  /* 0x00840007000c783b */ /* 0x000e680008004200 */
[----:B------:R-:W2:Y:S04]  /*185f0*/  LDSM.16.M88.4 R4, [R25+UR7+0x2000] ;  /* 0x002000071904783b */ /* 0x000ea80008000200 */
[----:B------:R-:W-:Y:S04]  /*18600*/  STL [R1+0x1bb4], R27 ;  /* 0x001bb41b01007387 */ /* 0x000fe80000100800 */
[----:B0-----:R-:W-:Y:S04]  /*18610*/  STL [R1+0x1bbc], R23 ;  /* 0x001bbc1701007387 */ /* 0x001fe80000100800 */
[----:B---3--:R2:W-:Y:S04]  /*18620*/  STL [R1+0x1ba0], R17 ;  /* 0x001ba01101007387 */ /* 0x0085e80000100800 */
[----:B------:R0:W-:Y:S04]  /*18630*/  STL [R1+0x1b9c], R19 ;  /* 0x001b9c1301007387 */ /* 0x0001e80000100800 */
[----:B-1----:R-:W-:Y:S04]  /*18640*/  STL [R1+0x1ba4], R13 ;  /* 0x001ba40d01007387 */ /* 0x002fe80000100800 */
[----:B------:R-:W-:Y:S01]  /*18650*/  STL [R1+0x1b98], R15 ;  /* 0x001b980f01007387 */ /* 0x000fe20000100800 */
[----:B--2---:R-:W-:-:S02]  /*18660*/  IMAD.MOV.U32 R17, RZ, RZ, R4 ;  /* 0x000000ffff117224 */ /* 0x004fc400078e0004 */
[----:B0-----:R-:W-:Y:S01]  /*18670*/  IMAD.MOV.U32 R19, RZ, RZ, R5 ;  /* 0x000000ffff137224 */ /* 0x001fe200078e0005 */
[----:B------:R-:W-:Y:S04]  /*18680*/  STL [R1+0x1b70], R0 ;  /* 0x001b700001007387 */ /* 0x000fe80000100800 */
[----:B------:R-:W-:Y:S04]  /*18690*/  STL.64 [R1+0xe8], R6 ;  /* 0x0000e80601007387 */ /* 0x000fe80000100a00 */
[----:B------:R-:W0:Y:S01]  /*186a0*/  LDSM.16.M88.4 R4, [R25+UR7+0x4000] ;  /* 0x004000071904783b */ /* 0x000e220008000200 */
[----:B------:R-:W-:-:S02]  /*186b0*/  F2FP.F16.E4M3.UNPACK_B R2, R28 ;  /* 0x0000001cff02723e */ /* 0x000fc400020006ff */
[----:B------:R-:W-:Y:S01]  /*186c0*/  F2FP.F16.E4M3.UNPACK_B R3, R29 ;  /* 0x0000001dff03723e */ /* 0x000fe200020006ff */
[----:B0-----:R0:W-:Y:S01]  /*186d0*/  STL.64 [R1+0xf0], R4 ;  /* 0x0000f00401007387 */ /* 0x0011e20000100a00 */
[----:B------:R-:W-:Y:S02]  /*186e0*/  IMAD.MOV.U32 R23, RZ, RZ, R4 ;  /* 0x000000ffff177224 */ /* 0x000fe400078e0004 */
[----:B------:R-:W-:Y:S01]  /*186f0*/  IMAD.MOV.U32 R0, RZ, RZ, R5 ;  /* 0x000000ffff007224 */ /* 0x000fe200078e0005 */
[----:B------:R1:W-:Y:S01]  /*18700*/  STL.64 [R1+0xf8], R6 ;  /* 0x0000f80601007387 */ /* 0x0003e20000100a00 */
[----:B0-----:R-:W-:Y:S02]  /*18710*/  IMAD.MOV.U32 R4, RZ, RZ, R24 ;  /* 0x000000ffff047224 */ /* 0x001fe400078e0018 */
[----:B------:R-:W-:Y:S02]  /*18720*/  IMAD.MOV.U32 R5, RZ, RZ, R26 ;  /* 0x000000ffff057224 */ /* 0x000fe400078e001a */
[----:B-1----:R-:W-:-:S02]  /*18730*/  IMAD.MOV.U32 R6, RZ, RZ, R20 ;  /* 0x000000ffff067224 */ /* 0x002fc400078e0014 */
[----:B------:R-:W-:-:S07]  /*18740*/  IMAD.MOV.U32 R7, RZ, RZ, R22 ;  /* 0x000000ffff077224 */ /* 0x000fce00078e0016 */
[----:B------:R-:W-:-:S15]  /*18750*/  HMMA.16816.F32 R4, R4, R2, RZ ;  /* 0x000000020404723c */ /* 0x000fde00000018ff */
[----:B------:R-:W-:-:S08]  /*18760*/  NOP ;  /* 0x0000000000007918 */ /* 0x000fd00000000000 */
[----:B------:R-:W-:Y:S01]  /*18770*/  STL.64 [R1+0x20], R4 ;  /* 0x0000200401007387 */ /* 0x000fe20000100a00 */
[----:B------:R-:W-:-:S03]  /*18780*/  IMAD.MOV.U32 R13, RZ, RZ, R7 ;  /* 0x000000ffff0d7224 */ /* 0x000fc600078e0007 */
[----:B------:R-:W-:Y:S04]  /*18790*/  STL [R1+0x28], R6 ;  /* 0x0000280601007387 */ /* 0x000fe80000100800 */
[----:B------:R-:W0:Y:S01]  /*187a0*/  LDSM.16.M88.4 R4, [R25+UR7+0x6000] ;  /* 0x006000071904783b */ /* 0x000e220008000200 */
[----:B------:R-:W-:Y:S02]  /*187b0*/  IMAD.MOV.U32 R8, RZ, RZ, R16 ;  /* 0x000000ffff087224 */ /* 0x000fe400078e0010 */
[----:B------:R-:W-:Y:S02]  /*187c0*/  IMAD.MOV.U32 R9, RZ, RZ, R18 ;  /* 0x000000ffff097224 */ /* 0x000fe400078e0012 */
[----:B------:R-:W-:Y:S02]  /*187d0*/  IMAD.MOV.U32 R10, RZ, RZ, R12 ;  /* 0x000000ffff0a7224 */ /* 0x000fe400078e000c */
[----:B------:R-:W-:Y:S01]  /*187e0*/  IMAD.MOV.U32 R11, RZ, RZ, R14 ;  /* 0x000000ffff0b7224 */ /* 0x000fe200078e000e */
[----:B0-----:R-:W-:Y:S01]  /*187f0*/  STL.64 [R1+0x100], R4 ;  /* 0x0001000401007387 */ /* 0x001fe20000100a00 */
[----:B------:R-:W-:-:S02]  /*18800*/  IMAD.MOV.U32 R25, RZ, RZ, R4 ;  /* 0x000000ffff197224 */ /* 0x000fc400078e0004 */
[----:B------:R-:W-:Y:S01]  /*18810*/  IMAD.MOV.U32 R27, RZ, RZ, R5 ;  /* 0x000000ffff1b7224 */ /* 0x000fe200078e0005 */
[----:B------:R0:W-:Y:S02]  /*18820*/  STL.64 [R1+0x108], R6 ;  /* 0x0001080601007387 */ /* 0x0001e40000100a00 */
[----:B0-----:R-:W-:Y:S07]  /*18830*/  HMMA.16816.F32 R4, R8, R2, RZ ;  /* 0x000000020804723c */ /* 0x001fee00000018ff */
[----:B------:R-:W-:-:S02]  /*18840*/  F2FP.F16.E4M3.UNPACK_B R2, R17 ;  /* 0x00000011ff02723e */ /* 0x000fc400020006ff */
[----:B------:R-:W-:-:S14]  /*18850*/  F2FP.F16.E4M3.UNPACK_B R3, R19 ;  /* 0x00000013ff03723e */ /* 0x000fdc00020006ff */
[----:B------:R0:W-:Y:S01]  /*18860*/  STL [R1+0x34], R5 ;  /* 0x0000340501007387 */ /* 0x0001e20000100800 */
[----:B------:R-:W-:Y:S02]  /*18870*/  IMAD.MOV.U32 R15, RZ, RZ, R4 ;  /* 0x000000ffff0f7224 */ /* 0x000fe400078e0004 */
[----:B------:R-:W-:Y:S01]  /*18880*/  IMAD.MOV.U32 R4, RZ, RZ, R24 ;  /* 0x000000ffff047224 */ /* 0x000fe200078e0018 */
[----:B------:R1:W-:Y:S01]  /*18890*/  STL.64 [R1+0x38], R6 ;  /* 0x0000380601007387 */ /* 0x0003e20000100a00 */
[----:B0-----:R-:W-:Y:S02]  /*188a0*/  IMAD.MOV.U32 R5, RZ, RZ, R26 ;  /* 0x000000ffff057224 */ /* 0x001fe400078e001a */
[----:B-1----:R-:W-:Y:S02]  /*188b0*/  IMAD.MOV.U32 R6, RZ, RZ, R20 ;  /* 0x000000ffff067224 */ /* 0x002fe400078e0014 */
[----:B------:R-:W-:-:S07]  /*188c0*/  IMAD.MOV.U32 R7, RZ, RZ, R22 ;  /* 0x000000ffff077224 */ /* 0x000fce00078e0016 */
[----:B------:R-:W-:-:S15]  /*188d0*/  HMMA.16816.F32 R4, R4, R2, RZ ;  /* 0x000000020404723c */ /* 0x000fde00000018ff */
[----:B------:R-:W-:-:S08]  /*188e0*/  NOP ;  /* 0x0000000000007918 */ /* 0x000fd00000000000 */
[----:B------:R-:W-:Y:S04]  /*188f0*/  STL.64 [R1+0x10], R4 ;  /* 0x0000100401007387 */ /* 0x000fe80000100a00 */
[----:B------:R0:W-:Y:S02]  /*18900*/  STL.64 [R1+0x18], R6 ;  /* 0x0000180601007387 */ /* 0x0001e40000100a00 */
[----:B0-----:R-:W-:Y:S07]  /*18910*/  HMMA.16816.F32 R4, R8, R2, RZ ;  /* 0x000000020804723c */ /* 0x001fee00000018ff */
[----:B------:R-:W-:-:S02]  /*18920*/  F2FP.F16.E4M3.UNPACK_B R2, R23 ;  /* 0x00000017ff02723e */ /* 0x000fc400020006ff */
[----:B------:R-:W2:Y:S01]  /*18930*/  LDL.LU R23, [R1+0x1bbc] ;  /* 0x001bbc0001177983 */ /* 0x000ea20000300800 */
[----:B------:R-:W-:-:S13]  /*18940*/  F2FP.F16.E4M3.UNPACK_B R3, R0 ;  /* 0x00000000ff03723e */ /* 0x000fda00020006ff */
[----:B------:R0:W-:Y:S04]  /*18950*/  STL.64 [R1+0x50], R4 ;  /* 0x0000500401007387 */ /* 0x0001e80000100a00 */
[----:B------:R1:W-:Y:S01]  /*18960*/  STL.64 [R1+0x58], R6 ;  /* 0x0000580601007387 */ /* 0x0003e20000100a00 */
[----:B0-----:R-:W-:Y:S02]  /*18970*/  IMAD.MOV.U32 R4, RZ, RZ, R24 ;  /* 0x000000ffff047224 */ /* 0x001fe400078e0018 */
[----:B------:R-:W-:Y:S02]  /*18980*/  IMAD.MOV.U32 R5, RZ, RZ, R26 ;  /* 0x000000ffff057224 */ /* 0x000fe400078e001a */
[----:B-1----:R-:W-:Y:S02]  /*18990*/  IMAD.MOV.U32 R6, RZ, RZ, R20 ;  /* 0x000000ffff067224 */ /* 0x002fe400078e0014 */
[----:B------:R-:W-:-:S07]  /*189a0*/  IMAD.MOV.U32 R7, RZ, RZ, R22 ;  /* 0x000000ffff077224 */ /* 0x000fce00078e0016 */
[----:B------:R-:W-:-:S15]  /*189b0*/  HMMA.16816.F32 R4, R4, R2, RZ ;  /* 0x000000020404723c */ /* 0x000fde00000018ff */
[----:B------:R-:W-:-:S08]  /*189c0*/  NOP ;  /* 0x0000000000007918 */ /* 0x000fd00000000000 */
[----:B------:R-:W-:Y:S01]  /*189d0*/  STL [R1+0x44], R5 ;  /* 0x0000440501007387 */ /* 0x000fe20000100800 */
[----:B------:R-:W-:-:S03]  /*189e0*/  IMAD.MOV.U32 R0, RZ, RZ, R4 ;  /* 0x000000ffff007224 */ /* 0x000fc600078e0004 */
[----:B------:R0:W-:Y:S02]  /*189f0*/  STL.64 [R1+0x48], R6 ;  /* 0x0000480601007387 */ /* 0x0001e40000100a00 */
[----:B0-----:R-:W-:Y:S07]  /*18a00*/  HMMA.16816.F32 R4, R8, R2, RZ ;  /* 0x000000020804723c */ /* 0x001fee00000018ff */
[----:B------:R-:W-:Y:S02]  /*18a10*/  F2FP.F16.E4M3.UNPACK_B R2, R25 ;  /* 0x00000019ff02723e */ /* 0x000fe400020006ff */
[----:B------:R-:W-:-:S14]  /*18a20*/  F2FP.F16.E4M3.UNPACK_B R3, R27 ;  /* 0x0000001bff03723e */ /* 0x000fdc00020006ff */
[----:B------:R0:W-:Y:S04]  /*18a30*/  STL.64 [R1+0x60], R4 ;  /* 0x0000600401007387 */ /* 0x0001e80000100a00 */
[----:B------:R1:W-:Y:S04]  /*18a40*/  STL.64 [R1+0x68], R6 ;  /* 0x0000680601007387 */ /* 0x0003e80000100a00 */
[----:B------:R-:W3:Y:S04]  /*18a50*/  LDL.LU R25, [R1+0x1bb8] ;  /* 0x001bb80001197983 */ /* 0x000ee80000300800 */
[----:B------:R-:W4:Y:S01]  /*18a60*/  LDL.LU R27, [R1+0x1bb4] ;  /* 0x001bb400011b7983 */ /* 0x000f220000300800 */
[----:B0-----:R-:W-:-:S02]  /*18a70*/  IMAD.MOV.U32 R4, RZ, RZ, R16 ;  /* 0x000000ffff047224 */ /* 0x001fc400078e0010 */
[----:B-1----:R-:W-:Y:S02]  /*18a80*/  IMAD.MOV.U32 R7, RZ, RZ, R20 ;  /* 0x000000ffff077224 */ /* 0x002fe400078e0014 */
[----:B------:R-:W5:Y:S04]  /*18a90*/  LDL.LU R20, [R1+0xf4] ;  /* 0x0000f40001147983 */ /* 0x000f680000300800 */
[----:B------:R-:W2:Y:S01]  /*18aa0*/  LDL.LU R16, [R1+0xf0] ;  /* 0x0000f00001107983 */ /* 0x000ea20000300800 */
[----:B------:R-:W-:Y:S02]  /*18ab0*/  IMAD.MOV.U32 R9, RZ, RZ, R24 ;  /* 0x000000ffff097224 */ /* 0x000fe400078e0018 */
[----:B------:R-:W-:Y:S02]  /*18ac0*/  IMAD.MOV.U32 R8, RZ, RZ, R26 ;  /* 0x000000ffff087224 */ /* 0x000fe400078e001a */
[----:B------:R-:W-:Y:S01]  /*18ad0*/  IMAD.MOV.U32 R6, RZ, RZ, R22 ;  /* 0x000000ffff067224 */ /* 0x000fe200078e0016 */
[----:B------:R0:W-:Y:S01]  /*18ae0*/  STL [R1+0x1bb0], R19 ;  /* 0x001bb01301007387 */ /* 0x0001e20000100800 */
[----:B------:R-:W-:-:S02]  /*18af0*/  IMAD.MOV.U32 R5, RZ, RZ, R18 ;  /* 0x000000ffff057224 */ /* 0x000fc400078e0012 */
[----:B------:R-:W-:Y:S02]  /*18b00*/  IMAD.MOV.U32 R18, RZ, RZ, R7 ;  /* 0x000000ffff127224 */ /* 0x000fe400078e0007 */
[----:B------:R-:W-:Y:S02]  /*18b10*/  IMAD.MOV.U32 R7, RZ, RZ, R14 ;  /* 0x000000ffff077224 */ /* 0x000fe400078e000e */
[----:B0-----:R-:W-:Y:S02]  /*18b20*/  IMAD.MOV.U32 R19, RZ, RZ, R6 ;  /* 0x000000ffff137224 */ /* 0x001fe400078e0006 */
[----:B------:R-:W-:-:S07]  /*18b30*/  IMAD.MOV.U32 R6, RZ, RZ, R12 ;  /* 0x000000ffff067224 */ /* 0x000fce00078e000c */
[----:B------:R-:W-:Y:S01]  /*18b40*/  HMMA.16816.F32 R4, R4, R2, RZ ;  /* 0x000000020404723c */ /* 0x000fe200000018ff */
[----:B--2---:R0:W-:Y:S04]  /*18b50*/  STL.64 [R1+0x1ba8], R16 ;  /* 0x001ba81001007387 */ /* 0x0041e80000100a00 */
[----:B------:R-:W2:Y:S01]  /*18b60*/  LDL R14, [R1+0x124] ;  /* 0x00012400010e7983 */ /* 0x000ea20000100800 */
[----:B0-----:R-:W-:Y:S02]  /*18b70*/  IMAD.MOV.U32 R16, RZ, RZ, R9 ;  /* 0x000000ffff107224 */ /* 0x001fe400078e0009 */
[----:B------:R-:W-:-:S07]  /*18b80*/  IMAD.MOV.U32 R17, RZ, RZ, R8 ;  /* 0x000000ffff117224 */ /* 0x000fce00078e0008 */
[----:B------:R-:W-:-:S15]  /*18b90*/  HMMA.16816.F32 R16, R16, R2, RZ ;  /* 0x000000021010723c */ /* 0x000fde00000018ff */
[----:B------:R-:W-:-:S09]  /*18ba0*/  NOP ;  /* 0x0000000000007918 */ /* 0x000fd20000000000 */
[----:B------:R-:W-:Y:S02]  /*18bb0*/  IMAD.MOV.U32 R22, RZ, RZ, R18 ;  /* 0x000000ffff167224 */ /* 0x000fe400078e0012 */
[----:B------:R-:W-:Y:S02]  /*18bc0*/  IMAD.MOV.U32 R18, RZ, RZ, R19 ;  /* 0x000000ffff127224 */ /* 0x000fe400078e0013 */
[----:B------:R-:W-:Y:S01]  /*18bd0*/  IMAD.MOV.U32 R26, RZ, RZ, R16 ;  /* 0x000000ffff1a7224 */ /* 0x000fe200078e0010 */
[----:B------:R-:W5:Y:S01]  /*18be0*/  LDL.LU R19, [R1+0x1bb0] ;  /* 0x001bb00001137983 */ /* 0x000f620000300800 */
[----:B------:R-:W-:-:S03]  /*18bf0*/  IMAD.MOV.U32 R24, RZ, RZ, R17 ;  /* 0x000000ffff187224 */ /* 0x000fc600078e0011 */
[----:B------:R-:W2:Y:S04]  /*18c00*/  LDL.LU.64 R16, [R1+0x1ba8] ;  /* 0x001ba80001107983 */ /* 0x000ea80000300a00 */
[----:B------:R0:W-:Y:S04]  /*18c10*/  STL.64 [R1+0xc0], R4 ;  /* 0x0000c00401007387 */ /* 0x0001e80000100a00 */
[----:B------:R1:W-:Y:S04]  /*18c20*/  STL.64 [R1+0xc8], R6 ;  /* 0x0000c80601007387 */ /* 0x0003e80000100a00 */
[----:B0-----:R-:W2:Y:S04]  /*18c30*/  LDL.LU R4, [R1+0x20] ;  /* 0x0000200001047983 */ /* 0x001ea80000300800 */
[----:B------:R-:W2:Y:S04]  /*18c40*/  LDL.LU R5, [R1+0x24] ;  /* 0x0000240001057983 */ /* 0x000ea80000300800 */
[----:B-1----:R-:W2:Y:S01]  /*18c50*/  LDL.LU R6, [R1+0x28] ;  /* 0x0000280001067983 */ /* 0x002ea20000300800 */
[----:B------:R-:W-:Y:S01]  /*18c60*/  F2FP.F16.E4M3.UNPACK_B R28, R28.H1 ;  /* 0x0000001cff1c723e */ /* 0x000fe200030006ff */
[----:B---3--:R-:W-:Y:S01]  /*18c70*/  IMAD.MOV.U32 R8, RZ, RZ, R25 ;  /* 0x000000ffff087224 */ /* 0x008fe200078e0019 */
[----:B------:R-:W-:Y:S01]  /*18c80*/  F2FP.F16.E4M3.UNPACK_B R29, R29.H1 ;  /* 0x0000001dff1d723e */ /* 0x000fe200030006ff */
[----:B----4-:R-:W-:-:S02]  /*18c90*/  IMAD.MOV.U32 R9, RZ, RZ, R27 ;  /* 0x000000ffff097224 */ /* 0x010fc400078e001b */
[----:B------:R-:W-:Y:S02]  /*18ca0*/  IMAD.MOV.U32 R10, RZ, RZ, R21 ;  /* 0x000000ffff0a7224 */ /* 0x000fe400078e0015 */
[----:B------:R-:W-:Y:S02]  /*18cb0*/  IMAD.MOV.U32 R11, RZ, RZ, R23 ;  /* 0x000000ffff0b7224 */ /* 0x000fe400078e0017 */
[----:B------:R-:W-:Y:S02]  /*18cc0*/  IMAD.MOV.U32 R7, RZ, RZ, R13 ;  /* 0x000000ffff077224 */ /* 0x000fe400078e000d */
[----:B------:R-:W3:Y:S01]  /*18cd0*/  LDL.LU R13, [R1+0x1ba4] ;  /* 0x001ba400010d7983 */ /* 0x000ee20000300800 */
[----:B-----5:R-:W-:Y:S02]  /*18ce0*/  F2FP.F16.E4M3.UNPACK_B R3, R19.H1 ;  /* 0x00000013ff03723e */ /* 0x020fe400030006ff */
[----:B--2---:R-:W-:Y:S02]  /*18cf0*/  F2FP.F16.E4M3.UNPACK_B R2, R17.H1 ;  /* 0x00000011ff02723e */ /* 0x004fe400030006ff */
[----:B------:R-:W2:Y:S01]  /*18d00*/  LDL.LU R17, [R1+0x1ba0] ;  /* 0x001ba00001117983 */ /* 0x000ea20000300800 */
[----:B------:R-:W-:-:S15]  /*18d10*/  HMMA.16816.F32 R4, R8, R28, R4 ;  /* 0x0000001c0804723c */ /* 0x000fde0000001804 */
[----:B------:R-:W-:-:S08]  /*18d20*/  NOP ;  /* 0x0000000000007918 */ /* 0x000fd00000000000 */
[----:B------:R0:W-:Y:S04]  /*18d30*/  STL.64 [R1+0x20], R4 ;  /* 0x0000200401007387 */ /* 0x0001e80000100a00 */
[----:B------:R-:W-:Y:S04]  /*18d40*/  STL.64 [R1+0x28], R6 ;  /* 0x0000280601007387 */ /* 0x000fe80000100a00 */
[----:B------:R-:W4:Y:S04]  /*18d50*/  LDL.LU R19, [R1+0x1b9c] ;  /* 0x001b9c0001137983 */ /* 0x000f280000300800 */
[----:B------:R-:W-:Y:S04]  /*18d60*/  STL.64 [R1+0x1b90], R26 ;  /* 0x001b901a01007387 */ /* 0x000fe80000100a00 */
[----:B------:R1:W-:Y:S01]  /*18d70*/  STL.64 [R1+0x1b88], R24 ;  /* 0x001b881801007387 */ /* 0x0003e20000100a00 */
[----:B0-----:R-:W-:-:S02]  /*18d80*/  IMAD.MOV.U32 R4, RZ, RZ, R25 ;  /* 0x000000ffff047224 */ /* 0x001fc400078e0019 */
[----:B------:R-:W-:Y:S02]  /*18d90*/  IMAD.MOV.U32 R5, RZ, RZ, R27 ;  /* 0x000000ffff057224 */ /* 0x000fe400078e001b */
[----:B-1----:R-:W-:Y:S02]  /*18da0*/  IMAD.MOV.U32 R24, RZ, RZ, R15 ;  /* 0x000000ffff187224 */ /* 0x002fe400078e000f */
[----:B------:R-:W5:Y:S04]  /*18db0*/  LDL.LU R15, [R1+0x1b98] ;  /* 0x001b9800010f7983 */ /* 0x000f680000300800 */
[----:B------:R-:W5:Y:S04]  /*18dc0*/  LDL.LU R25, [R1+0x34] ;  /* 0x0000340001197983 */ /* 0x000f680000300800 */
[----:B------:R-:W5:Y:S04]  /*18dd0*/  LDL.LU R26, [R1+0x38] ;  /* 0x00003800011a7983 */ /* 0x000f680000300800 */
[----:B------:R-:W5:Y:S01]  /*18de0*/  LDL.LU R27, [R1+0x3c] ;  /* 0x00003c00011b7983 */ /* 0x000f620000300800 */
[----:B---3--:R-:W-:-:S02]  /*18df0*/  IMAD.MOV.U32 R10, RZ, RZ, R13 ;  /* 0x000000ffff0a7224 */ /* 0x008fc400078e000d */
[----:B--2---:R-:W-:Y:S02]  /*18e00*/  IMAD.MOV.U32 R8, RZ, RZ, R17 ;  /* 0x000000ffff087224 */ /* 0x004fe400078e0011 */
[----:B----4-:R-:W-:Y:S02]  /*18e10*/  IMAD.MOV.U32 R9, RZ, RZ, R19 ;  /* 0x000000ffff097224 */ /* 0x010fe400078e0013 */
[----:B-----5:R-:W-:-:S07]  /*18e20*/  IMAD.MOV.U32 R11, RZ, RZ, R15 ;  /* 0x000000ffff0b7224 */ /* 0x020fce00078e000f */
[----:B------:R-:W-:Y:S01]  /*18e30*/  HMMA.16816.F32 R8, R8, R28, R24 ;  /* 0x0000001c0808723c */ /* 0x000fe20000001818 */
[----:B------:R-:W2:Y:S04]  /*18e40*/  LDL.LU.64 R26, [R1+0x1b90] ;  /* 0x001b9000011a7983 */ /* 0x000ea80000300a00 */
[----:B------:R-:W3:-:S15]  /*18e50*/  LDL.LU.64 R24, [R1+0x1b88] ;  /* 0x001b880001187983 */ /* 0x000ede0000300a00 */
[----:B------:R-:W-:-:S03]  /*18e60*/  NOP ;  /* 0x0000000000007918 */ /* 0x000fc60000000000 */
[----:B------:R0:W-:Y:S04]  /*18e70*/  STL.64 [R1+0xb0], R8 ;  /* 0x0000b00801007387 */ /* 0x0001e80000100a00 */
[----:B------:R1:W-:Y:S04]  /*18e80*/  STL.64 [R1+0xb8], R10 ;  /* 0x0000b80a01007387 */ /* 0x0003e80000100a00 */
[----:B0-----:R-:W4:Y:S04]  /*18e90*/  LDL.LU R8, [R1+0x10] ;  /* 0x0000100001087983 */ /* 0x001f280000300800 */
[----:B------:R-:W4:Y:S04]  /*18ea0*/  LDL.LU R9, [R1+0x14] ;  /* 0x0000140001097983 */ /* 0x000f280000300800 */
[----:B-1----:R-:W4:Y:S04]  /*18eb0*/  LDL.LU R10, [R1+0x18] ;  /* 0x00001800010a7983 */ /* 0x002f280000300800 */
[----:B------:R-:W4:Y:S01]  /*18ec0*/  LDL.LU R11, [R1+0x1c] ;  /* 0x00001c00010b7983 */ /* 0x000f220000300800 */
[----:B------:R-:W-:-:S02]  /*18ed0*/  IMAD.MOV.U32 R6, RZ, RZ, R21 ;  /* 0x000000ffff067224 */ /* 0x000fc400078e0015 */
[----:B------:R-:W-:-:S07]  /*18ee0*/  IMAD.MOV.U32 R7, RZ, RZ, R23 ;  /* 0x000000ffff077224 */ /* 0x000fce00078e0017 */
[----:B----4-:R-:W-:Y:S01]  /*18ef0*/  HMMA.16816.F32 R4, R4, R2, R8 ;  /* 0x000000020404723c */ /* 0x010fe20000001808 */
[----:B------:R-:W0:Y:S05]  /*18f00*/  LDSM.16.MT88.4 R8, [R14+UR7+0x8800] ;  /* 0x008800070e08783b */ /* 0x000e2a0008004200 */
[----:B0-----:R3:W-:-:S15]  /*18f10*/  STL.64 [R1], R8 ;  /* 0x0000000801007387 */ /* 0x0017de0000100a00 */
[----:B------:R-:W-:-:S02]  /*18f20*/  NOP ;  /* 0x0000000000007918 */ /* 0x000fc40000000000 */
[----:B------:R-:W-:Y:S04]  /*18f30*/  STL.64 [R1+0x90], R4 ;  /* 0x0000900401007387 */ /* 0x000fe80000100a00 */
[----:B------:R-:W-:Y:S04]  /*18f40*/  STL.64 [R1+0x98], R6 ;  /* 0x0000980601007387 */ /* 0x000fe80000100a00 */
[----:B------:R-:W0:Y:S04]  /*18f50*/  LDSM.16.MT88.4 R4, [R14+UR7+0x8c00] ;  /* 0x008c00070e04783b */ /* 0x000e280008004200 */
[----:B------:R-:W-:Y:S01]  /*18f60*/  STL.64 [R1+0x8], R10 ;  /* 0x0000080a01007387 */ /* 0x000fe20000100a00 */
[----:B------:R-:W-:-:S02]  /*18f70*/  IMAD.MOV.U32 R12, RZ, RZ, R8 ;  /* 0x000000ffff0c7224 */ /* 0x000fc400078e0008 */
[----:B---3--:R-:W-:Y:S02]  /*18f80*/  IMAD.MOV.U32 R8, RZ, RZ, R25 ;  /* 0x000000ffff087224 */ /* 0x008fe400078e0019 */
[----:B--2---:R-:W-:Y:S01]  /*18f90*/  IMAD.MOV.U32 R9, RZ, RZ, R27 ;  /* 0x000000ffff097224 */ /* 0x004fe200078e001b */
[----:B0-----:R-:W-:Y:S04]  /*18fa0*/  STL.64 [R1+0x30], R4 ;  /* 0x0000300401007387 */ /* 0x001fe80000100a00 */
[----:B------:R-:W-:Y:S04]  /*18fb0*/  STL.64 [R1+0x38], R6 ;  /* 0x0000380601007387 */ /* 0x000fe80000100a00 */
[----:B------:R-:W-:Y:S04]  /*18fc0*/  STL.64 [R1+0x1b80], R26 ;  /* 0x001b801a01007387 */ /* 0x000fe80000100a00 */
[----:B------:R0:W-:Y:S04]  /*18fd0*/  STL.64 [R1+0x1b78], R24 ;  /* 0x001b781801007387 */ /* 0x0001e80000100a00 */
[----:B0-----:R-:W2:Y:S04]  /*18fe0*/  LDL.LU R24, [R1+0x50] ;  /* 0x0000500001187983 */ /* 0x001ea80000300800 */
[----:B------:R-:W2:Y:S04]  /*18ff0*/  LDL.LU R25, [R1+0x54] ;  /* 0x0000540001197983 */ /* 0x000ea80000300800 */
[----:B------:R-:W2:Y:S04]  /*19000*/  LDL.LU R26, [R1+0x58] ;  /* 0x00005800011a7983 */ /* 0x000ea80000300800 */
[----:B------:R-:W2:Y:S01]  /*19010*/  LDL.LU R27, [R1+0x5c] ;  /* 0x00005c00011b7983 */ /* 0x000ea20000300800 */
[----:B------:R-:W-:-:S02]  /*19020*/  IMAD.MOV.U32 R14, RZ, RZ, R4 ;  /* 0x000000ffff0e7224 */ /* 0x000fc400078e0004 */
[----:B------:R-:W-:Y:S02]  /*19030*/  IMAD.MOV.U32 R4, RZ, RZ, R17 ;  /* 0x000000ffff047224 */ /* 0x000fe400078e0011 */
[----:B------:R-:W-:Y:S02]  /*19040*/  IMAD.MOV.U32 R5, RZ, RZ, R19 ;  /* 0x000000ffff057224 */ /* 0x000fe400078e0013 */
[----:B------:R-:W-:Y:S02]  /*19050*/  IMAD.MOV.U32 R6, RZ, RZ, R13 ;  /* 0x000000ffff067224 */ /* 0x000fe400078e000d */
[----:B------:R-:W-:-:S07]  /*19060*/  IMAD.MOV.U32 R7, RZ, RZ, R15 ;  /* 0x000000ffff077224 */ /* 0x000fce00078e000f */
[----:B--2---:R-:W-:Y:S01]  /*19070*/  HMMA.16816.F32 R4, R4, R2, R24 ;  /* 0x000000020404723c */ /* 0x004fe20000001818 */
[----:B------:R-:W2:Y:S04]  /*19080*/  LDL.LU.64 R26, [R1+0x1b80] ;  /* 0x001b8000011a7983 */ /* 0x000ea80000300a00 */
[----:B------:R-:W3:-:S15]  /*19090*/  LDL.LU.64 R24, [R1+0x1b78] ;  /* 0x001b780001187983 */ /* 0x000ede0000300a00 */
[----:B------:R-:W-:-:S03]  /*190a0*/  NOP ;  /* 0x0000000000007918 */ /* 0x000fc60000000000 */
[----:B------:R0:W-:Y:S04]  /*190b0*/  STL.64 [R1+0xa0], R4 ;  /* 0x0000a00401007387 */ /* 0x0001e80000100a00 */
[----:B------:R1:W-:Y:S01]  /*190c0*/  STL.64 [R1+0xa8], R6 ;  /* 0x0000a80601007387 */ /* 0x0003e20000100a00 */
[----:B0-----:R-:W-:-:S03]  /*190d0*/  IMAD.MOV.U32 R4, RZ, RZ, R0 ;  /* 0x000000ffff047224 */ /* 0x001fc600078e0000 */
[----:B------:R-:W4:Y:S04]  /*190e0*/  LDL.LU R0, [R1+0x1b70] ;  /* 0x001b700001007983 */ /* 0x000f280000300800 */
[----:B------:R-:W5:Y:S04]  /*190f0*/  LDL.LU R5, [R1+0x44] ;  /* 0x0000440001057983 */ /* 0x000f680000300800 */
[----:B-1----:R-:W5:Y:S04]  /*19100*/  LDL.LU R6, [R1+0x48] ;  /* 0x0000480001067983 */ /* 0x002f680000300800 */
[----:B------:R-:W5:Y:S01]  /*19110*/  LDL.LU R7, [R1+0x4c] ;  /* 0x00004c0001077983 */ /* 0x000f620000300800 */
[----:B------:R-:W-:Y:S01]  /*19120*/  F2FP.F16.E4M3.UNPACK_B R28, R16.H1 ;  /* 0x00000010ff1c723e */ /* 0x000fe200030006ff */
[----:B------:R-:W-:Y:S01]  /*19130*/  IMAD.MOV.U32 R10, RZ, RZ, R21 ;  /* 0x000000ffff0a7224 */ /* 0x000fe200078e0015 */
[----:B------:R-:W-:Y:S01]  /*19140*/  F2FP.F16.E4M3.UNPACK_B R29, R20.H1 ;  /* 0x00000014ff1d723e */ /* 0x000fe200030006ff */
[----:B------:R-:W-:Y:S01]  /*19150*/  IMAD.MOV.U32 R11, RZ, RZ, R23 ;  /* 0x000000ffff0b7224 */ /* 0x000fe200078e0017 */
[----:B------:R-:W3:Y:S04]  /*19160*/  LDL.LU R20, [R1+0x100] ;  /* 0x0001000001147983 */ /* 0x000ee80000300800 */
[----:B------:R-:W3:Y:S02]  /*19170*/  LDL.LU R16, [R1+0x104] ;  /* 0x0001040001107983 */ /* 0x000ee40000300800 */
[----:B-----5:R-:W-:Y:S02]  /*19180*/  HMMA.16816.F32 R4, R8, R28, R4 ;  /* 0x0000001c0804723c */ /* 0x020fe40000001804 */
[----:B----4-:R-:W-:-:S15]  /*19190*/  LDSM.16.MT88.4 R8, [R0+UR7+0x8c00] ;  /* 0x008c00070008783b */ /* 0x010fde0008004200 */
[----:B------:R-:W-:-:S06]  /*191a0*/  NOP ;  /* 0x0000000000007918 */ /* 0x000fcc0000000000 */
[----:B------:R-:W-:Y:S04]  /*191b0*/  STL.64 [R1+0x50], R4 ;  /* 0x0000500401007387 */ /* 0x000fe80000100a00 */
[----:B------:R-:W-:Y:S04]  /*191c0*/  STL.64 [R1+0x58], R6 ;  /* 0x0000580601007387 */ /* 0x000fe80000100a00 */
[----:B------:R-:W0:Y:S04]  /*191d0*/  LDSM.16.MT88.4 R4, [R0+UR7+0x8800] ;  /* 0x008800070004783b */ /* 0x000e280008004200 */
[----:B0-----:R-:W-:Y:S04]  /*191e0*/  STL [R1+0x1af8], R5 ;  /* 0x001af80501007387 */ /* 0x001fe80000100800 */
[----:B------:R-:W-:Y:S04]  /*191f0*/  STL [R1+0x1af4], R7 ;  /* 0x001af40701007387 */ /* 0x000fe80000100800 */
[----:B------:R-:W-:Y:S04]  /*19200*/  STL [R1+0x1b4c], R6 ;  /* 0x001b4c0601007387 */ /* 0x000fe80000100800 */
[----:B------:R0:W-:Y:S04]  /*19210*/  STL [R1+0x1b48], R4 ;  /* 0x001b480401007387 */ /* 0x0001e80000100800 */
[----:B0-----:R-:W4:Y:S04]  /*19220*/  LDL.LU R4, [R1+0xc0] ;  /* 0x0000c00001047983 */ /* 0x001f280000300800 */
[----:B------:R-:W4:Y:S04]  /*19230*/  LDL.LU R5, [R1+0xc4] ;  /* 0x0000c40001057983 */ /* 0x000f280000300800 */
[----:B------:R-:W5:Y:S04]  /*19240*/  LDL.LU R6, [R1+0xc8] ;  /* 0x0000c80001067983 */ /* 0x000f680000300800 */
[----:B------:R-:W5:Y:S04]  /*19250*/  LDL.LU R7, [R1+0xcc] ;  /* 0x0000cc0001077983 */ /* 0x000f680000300800 */
[----:B-----5:R0:W-:Y:S04]  /*19260*/  STL.64 [R1+0x1b58], R6 ;  /* 0x001b580601007387 */ /* 0x0201e80000100a00 */
[----:B----4-:R2:W-:Y:S01]  /*19270*/  STL.64 [R1+0x1b50], R4 ;  /* 0x001b500401007387 */ /* 0x0105e20000100a00 */
[----:B0-----:R-:W-:-:S02]  /*19280*/  IMAD.MOV.U32 R6, RZ, RZ, R22 ;  /* 0x000000ffff067224 */ /* 0x001fc400078e0016 */
[----:B------:R-:W-:Y:S02]  /*19290*/  IMAD.MOV.U32 R7, RZ, RZ, R18 ;  /* 0x000000ffff077224 */ /* 0x000fe400078e0012 */
[----:B--2---:R-:W-:Y:S02]  /*192a0*/  IMAD.MOV.U32 R4, RZ, RZ, R26 ;  /* 0x000000ffff047224 */ /* 0x004fe400078e001a */
[----:B---3--:R-:W-:Y:S01]  /*192b0*/  IMAD.MOV.U32 R5, RZ, RZ, R24 ;  /* 0x000000ffff057224 */ /* 0x008fe200078e0018 */
[----:B------:R-:W-:Y:S04]  /*192c0*/  STL.64 [R1+0x1b68], R6 ;  /* 0x001b680601007387 */ /* 0x000fe80000100a00 */
[----:B------:R0:W-:Y:S04]  /*192d0*/  STL.64 [R1+0x1b60], R4 ;  /* 0x001b600401007387 */ /* 0x0001e80000100a00 */
[----:B0-----:R-:W2:Y:S04]  /*192e0*/  LDL.LU R4, [R1+0x60] ;  /* 0x0000600001047983 */ /* 0x001ea80000300800 */
[----:B------:R-:W2:Y:S04]  /*192f0*/  LDL.LU R5, [R1+0x64] ;  /* 0x0000640001057983 */ /* 0x000ea80000300800 */
[----:B------:R-:W2:Y:S04]  /*19300*/  LDL.LU R6, [R1+0x68] ;  /* 0x0000680001067983 */ /* 0x000ea80000300800 */
[----:B------:R-:W2:Y:S01]  /*19310*/  LDL.LU R7, [R1+0x6c] ;  /* 0x00006c0001077983 */ /* 0x000ea20000300800 */
[----:B------:R-:W-:Y:S01]  /*19320*/  IMAD.MOV.U32 R24, RZ, RZ, R25 ;  /* 0x000000ffff187224 */ /* 0x000fe200078e0019 */
[----:B------:R-:W-:Y:S01]  /*19330*/  F2FP.F16.E4M3.UNPACK_B R2, R20.H1 ;  /* 0x00000014ff02723e */ /* 0x000fe200030006ff */
[----:B------:R-:W-:-:S02]  /*19340*/  IMAD.MOV.U32 R25, RZ, RZ, R27 ;  /* 0x000000ffff197224 */ /* 0x000fc400078e001b */
[----:B------:R-:W-:Y:S02]  /*19350*/  IMAD.MOV.U32 R26, RZ, RZ, R21 ;  /* 0x000000ffff1a7224 */ /* 0x000fe400078e0015 */
[----:B------:R-:W-:Y:S02]  /*19360*/  IMAD.MOV.U32 R27, RZ, RZ, R23 ;  /* 0x000000ffff1b7224 */ /* 0x000fe400078e0017 */
[----:B------:R-:W-:Y:S02]  /*19370*/  IMAD.MOV.U32 R20, RZ, RZ, R17 ;  /* 0x000000ffff147224 */ /* 0x000fe400078e0011 */
[----:B------:R-:W-:Y:S02]  /*19380*/  IMAD.MOV.U32 R21, RZ, RZ, R19 ;  /* 0x000000ffff157224 */ /* 0x000fe400078e0013 */
[----:B------:R-:W-:Y:S02]  /*19390*/  IMAD.MOV.U32 R22, RZ, RZ, R13 ;  /* 0x000000ffff167224 */ /* 0x000fe400078e000d */
[----:B------:R-:W-:Y:S01]  /*193a0*/  IMAD.MOV.U32 R23, RZ, RZ, R15 ;  /* 0x000000ffff177224 */ /* 0x000fe200078e000f */
[----:B------:R-:W-:Y:S04]  /*193b0*/  STL [R1+0x1af0], R9 ;  /* 0x001af00901007387 */ /* 0x000fe80000100800 */
[----:B------:R-:W-:Y:S04]  /*193c0*/  STL [R1+0x1aec], R11 ;  /* 0x001aec0b01007387 */ /* 0x000fe80000100800 */
[----:B------:R0:W-:Y:S04]  /*193d0*/  STL [R1+0x1ad0], R0 ;  /* 0x001ad00001007387 */ /* 0x0001e80000100800 */
[----:B0-----:R-:W3:Y:S01]  /*193e0*/  LDL.LU R0, [R1+0xdc] ;  /* 0x0000dc0001007983 */ /* 0x001ee20000300800 */
[----:B--2---:R-:W-:Y:S03]  /*193f0*/  HMMA.16816.F32 R20, R20, R28, R4 ;  /* 0x0000001c1414723c */ /* 0x004fe60000001804 */
[----:B------:R-:W2:Y:S04]  /*19400*/  LDL.LU.64 R6, [R1+0x1b68] ;  /* 0x001b680001067983 */ /* 0x000ea80000300a00 */
[----:B------:R-:W2:-:S15]  /*19410*/  LDL.LU.64 R4, [R1+0x1b60] ;  /* 0x001b600001047983 */ /* 0x000e9e0000300a00 */
[----:B------:R-:W-:-:S01]  /*19420*/  NOP ;  /* 0x0000000000007918 */ /* 0x000fc20000000000 */
[----:B------:R-:W-:Y:S04]  /*19430*/  STL.64 [R1+0x70], R20 ;  /* 0x0000701401007387 */ /* 0x000fe80000100a00 */
[----:B------:R0:W-:Y:S04]  /*19440*/  STL.64 [R1+0x78], R22 ;  /* 0x0000781601007387 */ /* 0x0001e80000100a00 */
[----:B0-----:R-:W4:Y:S01]  /*19450*/  LDL.LU R23, [R1+0xd8] ;  /* 0x0000d80001177983 */ /* 0x001f220000300800 */
[----:B------:R-:W-:-:S03]  /*19460*/  F2FP.F16.E4M3.UNPACK_B R3, R16.H1 ;  /* 0x00000010ff03723e */ /* 0x000fc600030006ff */
[----:B------:R-:W5:Y:S04]  /*19470*/  LDL.LU R28, [R1+0xe8] ;  /* 0x0000e800011c7983 */ /* 0x000f680000300800 */
[----:B------:R-:W5:Y:S01]  /*19480*/  LDL.LU R29, [R1+0xec] ;  /* 0x0000ec00011d7983 */ /* 0x000f620000300800 */
[----:B------:R-:W-:Y:S01]  /*19490*/  IMAD.MOV.U32 R18, RZ, RZ, R13 ;  /* 0x000000ffff127224 */ /* 0x000fe200078e000d */
[----:B--2---:R-:W-:Y:S02]  /*194a0*/  HMMA.16816.F32 R24, R24, R2, R4 ;  /* 0x000000021818723c */ /* 0x004fe40000001804 */
[----:B------:R-:W2:Y:S04]  /*194b0*/  LDL.LU.64 R6, [R1+0x1b58] ;  /* 0x001b580001067983 */ /* 0x000ea80000300a00 */
[----:B------:R-:W2:-:S15]  /*194c0*/  LDL.LU.64 R4, [R1+0x1b50] ;  /* 0x001b500001047983 */ /* 0x000e9e0000300a00 */
[----:B------:R-:W-:-:S02]  /*194d0*/  NOP ;  /* 0x0000000000007918 */ /* 0x000fc40000000000 */
[----:B------:R0:W-:Y:S04]  /*194e0*/  STL.64 [R1+0x80], R24 ;  /* 0x0000801801007387 */ /* 0x0001e80000100a00 */
[----:B------:R1:W-:Y:S04]  /*194f0*/  STL.64 [R1+0x88], R26 ;  /* 0x0000881a01007387 */ /* 0x0003e80000100a00 */
[----:B----4-:R-:W-:Y:S04]  /*19500*/  STL [R1+0x1b10], R23 ;  /* 0x001b101701007387 */ /* 0x010fe80000100800 */
[----:B---3--:R-:W-:Y:S04]  /*19510*/  STL [R1+0x1b14], R0 ;  /* 0x001b140001007387 */ /* 0x008fe80000100800 */
[----:B------:R-:W3:Y:S04]  /*19520*/  LDL R13, [R1+0x8] ;  /* 0x00000800010d7983 */ /* 0x000ee80000100800 */
[----:B0-----:R-:W4:Y:S04]  /*19530*/  LDL.LU R24, [R1+0x90] ;  /* 0x0000900001187983 */ /* 0x001f280000300800 */
[----:B------:R-:W4:Y:S04]  /*19540*/  LDL.LU R25, [R1+0x94] ;  /* 0x0000940001197983 */ /* 0x000f280000300800 */
[----:B-1----:R-:W5:Y:S04]  /*19550*/  LDL.LU R26, [R1+0x98] ;  /* 0x00009800011a7983 */ /* 0x002f680000300800 */
[----:B------:R-:W5:Y:S01]  /*19560*/  LDL.LU R27, [R1+0x9c] ;  /* 0x00009c00011b7983 */ /* 0x000f620000300800 */
[----:B------:R-:W-:-:S02]  /*19570*/  IMAD.MOV.U32 R16, RZ, RZ, R17 ;  /* 0x000000ffff107224 */ /* 0x000fc400078e0011 */
[----:B------:R-:W-:Y:S02]  /*19580*/  IMAD.MOV.U32 R17, RZ, RZ, R19 ;  /* 0x000000ffff117224 */ /* 0x000fe400078e0013 */
[----:B------:R-:W-:-:S07]  /*19590*/  IMAD.MOV.U32 R19, RZ, RZ, R15 ;  /* 0x000000ffff137224 */ /* 0x000fce00078e000f */
[----:B--2---:R-:W-:Y:S01]  /*195a0*/  HMMA.16816.F32 R16, R16, R2, R4 ;  /* 0x000000021010723c */ /* 0x004fe20000001804 */
[----:B-----5:R-:W-:Y:S04]  /*195b0*/  STL.64 [R1+0x1b40], R26 ;  /* 0x001b401a01007387 */ /* 0x020fe80000100a00 */
[----:B----4-:R0:W-:Y:S04]  /*195c0*/  STL.64 [R1+0x1b38], R24 ;  /* 0x001b381801007387 */ /* 0x0101e80000100a00 */
[----:B0-----:R-:W2:Y:S04]  /*195d0*/  LDL.LU R24, [R1+0xb0] ;  /* 0x0000b00001187983 */ /* 0x001ea80000300800 */
[----:B------:R-:W2:Y:S04]  /*195e0*/  LDL.LU R25, [R1+0xb4] ;  /* 0x0000b40001197983 */ /* 0x000ea80000300800 */
[----:B------:R-:W2:Y:S04]  /*195f0*/  LDL.LU R26, [R1+0xb8] ;  /* 0x0000b800011a7983 */ /* 0x000ea80000300800 */
[----:B------:R-:W2:Y:S04]  /*19600*/  LDL.LU R27, [R1+0xbc] ;  /* 0x0000bc00011b7983 */ /* 0x000ea80000300800 */
[----:B------:R-:W3:Y:S04]  /*19610*/  LDL R15, [R1+0x38] ;  /* 0x00003800010f7983 */ /* 0x000ee80000100800 */
[----:B------:R-:W4:Y:S04]  /*19620*/  LDL.LU R6, [R1+0x1b4c] ;  /* 0x001b4c0001067983 */ /* 0x000f280000300800 */
[----:B------:R-:W5:Y:S04]  /*19630*/  LDL.LU R4, [R1+0x1b48] ;  /* 0x001b480001047983 */ /* 0x000f680000300800 */
[----:B------:R0:W-:Y:S04]  /*19640*/  STL.64 [R1+0x40], R16 ;  /* 0x0000401001007387 */ /* 0x0001e80000100a00 */
[----:B------:R1:W-:Y:S04]  /*19650*/  STL.64 [R1+0x48], R18 ;  /* 0x0000481201007387 */ /* 0x0003e80000100a00 */
[----:B0-----:R-:W3:Y:S04]  /*19660*/  LDL.LU R16, [R1+0x20] ;  /* 0x0000200001107983 */ /* 0x001ee80000300800 */
[----:B------:R-:W3:Y:S04]  /*19670*/  LDL.LU R17, [R1+0x24] ;  /* 0x0000240001117983 */ /* 0x000ee80000300800 */
[----:B-1----:R-:W3:Y:S04]  /*19680*/  LDL.LU R18, [R1+0x28] ;  /* 0x0000280001127983 */ /* 0x002ee80000300800 */
[----:B------:R-:W3:Y:S01]  /*19690*/  LDL.LU R19, [R1+0x2c] ;  /* 0x00002c0001137983 */ /* 0x000ee20000300800 */
[----:B------:R-:W-:-:S02]  /*196a0*/  F2FP.F16.E4M3.UNPACK_B R20, R23 ;  /* 0x00000017ff14723e */ /* 0x000fc400020006ff */
[----:B------:R-:W-:Y:S01]  /*196b0*/  F2FP.F16.E4M3.UNPACK_B R21, R0 ;  /* 0x00000000ff15723e */ /* 0x000fe200020006ff */
[----:B------:R-:W2:Y:S06]  /*196c0*/  LDL R22, [R1+0xfc] ;  /* 0x0000fc0001167983 */ /* 0x000eac0000100800 */
[----:B---3--:R-:W-:Y:S07]  /*196d0*/  HMMA.16816.F32 R12, R12, R20, R16 ;  /* 0x000000140c0c723c */ /* 0x008fee0000001810 */
[----:B-----5:R-:W-:-:S02]  /*196e0*/  IMAD.MOV.U32 R16, RZ, RZ, R4 ;  /* 0x000000ffff107224 */ /* 0x020fc400078e0004 */
[----:B----4-:R-:W-:Y:S02]  /*196f0*/  IMAD.MOV.U32 R17, RZ, RZ, R6 ;  /* 0x000000ffff117224 */ /* 0x010fe400078e0006 */
[----:B------:R-:W-:Y:S02]  /*19700*/  IMAD.MOV.U32 R18, RZ, RZ, R8 ;  /* 0x000000ffff127224 */ /* 0x000fe400078e0008 */
[----:B------:R-:W-:-:S11]  /*19710*/  IMAD.MOV.U32 R19, RZ, RZ, R10 ;  /* 0x000000ffff137224 */ /* 0x000fd600078e000a */
[----:B------:R-:W-:Y:S02]  /*19720*/  IMAD.MOV.U32 R11, RZ, RZ, R15 ;  /* 0x000000ffff0b7224 */ /* 0x000fe400078e000f */
[----:B------:R-:W-:Y:S02]  /*19730*/  IMAD.MOV.U32 R9, RZ, RZ, R14 ;  /* 0x000000ffff097224 */ /* 0x000fe400078e000e */
[----:B------:R-:W-:Y:S01]  /*19740*/  IMAD.MOV.U32 R7, RZ, RZ, R13 ;  /* 0x000000ffff077224 */ /* 0x000fe200078e000d */
[----:B------:R0:W-:Y:S01]  /*19750*/  STL [R1+0x1b24], R11 ;  /* 0x001b240b01007387 */ /* 0x0001e20000100800 */
[----:B------:R-:W-:-:S03]  /*19760*/  IMAD.MOV.U32 R5, RZ, RZ, R12 ;  /* 0x000000ffff057224 */ /* 0x000fc600078e000c */
[----:B0-----:R-:W3:Y:S04]  /*19770*/  LDL.LU R11, [R1] ;  /* 0x00000000010b7983 */ /* 0x001ee80000300800 */
[----:B------:R0:W-:Y:S01]  /*19780*/  STL [R1+0x1b20], R9 ;  /* 0x001b200901007387 */ /* 0x0001e20000100800 */
[----:B--2---:R-:W-:Y:S03]  /*19790*/  HMMA.16816.F32 R16, R16, R20, R24 ;  /* 0x000000141010723c */ /* 0x004fe60000001818 */
[----:B0-----:R-:W2:Y:S04]  /*197a0*/  LDL.LU R9, [R1+0x8] ;  /* 0x0000080001097983 */ /* 0x001ea80000300800 */
[----:B------:R0:W-:Y:S04]  /*197b0*/  STL [R1+0x1b1c], R7 ;  /* 0x001b1c0701007387 */ /* 0x0001e80000100800 */
[----:B0-----:R-:W4:Y:S04]  /*197c0*/  LDL.LU R7, [R1+0x30] ;  /* 0x0000300001077983 */ /* 0x001f280000300800 */
[----:B------:R0:W-:Y:S04]  /*197d0*/  STL [R1+0x1b18], R5 ;  /* 0x001b180501007387 */ /* 0x0001e80000100800 */
[----:B0-----:R-:W5:Y:S04]  /*197e0*/  LDL.LU R5, [R1+0x38] ;  /* 0x0000380001057983 */ /* 0x001f680000300800 */
[----:B------:R-:W5:Y:S04]  /*197f0*/  LDL.LU.64 R26, [R1+0x1b40] ;  /* 0x001b4000011a7983 */ /* 0x000f680000300a00 */
[----:B------:R-:W5:Y:S01]  /*19800*/  LDL.LU.64 R24, [R1+0x1b38] ;  /* 0x001b380001187983 */ /* 0x000f620000300a00 */
[----:B------:R-:W-:-:S02]  /*19810*/  F2FP.F16.E4M3.UNPACK_B R2, R28 ;  /* 0x0000001cff02723e */ /* 0x000fc400020006ff */
[----:B------:R-:W-:Y:S01]  /*19820*/  F2FP.F16.E4M3.UNPACK_B R3, R29 ;  /* 0x0000001dff03723e */ /* 0x000fe200020006ff */
[----:B------:R-:W-:Y:S04]  /*19830*/  STL.64 [R1+0x10], R16 ;  /* 0x0000101001007387 */ /* 0x000fe80000100a00 */
[----:B------:R-:W5:Y:S01]  /*19840*/  LDL R21, [R1+0xf8] ;  /* 0x0000f80001157983 */ /* 0x000f620000100800 */
[----:B---3--:R-:W-:Y:S02]  /*19850*/  IMAD.MOV.U32 R12, RZ, RZ, R11 ;  /* 0x000000ffff0c7224 */ /* 0x008fe400078e000b */
[----:B--2---:R-:W-:Y:S02]  /*19860*/  IMAD.MOV.U32 R13, RZ, RZ, R9 ;  /* 0x000000ffff0d7224 */ /* 0x004fe400078e0009 */
[----:B----4-:R-:W-:-:S02]  /*19870*/  IMAD.MOV.U32 R14, RZ, RZ, R7 ;  /* 0x000000ffff0e7224 */ /* 0x010fc400078e0007 */
[----:B-----5:R-:W-:-:S07]  /*19880*/  IMAD.MOV.U32 R15, RZ, RZ, R5 ;  /* 0x000000ffff0f7224 */ /* 0x020fce00078e0005 */
[----:B------:R-:W-:-:S15]  /*19890*/  HMMA.16816.F32 R24, R12, R2, R24 ;  /* 0x000000020c18723c */ /* 0x000fde0000001818 */
[----:B------:R-:W-:-:S08]  /*198a0*/  NOP ;  /* 0x0000000000007918 */ /* 0x000fd00000000000 */
[----:B------:R-:W-:Y:S04]  /*198b0*/  STL.64 [R1+0x1ae0], R26 ;  /* 0x001ae01a01007387 */ /* 0x000fe80000100a00 */
[----:B------:R0:W-:Y:S04]  /*198c0*/  STL.64 [R1+0x1ad8], R24 ;  /* 0x001ad81801007387 */ /* 0x0001e80000100a00 */
[----:B0-----:R-:W2:Y:S04]  /*198d0*/  LDL.LU R24, [R1+0x70] ;  /* 0x0000700001187983 */ /* 0x001ea80000300800 */
[----:B------:R-:W2:Y:S04]  /*198e0*/  LDL.LU R25, [R1+0x74] ;  /* 0x0000740001197983 */ /* 0x000ea80000300800 */
[----:B------:R-:W3:Y:S04]  /*198f0*/  LDL.LU R26, [R1+0x78] ;  /* 0x00007800011a7983 */ /* 0x000ee80000300800 */
[----:B------:R-:W3:Y:S01]  /*19900*/  LDL.LU R27, [R1+0x7c] ;  /* 0x00007c00011b7983 */ /* 0x000ee20000300800 */
[----:B------:R-:W-:-:S02]  /*19910*/  IMAD.MOV.U32 R0, RZ, RZ, R18 ;  /* 0x000000ffff007224 */ /* 0x000fc400078e0012 */
[----:B------:R-:W-:Y:S01]  /*19920*/  IMAD.MOV.U32 R23, RZ, RZ, R19 ;  /* 0x000000ffff177224 */ /* 0x000fe200078e0013 */
[----:B---3--:R-:W-:Y:S04]  /*19930*/  STL.64 [R1+0x1b30], R26 ;  /* 0x001b301a01007387 */ /* 0x008fe80000100a00 */
[----:B--2---:R0:W-:Y:S04]  /*19940*/  STL.64 [R1+0x1b28], R24 ;  /* 0x001b281801007387 */ /* 0x0041e80000100a00 */
[----:B0-----:R-:W2:Y:S04]  /*19950*/  LDL.LU R24, [R1+0xa0] ;  /* 0x0000a00001187983 */ /* 0x001ea80000300800 */
[----:B------:R-:W2:Y:S04]  /*19960*/  LDL.LU R25, [R1+0xa4] ;  /* 0x0000a40001197983 */ /* 0x000ea80000300800 */
[----:B------:R-:W2:Y:S04]  /*19970*/  LDL.LU R26, [R1+0xa8] ;  /* 0x0000a800011a7983 */ /* 0x000ea80000300800 */
[----:B------:R-:W2:Y:S01]  /*19980*/  LDL.LU R27, [R1+0xac] ;  /* 0x0000ac00011b7983 */ /* 0x000ea20000300800 */
[----:B------:R-:W-:-:S02]  /*19990*/  IMAD.MOV.U32 R16, RZ, RZ, R4 ;  /* 0x000000ffff107224 */ /* 0x000fc400078e0004 */
[----:B------:R-:W-:Y:S02]  /*199a0*/  IMAD.MOV.U32 R17, RZ, RZ, R6 ;  /* 0x000000ffff117224 */ /* 0x000fe400078e0006 */
[----:B------:R-:W-:Y:S02]  /*199b0*/  IMAD.MOV.U32 R18, RZ, RZ, R8 ;  /* 0x000000ffff127224 */ /* 0x000fe400078e0008 */
[----:B------:R-:W-:Y:S01]  /*199c0*/  IMAD.MOV.U32 R19, RZ, RZ, R10 ;  /* 0x000000ffff137224 */ /* 0x000fe200078e000a */
[----:B------:R-:W-:Y:S02]  /*199d0*/  F2FP.F16.E4M3.UNPACK_B R20, R21 ;  /* 0x00000015ff14723e */ /* 0x000fe400020006ff */
[----:B------:R-:W-:-:S04]  /*199e0*/  F2FP.F16.E4M3.UNPACK_B R21, R22 ;  /* 0x00000016ff15723e */ /* 0x000fc800020006ff */
[----:B--2---:R-:W-:Y:S01]  /*199f0*/  HMMA.16816.F32 R16, R16, R2, R24 ;  /* 0x000000021010723c */ /* 0x004fe20000001818 */
[----:B------:R-:W2:Y:S04]  /*19a00*/  LDL.LU.64 R26, [R1+0x1b30] ;  /* 0x001b3000011a7983 */ /* 0x000ea80000300a00 */
[----:B------:R-:W2:-:S15]  /*19a10*/  LDL.LU.64 R24, [R1+0x1b28] ;  /* 0x001b280001187983 */ /* 0x000e9e0000300a00 */
[----:B------:R-:W-:-:S03]  /*19a20*/  NOP ;  /* 0x0000000000007918 */ /* 0x000fc60000000000 */
[----:B------:R0:W-:Y:S01]  /*19a30*/  STL.64 [R1+0x60], R16 ;  /* 0x0000601001007387 */ /* 0x0001e20000100a00 */
[----:B------:R-:W-:-:S03]  /*19a40*/  IMAD.MOV.U32 R22, RZ, RZ, R19 ;  /* 0x000000ffff167224 */ /* 0x000fc600078e0013 */
[----:B------:R1:W-:Y:S04]  /*19a50*/  STL [R1+0x68], R18 ;  /* 0x0000681201007387 */ /* 0x0003e80000100800 */
[----:B0-----:R-:W3:Y:S04]  /*19a60*/  LDL.LU R16, [R1+0x50] ;  /* 0x0000500001107983 */ /* 0x001ee80000300800 */
[----:B------:R-:W3:Y:S04]  /*19a70*/  LDL.LU R17, [R1+0x54] ;  /* 0x0000540001117983 */ /* 0x000ee80000300800 */
[----:B-1----:R-:W3:Y:S04]  /*19a80*/  LDL.LU R18, [R1+0x58] ;  /* 0x0000580001127983 */ /* 0x002ee80000300800 */
[----:B------:R-:W3:Y:S04]  /*19a90*/  LDL.LU R19, [R1+0x5c] ;  /* 0x00005c0001137983 */ /* 0x000ee80000300800 */
[----:B------:R-:W4:Y:S04]  /*19aa0*/  LDL R2, [R1+0x108] ;  /* 0x0001080001027983 */ /* 0x000f280000100800 */
[----:B------:R-:W5:Y:S04]  /*19ab0*/  LDL R3, [R1+0x10c] ;  /* 0x00010c0001037983 */ /* 0x000f680000100800 */
[----:B------:R0:W-:Y:S04]  /*19ac0*/  STL [R1+0x1ae8], R22 ;  /* 0x001ae81601007387 */ /* 0x0001e80000100800 */
[----:B0-----:R-:W5:Y:S01]  /*19ad0*/  LDL R22, [R1+0x4] ;  /* 0x0000040001167983 */ /* 0x001f620000100800 */
[----:B---3--:R-:W-:-:S15]  /*19ae0*/  HMMA.16816.F32 R12, R12, R20, R16 ;  /* 0x000000140c0c723c */ /* 0x008fde0000001810 */
[----:B------:R-:W-:-:S08]  /*19af0*/  NOP ;  /* 0x0000000000007918 */ /* 0x000fd00000000000 */
[----:B------:R0:W-:Y:S04]  /*19b00*/  STL.64 [R1+0x50], R12 ;  /* 0x0000500c01007387 */ /* 0x0001e80000100a00 */
[----:B------:R1:W-:Y:S01]  /*19b10*/  STL.64 [R1+0x58], R14 ;  /* 0x0000580e01007387 */ /* 0x0003e20000100a00 */
[----:B0-----:R-:W-:Y:S02]  /*19b20*/  IMAD.MOV.U32 R12, RZ, RZ, R4 ;  /* 0x000000ffff0c7224 */ /* 0x001fe400078e0004 */
[----:B------:R-:W-:Y:S02]  /*19b30*/  IMAD.MOV.U32 R13, RZ, RZ, R6 ;  /* 0x000000ffff0d7224 */ /* 0x000fe400078e0006 */
[----:B-1----:R-:W-:Y:S02]  /*19b40*/  IMAD.MOV.U32 R14, RZ, RZ, R8 ;  /* 0x000000ffff0e7224 */ /* 0x002fe400078e0008 */
[----:B------:R-:W-:-:S07]  /*19b50*/  IMAD.MOV.U32 R15, RZ, RZ, R10 ;  /* 0x000000ffff0f7224 */ /* 0x000fce00078e000a */
[----:B--2---:R-:W-:Y:S01]  /*19b60*/  HMMA.16816.F32 R24, R12, R20, R24 ;  /* 0x000000140c18723c */ /* 0x004fe20000001818 */
[----:B------:R-:W-:Y:S02]  /*19b70*/  IMAD.MOV.U32 R16, RZ, RZ, R11 ;  /* 0x000000ffff107224 */ /* 0x000fe400078e000b */
[----:B------:R-:W2:Y:S01]  /*19b80*/  LDL.LU R11, [R1+0x1b24] ;  /* 0x001b2400010b7983 */ /* 0x000ea20000300800 */
[----:B------:R-:W-:Y:S02]  /*19b90*/  IMAD.MOV.U32 R17, RZ, RZ, R9 ;  /* 0x000000ffff117224 */ /* 0x000fe400078e0009 */
[----:B------:R-:W-:Y:S01]  /*19ba0*/  IMAD.MOV.U32 R18, RZ, RZ, R7 ;  /* 0x000000ffff127224 */ /* 0x000fe200078e0007 */
[----:B------:R-:W3:Y:S01]  /*19bb0*/  LDL.LU R9, [R1+0x1b20] ;  /* 0x001b200001097983 */ /* 0x000ee20000300800 */
[----:B------:R-:W-:-:S03]  /*19bc0*/  IMAD.MOV.U32 R19, RZ, RZ, R5 ;  /* 0x000000ffff137224 */ /* 0x000fc600078e0005 */
[----:B------:R-:W2:Y:S04]  /*19bd0*/  LDL.LU R7, [R1+0x1b1c] ;  /* 0x001b1c0001077983 */ /* 0x000ea80000300800 */
[----:B------:R-:W3:Y:S04]  /*19be0*/  LDL.LU R5, [R1+0x1b18] ;  /* 0x001b180001057983 */ /* 0x000ee80000300800 */
[----:B------:R-:W2:Y:S04]  /*19bf0*/  LDL.LU R12, [R1+0x80] ;  /* 0x00008000010c7983 */ /* 0x000ea80000300800 */
[----:B------:R0:W-:Y:S04]  /*19c00*/  STL.64 [R1+0x70], R24 ;  /* 0x0000701801007387 */ /* 0x0001e80000100a00 */
[----:B------:R1:W-:Y:S04]  /*19c10*/  STL.64 [R1+0x78], R26 ;  /* 0x0000781a01007387 */ /* 0x0003e80000100a00 */
[----:B------:R-:W2:Y:S04]  /*19c20*/  LDL.LU R13, [R1+0x84] ;  /* 0x00008400010d7983 */ /* 0x000ea80000300800 */
[----:B------:R-:W2:Y:S04]  /*19c30*/  LDL.LU R14, [R1+0x88] ;  /* 0x00008800010e7983 */ /* 0x000ea80000300800 */
[----:B------:R-:W2:Y:S04]  /*19c40*/  LDL.LU R15, [R1+0x8c] ;  /* 0x00008c00010f7983 */ /* 0x000ea80000300800 */
[----:B0-----:R-:W3:Y:S04]  /*19c50*/  LDL.LU R24, [R1+0x10] ;  /* 0x0000100001187983 */ /* 0x001ee80000300800 */
[----:B------:R-:W3:Y:S01]  /*19c60*/  LDL.LU R25, [R1+0x14] ;  /* 0x0000140001197983 */ /* 0x000ee20000300800 */
[----:B-1----:R-:W-:-:S02]  /*19c70*/  IMAD.MOV.U32 R26, RZ, RZ, R0 ;  /* 0x000000ffff1a7224 */ /* 0x002fc400078e0000 */
[----:B------:R-:W-:Y:S01]  /*19c80*/  IMAD.MOV.U32 R27, RZ, RZ, R23 ;  /* 0x000000ffff1b7224 */ /* 0x000fe200078e0017 */
[----:B------:R-:W2:Y:S04]  /*19c90*/  LDL.LU R0, [R1+0x1b14] ;  /* 0x001b140001007983 */ /* 0x000ea80000300800 */
[----:B------:R-:W2:Y:S04]  /*19ca0*/  LDL.LU R23, [R1+0x1b10] ;  /* 0x001b100001177983 */ /* 0x000ea80000300800 */
[----:B------:R-:W-:Y:S01]  /*19cb0*/  STL.64 [R1+0x1b08], R26 ;  /* 0x001b081a01007387 */ /* 0x000fe20000100a00 */
[----:B----4-:R-:W-:-:S02]  /*19cc0*/  F2FP.F16.E4M3.UNPACK_B R2, R2 ;  /* 0x00000002ff02723e */ /* 0x010fc400020006ff */
[----:B-----5:R-:W-:Y:S01]  /*19cd0*/  F2FP.F16.E4M3.UNPACK_B R3, R3 ;  /* 0x00000003ff03723e */ /* 0x020fe200020006ff */
[----:B---3--:R0:W-:Y:S04]  /*19ce0*/  STL.64 [R1+0x1b00], R24 ;  /* 0x001b001801007387 */ /* 0x0081e80000100a00 */
[----:B0-----:R-:W3:Y:S04]  /*19cf0*/  LDL.LU R24, [R1+0x40] ;  /* 0x0000400001187983 */ /* 0x001ee80000300800 */
[----:B------:R-:W3:Y:S04]  /*19d00*/  LDL.LU R25, [R1+0x44] ;  /* 0x0000440001197983 */ /* 0x000ee80000300800 */
[----:B------:R-:W3:Y:S04]  /*19d10*/  LDL.LU R26, [R1+0x48] ;  /* 0x00004800011a7983 */ /* 0x000ee80000300800 */
[----:B------:R-:W3:Y:S01]  /*19d20*/  LDL.LU R27, [R1+0x4c] ;  /* 0x00004c00011b7983 */ /* 0x000ee20000300800 */
[----:B--2---:R-:W-:Y:S01]  /*19d30*/  HMMA.16816.F32 R12, R16, R2, R12 ;  /* 0x00000002100c723c */ /* 0x004fe2000000180c */
[----:B------:R-:W-:-:S02]  /*19d40*/  F2FP.F16.E4M3.UNPACK_B R21, R0.H1 ;  /* 0x00000000ff15723e */ /* 0x000fc400030006ff */
[----:B------:R-:W-:-:S15]  /*19d50*/  F2FP.F16.E4M3.UNPACK_B R20, R23.H1 ;  /* 0x00000017ff14723e */ /* 0x000fde00030006ff */
[----:B------:R-:W-:-:S05]  /*19d60*/  NOP ;  /* 0x0000000000007918 */ /* 0x000fca0000000000 */
[----:B------:R0:W-:Y:S01]  /*19d70*/  STL [R1+0xa0], R12 ;  /* 0x0000a00c01007387 */ /* 0x0001e20000100800 */
[----:B------:R-:W-:Y:S02]  /*19d80*/  IMAD.MOV.U32 R0, RZ, RZ, R13 ;  /* 0x000000ffff007224 */ /* 0x000fe400078e000d */
[----:B------:R-:W-:Y:S01]  /*19d90*/  IMAD.MOV.U32 R13, RZ, RZ, R6 ;  /* 0x000000ffff0d7224 */ /* 0x000fe200078e0006 */
[----:B------:R1:W-:Y:S04]  /*19da0*/  STL.64 [R1+0xa8], R14 ;  /* 0x0000a80e01007387 */ /* 0x0003e80000100a00 */
[----:B------:R-:W2:Y:S01]  /*19db0*/  LDL R23, [R1+0x124] ;  /* 0x0001240001177983 */ /* 0x000ea20000100800 */
[----:B0-----:R-:W-:-:S03]  /*19dc0*/  IMAD.MOV.U32 R12, RZ, RZ, R4 ;  /* 0x000000ffff0c7224 */ /* 0x001fc600078e0004 */
[----:B------:R-:W4:Y:S01]  /*19dd0*/  LDL.LU R4, [R1+0x3c] ;  /* 0x00003c0001047983 */ /* 0x000f220000300800 */
[----:B-1----:R-:W-:-:S03]  /*19de0*/  IMAD.MOV.U32 R14, RZ, RZ, R8 ;  /* 0x000000ffff0e7224 */ /* 0x002fc600078e0008 */
[----:B------:R-:W5:Y:S01]  /*19df0*/  LDL.LU R6, [R1+0x34] ;  /* 0x0000340001067983 */ /* 0x000f620000300800 */
[----:B------:R-:W-:-:S03]  /*19e00*/  IMAD.MOV.U32 R15, RZ, RZ, R10 ;  /* 0x000000ffff0f7224 */ /* 0x000fc600078e000a */
[----:B------:R-:W2:Y:S04]  /*19e10*/  LDL R8, [R1+0x120] ;  /* 0x0001200001087983 */ /* 0x000ea80000100800 */
[----:B------:R-:W4:Y:S01]  /*19e20*/  LDL.LU R10, [R1+0xc] ;  /* 0x00000c00010a7983 */ /* 0x000f220000300800 */
[----:B---3--:R-:W-:Y:S03]  /*19e30*/  HMMA.16816.F32 R12, R12, R2, R24 ;  /* 0x000000020c0c723c */ /* 0x008fe60000001818 */
[----:B------:R-:W3:Y:S04]  /*19e40*/  LDL.LU.64 R26, [R1+0x1b08] ;  /* 0x001b0800011a7983 */ /* 0x000ee80000300a00 */
[----:B------:R-:W3:-:S15]  /*19e50*/  LDL.LU.64 R24, [R1+0x1b00] ;  /* 0x001b000001187983 */ /* 0x000ede0000300a00 */
[----:B------:R-:W-:-:S01]  /*19e60*/  NOP ;  /* 0x0000000000007918 */ /* 0x000fc20000000000 */
[----:B------:R0:W-:Y:S04]  /*19e70*/  STL.64 [R1+0x40], R12 ;  /* 0x0000400c01007387 */ /* 0x0001e80000100a00 */
[----:B------:R1:W-:Y:S01]  /*19e80*/  STL.64 [R1+0x48], R14 ;  /* 0x0000480e01007387 */ /* 0x0003e20000100a00 */
[----:B0-----:R-:W-:-:S03]  /*19e90*/  IMAD.MOV.U32 R12, RZ, RZ, R5 ;  /* 0x000000ffff0c7224 */ /* 0x001fc600078e0005 */
[----:B------:R-:W2:Y:S01]  /*19ea0*/  LDL.LU R5, [R1+0x1af8] ;  /* 0x001af80001057983 */ /* 0x000ea20000300800 */
[----:B------:R-:W-:Y:S02]  /*19eb0*/  IMAD.MOV.U32 R13, RZ, RZ, R7 ;  /* 0x000000ffff0d7224 */ /* 0x000fe400078e0007 */
[----:B-1----:R-:W-:Y:S01]  /*19ec0*/  IMAD.MOV.U32 R14, RZ, RZ, R9 ;  /* 0x000000ffff0e7224 */ /* 0x002fe200078e0009 */
[----:B------:R-:W3:Y:S01]  /*19ed0*/  LDL.LU R7, [R1+0x1af4] ;  /* 0x001af40001077983 */ /* 0x000ee20000300800 */
[----:B------:R-:W-:-:S03]  /*19ee0*/  IMAD.MOV.U32 R15, RZ, RZ, R11 ;  /* 0x000000ffff0f7224 */ /* 0x000fc600078e000b */
[----:B------:R-:W3:Y:S04]  /*19ef0*/  LDL.LU R9, [R1+0x1af0] ;  /* 0x001af00001097983 */ /* 0x000ee80000300800 */
[----:B------:R-:W3:Y:S01]  /*19f00*/  LDL.LU R11, [R1+0x1aec] ;  /* 0x001aec00010b7983 */ /* 0x000ee20000300800 */
[----:B------:R-:W-:Y:S02]  /*19f10*/  IMAD.MOV.U32 R16, RZ, RZ, R22 ;  /* 0x000000ffff107224 */ /* 0x000fe400078e0016 */
[----:B----4-:R-:W-:Y:S01]  /*19f20*/  IMAD.MOV.U32 R17, RZ, RZ, R10 ;  /* 0x000000ffff117224 */ /* 0x010fe200078e000a */
[----:B------:R-:W4:Y:S01]  /*19f30*/  LDL.LU R2, [R1+0xf8] ;  /* 0x0000f80001027983 */ /* 0x000f220000300800 */
[----:B-----5:R-:W-:Y:S02]  /*19f40*/  IMAD.MOV.U32 R18, RZ, RZ, R6 ;  /* 0x000000ffff127224 */ /* 0x020fe400078e0006 */
[----:B------:R-:W-:Y:S01]  /*19f50*/  IMAD.MOV.U32 R19, RZ, RZ, R4 ;  /* 0x000000ffff137224 */ /* 0x000fe200078e0004 */
[----:B------:R-:W5:Y:S06]  /*19f60*/  LDL.LU R3, [R1+0xfc] ;  /* 0x0000fc0001037983 */ /* 0x000f6c0000300800 */
[----:B------:R-:W-:-:S15]  /*19f70*/  HMMA.16816.F32 R16, R16, R20, R12 ;  /* 0x000000141010723c */ /* 0x000fde000000180c */
[----:B------:R-:W-:-:S08]  /*19f80*/  NOP ;  /* 0x0000000000007918 */ /* 0x000fd00000000000 */
[----:B------:R0:W-:Y:S04]  /*19f90*/  STL.64 [R1+0x90], R16 ;  /* 0x0000901001007387 */ /* 0x0001e80000100a00 */
[----:B------:R1:W-:Y:S01]  /*19fa0*/  STL.64 [R1+0x98], R18 ;  /* 0x0000981201007387 */ /* 0x0003e20000100a00 */
[----:B0-----:R-:W-:-:S03]  /*19fb0*/  IMAD.MOV.U32 R16, RZ, RZ, R22 ;  /* 0x000000ffff107224 */ /* 0x001fc600078e0016 */
[----:B------:R-:W4:Y:S01]  /*19fc0*/  LDL.LU R22, [R1+0x1ae8] ;  /* 0x001ae80001167983 */ /* 0x000f220000300800 */
[----:B--2---:R-:W-:Y:S02]  /*19fd0*/  IMAD.MOV.U32 R12, RZ, RZ, R5 ;  /* 0x000000ffff0c7224 */ /* 0x004fe400078e0005 */
[----:B---3--:R-:W-:Y:S02]  /*19fe0*/  IMAD.MOV.U32 R13, RZ, RZ, R7 ;  /* 0x000000ffff0d7224 */ /* 0x008fe400078e0007 */
[----:B------:R-:W-:Y:S02]  /*19ff0*/  IMAD.MOV.U32 R14, RZ, RZ, R9 ;  /* 0x000000ffff0e7224 */ /* 0x000fe400078e0009 */
[----:B------:R-:W-:-:S07]  /*1a000*/  IMAD.MOV.U32 R15, RZ, RZ, R11 ;  /* 0x000000ffff0f7224 */ /* 0x000fce00078e000b */
[----:B------:R-:W-:Y:S01]  /*1a010*/  HMMA.16816.F32 R12, R12, R20, R24 ;  /* 0x000000140c0c723c */ /* 0x000fe20000001818 */
[----:B------:R-:W2:Y:S04]  /*1a020*/  LDL.LU.64 R26, [R1+0x1ae0] ;  /* 0x001ae000011a7983 */ /* 0x000ea80000300a00 */
[----:B------:R-:W2:Y:S01]  /*1a030*/  LDL.LU.64 R24, [R1+0x1ad8] ;  /* 0x001ad80001187983 */ /* 0x000ea20000300a00 */
[----:B------:R-:W-:Y:S01]  /*1a040*/  F2FP.F16.E4M3.UNPACK_B R28, R28.H1 ;  /* 0x0000001cff1c723e */ /* 0x000fe200030006ff */
[----:B------:R-:W-:Y:S01]  /*1a050*/  IMAD.MOV.U32 R17, RZ, RZ, R10 ;  /* 0x000000ffff117224 */ /* 0x000fe200078e000a */
[----:B------:R-:W-:Y:S01]  /*1a060*/  F2FP.F16.E4M3.UNPACK_B R29, R29.H1 ;  /* 0x0000001dff1d723e */ /* 0x000fe200030006ff */
[----:B-1----:R-:W-:Y:S02]  /*1a070*/  IMAD.MOV.U32 R18, RZ, RZ, R6 ;  /* 0x000000ffff127224 */ /* 0x002fe400078e0006 */
[----:B------:R-:W-:-:S12]  /*1a080*/  IMAD.MOV.U32 R19, RZ, RZ, R4 ;  /* 0x000000ffff137224 */ /* 0x000fd800078e0004 */
[----:B------:R-:W-:Y:S04]  /*1a090*/  STL.64 [R1+0xc0], R12 ;  /* 0x0000c00c01007387 */ /* 0x000fe80000100a00 */
[----:B------:R2:W-:Y:S01]  /*1a0a0*/  STL.64 [R1+0xc8], R14 ;  /* 0x0000c80e01007387 */ /* 0x0005e20000100a00 */
[----:B------:R-:W-:-:S05]  /*1a0b0*/  LOP3.LUT R8, R8, 0x40, RZ, 0x3c, !PT ;  /* 0x0000004008087812 */ /* 0x000fca00078e3cff */
[----:B------:R-:W-:Y:S01]  /*1a0c0*/  STL [R1+0x128], R8 ;  /* 0x0001280801007387 */ /* 0x000fe20000100800 */
[----:B--2---:R-:W-:Y:S03]  /*1a0d0*/  HMMA.16816.F32 R12, R16, R28, R24 ;  /* 0x0000001c100c723c */ /* 0x004fe60000001818 */
[----:B------:R-:W2:Y:S04]  /*1a0e0*/  LDL.LU R24, [R1+0x50] ;  /* 0x0000500001187983 */ /* 0x000ea80000300800 */
[----:B------:R-:W0:-:S15]  /*1a0f0*/  LDSM.16.MT88.4 R16, [R23+UR7+0x9000] ;  /* 0x009000071710783b */ /* 0x000e1e0008004200 */
[----:B------:R-:W-:-:S01]  /*1a100*/  NOP ;  /* 0x0000000000007918 */ /* 0x000fc20000000000 */
[----:B------:R-:W-:Y:S04]  /*1a110*/  STL.64 [R1+0x80], R12 ;  /* 0x0000800c01007387 */ /* 0x000fe80000100a00 */
[----:B------:R-:W-:Y:S04]  /*1a120*/  STL.64 [R1+0x88], R14 ;  /* 0x0000880e01007387 */ /* 0x000fe80000100a00 */
[----:B------:R-:W1:Y:S04]  /*1a130*/  LDSM.16.M88.4 R12, [R8+UR7] ;  /* 0x00000007080c783b */ /* 0x000e680008000200 */
[----:B------:R-:W2:Y:S04]  /*1a140*/  LDL.LU R25, [R1+0x54] ;  /* 0x0000540001197983 */ /* 0x000ea80000300800 */
[----:B------:R-:W2:Y:S04]  /*1a150*/  LDL.LU R26, [R1+0x58] ;  /* 0x00005800011a7983 */ /* 0x000ea80000300800 */
[----:B------:R-:W2:Y:S04]  /*1a160*/  LDL.LU R27, [R1+0x5c] ;  /* 0x00005c00011b7983 */ /* 0x000ea80000300800 */
[----:B0-----:R0:W-:Y:S04]  /*1a170*/  STL [R1+0x1a5c], R17 ;  /* 0x001a5c1101007387 */ /* 0x0011e80000100800 */
[----:B------:R-:W-:Y:S01]  /*1a180*/  STL [R1+0x1a58], R19 ;  /* 0x001a581301007387 */ /* 0x000fe20000100800 */
[----:B-1----:R-:W-:-:S03]  /*1a190*/  IMAD.MOV.U32 R8, RZ, RZ, R12 ;  /* 0x000000ffff087224 */ /* 0x002fc600078e000c */
[----:B------:R-:W-:Y:S01]  /*1a1a0*/  STL [R1+0xd0], R12 ;  /* 0x0000d00c01007387 */ /* 0x000fe20000100800 */
[----:B0-----:R-:W-:-:S03]  /*1a1b0*/  IMAD.MOV.U32 R17, RZ, RZ, R13 ;  /* 0x000000ffff117224 */ /* 0x001fc600078e000d */
[----:B------:R-:W-:Y:S04]  /*1a1c0*/  STL.64 [R1+0xd8], R14 ;  /* 0x0000d80e01007387 */ /* 0x000fe80000100a00 */
[----:B------:R0:W-:Y:S04]  /*1a1d0*/  STL [R1+0x1acc], R8 ;  /* 0x001acc0801007387 */ /* 0x0001e80000100800 */
[----:B0-----:R-:W3:Y:S04]  /*1a1e0*/  LDL.LU R8, [R1+0x4] ;  /* 0x0000040001087983 */ /* 0x001ee80000300800 */
[----:B------:R-:W-:Y:S04]  /*1a1f0*/  STL [R1+0x1ab0], R18 ;  /* 0x001ab01201007387 */ /* 0x000fe80000100800 */
[----:B------:R0:W-:Y:S04]  /*1a200*/  STL.64 [R1+0x1aa8], R16 ;  /* 0x001aa81001007387 */ /* 0x0001e80000100a00 */
[----:B0-----:R-:W5:Y:S04]  /*1a210*/  LDL.LU R16, [R1+0x60] ;  /* 0x0000600001107983 */ /* 0x001f680000300800 */
[----:B------:R-:W5:Y:S04]  /*1a220*/  LDL.LU R17, [R1+0x64] ;  /* 0x0000640001117983 */ /* 0x000f680000300800 */
[----:B------:R-:W5:Y:S01]  /*1a230*/  LDL.LU R18, [R1+0x68] ;  /* 0x0000680001127983 */ /* 0x000f620000300800 */
[----:B----4-:R-:W-:-:S03]  /*1a240*/  IMAD.MOV.U32 R19, RZ, RZ, R22 ;  /* 0x000000ffff137224 */ /* 0x010fc600078e0016 */
[----:B------:R-:W0:Y:S01]  /*1a250*/  LDSM.16.MT88.4 R20, [R23+UR7+0x9400] ;  /* 0x009400071714783b */ /* 0x000e220008004200 */
[----:B------:R-:W-:Y:S02]  /*1a260*/  IMAD.MOV.U32 R12, RZ, RZ, R5 ;  /* 0x000000ffff0c7224 */ /* 0x000fe400078e0005 */
[----:B------:R-:W-:Y:S02]  /*1a270*/  IMAD.MOV.U32 R13, RZ, RZ, R7 ;  /* 0x000000ffff0d7224 */ /* 0x000fe400078e0007 */
[----:B------:R-:W-:Y:S02]  /*1a280*/  IMAD.MOV.U32 R14, RZ, RZ, R9 ;  /* 0x000000ffff0e7224 */ /* 0x000fe400078e0009 */
[----:B------:R-:W-:Y:S01]  /*1a290*/  IMAD.MOV.U32 R15, RZ, RZ, R11 ;  /* 0x000000ffff0f7224 */ /* 0x000fe200078e000b */
[----:B0-----:R-:W-:Y:S04]  /*1a2a0*/  STL.64 [R1+0x20], R20 ;  /* 0x0000201401007387 */ /* 0x001fe80000100a00 */
[----:B------:R-:W-:Y:S02]  /*1a2b0*/  STL.64 [R1+0x28], R22 ;  /* 0x0000281601007387 */ /* 0x000fe40000100a00 */
[----:B-----5:R-:W-:Y:S02]  /*1a2c0*/  HMMA.16816.F32 R16, R12, R28, R16 ;  /* 0x0000001c0c10723c */ /* 0x020fe40000001810 */
[----:B------:R-:W4:-:S15]  /*1a2d0*/  LDL R15, [R1+0x128] ;  /* 0x00012800010f7983 */ /* 0x000f1e0000100800 */
[----:B------:R-:W-:-:S06]  /*1a2e0*/  NOP ;  /* 0x0000000000007918 */ /* 0x000fcc0000000000 */
[----:B------:R0:W-:Y:S04]  /*1a2f0*/  STL.64 [R1+0xb0], R16 ;  /* 0x0000b01001007387 */ /* 0x0001e80000100a00 */
[----:B------:R1:W-:Y:S04]  /*1a300*/  STL.64 [R1+0xb8], R18 ;  /* 0x0000b81201007387 */ /* 0x0003e80000100a00 */
[----:B0-----:R-:W5:Y:S01]  /*1a310*/  LDL.LU R16, [R1+0xa0] ;  /* 0x0000a00001107983 */ /* 0x001f620000300800 */
[----:B------:R-:W-:-:S03]  /*1a320*/  IMAD.MOV.U32 R17, RZ, RZ, R0 ;  /* 0x000000ffff117224 */ /* 0x000fc600078e0000 */
[----:B------:R-:W2:Y:S04]  /*1a330*/  LDL.LU R0, [R1+0x1ad0] ;  /* 0x001ad00001007983 */ /* 0x000ea80000300800 */
[----:B-1----:R-:W4:Y:S04]  /*1a340*/  LDL.LU R18, [R1+0xa8] ;  /* 0x0000a80001127983 */ /* 0x002f280000300800 */
[----:B------:R-:W4:Y:S01]  /*1a350*/  LDL.LU R19, [R1+0xac] ;  /* 0x0000ac0001137983 */ /* 0x000f220000300800 */
[----:B------:R-:W-:Y:S01]  /*1a360*/  F2FP.F16.E4M3.UNPACK_B R2, R2.H1 ;  /* 0x00000002ff02723e */ /* 0x000fe200030006ff */
[----:B---3--:R-:W-:Y:S01]  /*1a370*/  IMAD.MOV.U32 R20, RZ, RZ, R8 ;  /* 0x000000ffff147224 */ /* 0x008fe200078e0008 */
[----:B------:R-:W-:Y:S01]  /*1a380*/  F2FP.F16.E4M3.UNPACK_B R3, R3.H1 ;  /* 0x00000003ff03723e */ /* 0x000fe200030006ff */
[----:B------:R-:W-:Y:S01]  /*1a390*/  IMAD.MOV.U32 R21, RZ, RZ, R10 ;  /* 0x000000ffff157224 */ /* 0x000fe200078e000a */
[----:B------:R-:W3:Y:S01]  /*1a3a0*/  LDL.LU R28, [R1+0x108] ;  /* 0x00010800011c7983 */ /* 0x000ee20000300800 */
[----:B------:R-:W-:-:S02]  /*1a3b0*/  IMAD.MOV.U32 R22, RZ, RZ, R6 ;  /* 0x000000ffff167224 */ /* 0x000fc400078e0006 */
[----:B------:R-:W-:Y:S01]  /*1a3c0*/  IMAD.MOV.U32 R23, RZ, RZ, R4 ;  /* 0x000000ffff177224 */ /* 0x000fe200078e0004 */
[----:B------:R-:W3:Y:S04]  /*1a3d0*/  LDL.LU R29, [R1+0x10c] ;  /* 0x00010c00011d7983 */ /* 0x000ee80000300800 */
[----:B----4-:R-:W-:Y:S04]  /*1a3e0*/  STL.64 [R1+0x1ac0], R18 ;  /* 0x001ac01201007387 */ /* 0x010fe80000100a00 */
[----:B-----5:R-:W-:Y:S04]  /*1a3f0*/  STL.64 [R1+0x1ab8], R16 ;  /* 0x001ab81001007387 */ /* 0x020fe80000100a00 */
[----:B------:R2:W0:Y:S02]  /*1a400*/  LDSM.16.M88.4 R16, [R15+UR7+0x2000] ;  /* 0x002000070f10783b */ /* 0x0004240008000200 */
[----:B--2---:R-:W-:Y:S02]  /*1a410*/  HMMA.16816.F32 R12, R20, R2, R24 ;  /* 0x00000002140c723c */ /* 0x004fe40000001818 */
[----:B------:R-:W1:Y:S04]  /*1a420*/  LDSM.16.MT88.4 R20, [R0+UR7+0x9000] ;  /* 0x009000070014783b */ /* 0x000e680008004200 */
[----:B------:R-:W2:Y:S04]  /*1a430*/  LDSM.16.MT88.4 R24, [R0+UR7+0x9400] ;  /* 0x009400070018783b */ /* 0x000ea80008004200 */
[----:B0-----:R-:W-:Y:S04]  /*1a440*/  STL.64 [R1+0xe0], R16 ;  /* 0x0000e01001007387 */ /* 0x001fe80000100a00 */
[----:B------:R-:W-:Y:S04]  /*1a450*/  STL.64 [R1+0xe8], R18 ;  /* 0x0000e81201007387 */ /* 0x000fe80000100a00 */
[----:B-1----:R0:W-:Y:S05]  /*1a460*/  STL [R1+0x1a48], R21 ;  /* 0x001a481501007387 */ /* 0x0021ea0000100800 */
[----:B------:R-:W-:Y:S04]  /*1a470*/  STL.64 [R1+0x50], R12 ;  /* 0x0000500c01007387 */ /* 0x000fe80000100a00 */
[----:B------:R-:W-:Y:S04]  /*1a480*/  STL.64 [R1+0x58], R14 ;  /* 0x0000580e01007387 */ /* 0x000fe80000100a00 */
[----:B0-----:R-:W4:Y:S04]  /*1a490*/  LDL R21, [R1+0x128] ;  /* 0x0001280001157983 */ /* 0x001f280000100800 */
[----:B------:R-:W-:Y:S04]  /*1a4a0*/  STL [R1+0x1a44], R23 ;  /* 0x001a441701007387 */ /* 0x000fe80000100800 */
[----:B------:R-:W-:Y:S04]  /*1a4b0*/  STL [R1+0x1a9c], R22 ;  /* 0x001a9c1601007387 */ /* 0x000fe80000100800 */
[----:B------:R0:W-:Y:S04]  /*1a4c0*/  STL [R1+0x1a98], R20 ;  /* 0x001a981401007387 */ /* 0x0001e80000100800 */
[----:B----4-:R1:W-:Y:S04]  /*1a4d0*/  STL [R1+0x1ac8], R21 ;  /* 0x001ac81501007387 */ /* 0x0103e80000100800 */
[----:B0-----:R-:W4:Y:S04]  /*1a4e0*/  LDL.LU R20, [R1+0x70] ;  /* 0x0000700001147983 */ /* 0x001f280000300800 */
[----:B-1----:R-:W4:Y:S04]  /*1a4f0*/  LDL.LU R21, [R1+0x74] ;  /* 0x0000740001157983 */ /* 0x002f280000300800 */
[----:B------:R-:W4:Y:S04]  /*1a500*/  LDL.LU R22, [R1+0x78] ;  /* 0x0000780001167983 */ /* 0x000f280000300800 */
[----:B------:R-:W4:Y:S01]  /*1a510*/  LDL.LU R23, [R1+0x7c] ;  /* 0x00007c0001177983 */ /* 0x000f220000300800 */
[----:B------:R-:W-:-:S03]  /*1a520*/  IMAD.MOV.U32 R16, RZ, RZ, R5 ;  /* 0x000000ffff107224 */ /* 0x000fc600078e0005 */
[----:B--2---:R-:W-:Y:S01]  /*1a530*/  STL [R1+0x1a4c], R25 ;  /* 0x001a4c1901007387 */ /* 0x004fe20000100800 */
[----:B------:R-:W-:Y:S02]  /*1a540*/  IMAD.MOV.U32 R17, RZ, RZ, R7 ;  /* 0x000000ffff117224 */ /* 0x000fe400078e0007 */
[----:B------:R-:W-:Y:S01]  /*1a550*/  IMAD.MOV.U32 R18, RZ, RZ, R9 ;  /* 0x000000ffff127224 */ /* 0x000fe200078e0009 */
[----:B------:R-:W-:Y:S01]  /*1a560*/  STL [R1+0x1a40], R27 ;  /* 0x001a401b01007387 */ /* 0x000fe20000100800 */
[----:B------:R-:W-:-:S03]  /*1a570*/  IMAD.MOV.U32 R19, RZ, RZ, R11 ;  /* 0x000000ffff137224 */ /* 0x000fc600078e000b */
[----:B------:R-:W-:Y:S04]  /*1a580*/  STL [R1+0x1aa4], R26 ;  /* 0x001aa41a01007387 */ /* 0x000fe80000100800 */
[----:B------:R0:W-:Y:S01]  /*1a590*/  STL [R1+0x1aa0], R24 ;  /* 0x001aa01801007387 */ /* 0x0001e20000100800 */
[----:B------:R-:W-:-:S03]  /*1a5a0*/  IMAD.MOV.U32 R12, RZ, RZ, R8 ;  /* 0x000000ffff0c7224 */ /* 0x000fc600078e0008 */
[----:B0-----:R-:W2:Y:S04]  /*1a5b0*/  LDL.LU R24, [R1+0x40] ;  /* 0x0000400001187983 */ /* 0x001ea80000300800 */
[----:B------:R-:W2:Y:S04]  /*1a5c0*/  LDL.LU R25, [R1+0x44] ;  /* 0x0000440001197983 */ /* 0x000ea80000300800 */
[----:B------:R-:W2:Y:S04]  /*1a5d0*/  LDL.LU R26, [R1+0x48] ;  /* 0x00004800011a7983 */ /* 0x000ea80000300800 */
[----:B------:R-:W2:Y:S04]  /*1a5e0*/  LDL.LU R27, [R1+0x4c] ;  /* 0x00004c00011b7983 */ /* 0x000ea80000300800 */
[----:B------:R-:W-:Y:S04]  /*1a5f0*/  STL [R1+0x1a18], R0 ;  /* 0x001a180001007387 */ /* 0x000fe80000100800 */
[----:B------:R-:W5:Y:S01]  /*1a600*/  LDL.LU R8, [R1+0x1acc] ;  /* 0x001acc0001087983 */ /* 0x000f620000300800 */
[----:B----4-:R-:W-:Y:S03]  /*1a610*/  HMMA.16816.F32 R16, R16, R2, R20 ;  /* 0x000000021010723c */ /* 0x010fe60000001814 */
[----:B------:R-:W4:-:S15]  /*1a620*/  LDL.LU R21, [R1+0x1ac8] ;  /* 0x001ac80001157983 */ /* 0x000f1e0000300800 */
[----:B------:R-:W-:-:S05]  /*1a630*/  NOP ;  /* 0x0000000000007918 */ /* 0x000fca0000000000 */
[----:B------:R-:W-:Y:S04]  /*1a640*/  STL.64 [R1+0x70], R16 ;  /* 0x0000701001007387 */ /* 0x000fe80000100a00 */
[----:B------:R-:W-:Y:S04]  /*1a650*/  STL.64 [R1+0x78], R18 ;  /* 0x0000781201007387 */ /* 0x000fe80000100a00 */
[----:B----4-:R-:W0:Y:S01]  /*1a660*/  LDSM.16.M88.4 R16, [R21+UR7+0x4000] ;  /* 0x004000071510783b */ /* 0x010e220008000200 */
[----:B---3--:R-:W-:Y:S01]  /*1a670*/  F2FP.F16.E4M3.UNPACK_B R28, R28.H1 ;  /* 0x0000001cff1c723e */ /* 0x008fe200030006ff */
[----:B------:R-:W-:Y:S01]  /*1a680*/  IMAD.MOV.U32 R13, RZ, RZ, R10 ;  /* 0x000000ffff0d7224 */ /* 0x000fe200078e000a */
[----:B------:R-:W-:Y:S01]  /*1a690*/  F2FP.F16.E4M3.UNPACK_B R29, R29.H1 ;  /* 0x0000001dff1d723e */ /* 0x000fe200030006ff */
[----:B------:R-:W-:Y:S01]  /*1a6a0*/  IMAD.MOV.U32 R14, RZ, RZ, R6 ;  /* 0x000000ffff0e7224 */ /* 0x000fe200078e0006 */
[----:B------:R-:W1:Y:S04]  /*1a6b0*/  LDSM.16.M88.4 R20, [R21+UR7+0x6000] ;  /* 0x006000071514783b */ /* 0x000e680008000200 */
[----:B0-----:R-:W-:Y:S04]  /*1a6c0*/  STL.64 [R1+0x100], R16 ;  /* 0x0001001001007387 */ /* 0x001fe80000100a00 */
[----:B------:R0:W-:Y:S04]  /*1a6d0*/  STL.64 [R1+0x108], R18 ;  /* 0x0001081201007387 */ /* 0x0001e80000100a00 */
[----:B0-----:R-:W3:Y:S04]  /*1a6e0*/  LDL.LU.64 R18, [R1+0x1ac0] ;  /* 0x001ac00001127983 */ /* 0x001ee80000300a00 */
[----:B------:R-:W3:Y:S01]  /*1a6f0*/  LDL.LU.64 R16, [R1+0x1ab8] ;  /* 0x001ab80001107983 */ /* 0x000ee20000300a00 */
[----:B------:R-:W-:-:S02]  /*1a700*/  IMAD.MOV.U32 R15, RZ, RZ, R4 ;  /* 0x000000ffff0f7224 */ /* 0x000fc400078e0004 */
[----:B------:R-:W-:Y:S02]  /*1a710*/  IMAD.MOV.U32 R4, RZ, RZ, R5 ;  /* 0x000000ffff047224 */ /* 0x000fe400078e0005 */
[----:B------:R-:W-:Y:S02]  /*1a720*/  IMAD.MOV.U32 R5, RZ, RZ, R7 ;  /* 0x000000ffff057224 */ /* 0x000fe400078e0007 */
[----:B------:R-:W-:Y:S02]  /*1a730*/  IMAD.MOV.U32 R6, RZ, RZ, R9 ;  /* 0x000000ffff067224 */ /* 0x000fe400078e0009 */
[----:B------:R-:W-:-:S07]  /*1a740*/  IMAD.MOV.U32 R7, RZ, RZ, R11 ;  /* 0x000000ffff077224 */ /* 0x000fce00078e000b */
[-C--:B--2---:R-:W-:Y:S06]  /*1a750*/  HMMA.16816.F32 R4, R4, R28.reuse, R24 ;  /* 0x0000001c0404723c */ /* 0x084fec0000001818 */
[----:B---3--:R-:W-:Y:S01]  /*1a760*/  HMMA.16816.F32 R12, R12, R28, R16 ;  /* 0x0000001c0c0c723c */ /* 0x008fe20000001810 */
[----:B------:R-:W2:Y:S04]  /*1a770*/  LDL.LU R18, [R1+0x1ab0] ;  /* 0x001ab00001127983 */ /* 0x000ea80000300800 */
[----:B------:R-:W3:-:S13]  /*1a780*/  LDL.LU.64 R16, [R1+0x1aa8] ;  /* 0x001aa80001107983 */ /* 0x000eda0000300a00 */
[----:B------:R-:W-:-:S06]  /*1a790*/  IMAD.MOV.U32 R19, RZ, RZ, R4 ;  /* 0x000000ffff137224 */ /* 0x000fcc00078e0004 */
[----:B------:R-:W-:Y:S01]  /*1a7a0*/  IMAD.MOV.U32 R0, RZ, RZ, R15 ;  /* 0x000000ffff007224 */ /* 0x000fe200078e000f */
[----:B------:R-:W-:Y:S04]  /*1a7b0*/  STL.64 [R1+0x60], R12 ;  /* 0x0000600c01007387 */ /* 0x000fe80000100a00 */
[----:B------:R-:W-:Y:S04]  /*1a7c0*/  STL [R1+0x68], R14 ;  /* 0x0000680e01007387 */ /* 0x000fe80000100800 */
[----:B------:R0:W-:Y:S04]  /*1a7d0*/  STL [R1+0x1a70], R0 ;  /* 0x001a700001007387 */ /* 0x0001e80000100800 */
[----:B0-----:R-:W4:Y:S04]  /*1a7e0*/  LDL.LU R0, [R1+0x28] ;  /* 0x0000280001007983 */ /* 0x001f280000300800 */
[----:B------:R-:W4:Y:S04]  /*1a7f0*/  LDL.LU R14, [R1+0x100] ;  /* 0x00010000010e7983 */ /* 0x000f280000300800 */
[----:B------:R-:W4:Y:S01]  /*1a800*/  LDL.LU R15, [R1+0x104] ;  /* 0x00010400010f7983 */ /* 0x000f220000300800 */
[----:B---3--:R-:W-:-:S03]  /*1a810*/  F2FP.F16.E4M3.UNPACK_B R3, R17 ;  /* 0x00000011ff03723e */ /* 0x008fc600020006ff */
[----:B------:R0:W-:Y:S04]  /*1a820*/  STL [R1+0x1a74], R17 ;  /* 0x001a741101007387 */ /* 0x0001e80000100800 */
[----:B0-----:R-:W3:Y:S04]  /*1a830*/  LDL.LU R17, [R1+0x20] ;  /* 0x0000200001117983 */ /* 0x001ee80000300800 */
[----:B------:R-:W3:Y:S04]  /*1a840*/  LDL.LU R26, [R1+0x1aa4] ;  /* 0x001aa400011a7983 */ /* 0x000ee80000300800 */
[----:B------:R-:W3:Y:S04]  /*1a850*/  LDL.LU R24, [R1+0x1aa0] ;  /* 0x001aa00001187983 */ /* 0x000ee80000300800 */
[----:B------:R0:W-:Y:S04]  /*1a860*/  STL [R1+0x44], R5 ;  /* 0x0000440501007387 */ /* 0x0001e80000100800 */
[----:B------:R5:W-:Y:S04]  /*1a870*/  STL.64 [R1+0x48], R6 ;  /* 0x0000480601007387 */ /* 0x000be80000100a00 */
[----:B------:R-:W3:Y:S04]  /*1a880*/  LDL.LU R4, [R1+0x90] ;  /* 0x0000900001047983 */ /* 0x000ee80000300800 */
[----:B0-----:R-:W3:Y:S04]  /*1a890*/  LDL.LU R5, [R1+0x94] ;  /* 0x0000940001057983 */ /* 0x001ee80000300800 */
[----:B-----5:R-:W5:Y:S04]  /*1a8a0*/  LDL.LU R6, [R1+0x98] ;  /* 0x0000980001067983 */ /* 0x020f680000300800 */
[----:B------:R-:W5:Y:S04]  /*1a8b0*/  LDL.LU R7, [R1+0x9c] ;  /* 0x00009c0001077983 */ /* 0x000f680000300800 */
[----:B------:R-:W5:Y:S04]  /*1a8c0*/  LDL.LU R28, [R1+0xe0] ;  /* 0x0000e000011c7983 */ /* 0x000f680000300800 */
[----:B------:R-:W5:Y:S01]  /*1a8d0*/  LDL.LU R29, [R1+0xe4] ;  /* 0x0000e400011d7983 */ /* 0x000f620000300800 */
[----:B------:R-:W-:Y:S01]  /*1a8e0*/  F2FP.F16.E4M3.UNPACK_B R2, R8 ;  /* 0x00000008ff02723e */ /* 0x000fe200020006ff */
[----:B------:R-:W-:-:S02]  /*1a8f0*/  IMAD.MOV.U32 R8, RZ, RZ, R16 ;  /* 0x000000ffff087224 */ /* 0x000fc400078e0010 */
[----:B--2---:R-:W-:Y:S02]  /*1a900*/  IMAD.MOV.U32 R9, RZ, RZ, R18 ;  /* 0x000000ffff097224 */ /* 0x004fe400078e0012 */
[----:B----4-:R-:W-:Y:S01]  /*1a910*/  IMAD.MOV.U32 R11, RZ, RZ, R0 ;  /* 0x000000ffff0b7224 */ /* 0x010fe200078e0000 */
[----:B-1----:R-:W-:Y:S04]  /*1a920*/  STL.64 [R1+0x110], R20 ;  /* 0x0001101401007387 */ /* 0x002fe80000100a00 */
[----:B------:R0:W-:Y:S04]  /*1a930*/  STL.64 [R1+0x118], R22 ;  /* 0x0001181601007387 */ /* 0x0001e80000100a00 */
[----:B0-----:R-:W2:Y:S04]  /*1a940*/  LDL.LU R22, [R1+0x1a9c] ;  /* 0x001a9c0001167983 */ /* 0x001ea80000300800 */
[----:B------:R-:W4:Y:S01]  /*1a950*/  LDL.LU R20, [R1+0x1a98] ;  /* 0x001a980001147983 */ /* 0x000f220000300800 */
[----:B---3--:R-:W-:-:S07]  /*1a960*/  IMAD.MOV.U32 R10, RZ, RZ, R17 ;  /* 0x000000ffff0a7224 */ /* 0x008fce00078e0011 */
[----:B-----5:R-:W-:Y:S01]  /*1a970*/  HMMA.16816.F32 R4, R8, R2, R4 ;  /* 0x000000020804723c */ /* 0x020fe20000001804 */
[----:B------:R-:W-:Y:S02]  /*1a980*/  F2FP.F16.E4M3.UNPACK_B R12, R28 ;  /* 0x0000001cff0c723e */ /* 0x000fe400020006ff */
[----:B------:R-:W-:-:S15]  /*1a990*/  F2FP.F16.E4M3.UNPACK_B R13, R29 ;  /* 0x0000001dff0d723e */ /* 0x000fde00020006ff */
[----:B------:R-:W-:-:S05]  /*1a9a0*/  NOP ;  /* 0x0000000000007918 */ /* 0x000fca0000000000 */
[----:B------:R-:W-:Y:S04]  /*1a9b0*/  STL.64 [R1+0x10], R4 ;  /* 0x0000100401007387 */ /* 0x000fe80000100a00 */
[----:B------:R-:W-:Y:S04]  /*1a9c0*/  STL.64 [R1+0x18], R6 ;  /* 0x0000180601007387 */ /* 0x000fe80000100a00 */
[----:B------:R-:W-:Y:S04]  /*1a9d0*/  STL.64 [R1+0x1a90], R14 ;  /* 0x001a900e01007387 */ /* 0x000fe80000100a00 */
[----:B------:R0:W-:Y:S04]  /*1a9e0*/  STL.64 [R1+0x1a88], R12 ;  /* 0x001a880c01007387 */ /* 0x0001e80000100a00 */
[----:B0-----:R-:W3:Y:S04]  /*1a9f0*/  LDL.LU R12, [R1+0xc0] ;  /* 0x0000c000010c7983 */ /* 0x001ee80000300800 */
[----:B------:R-:W3:Y:S04]  /*1aa00*/  LDL.LU R13, [R1+0xc4] ;  /* 0x0000c400010d7983 */ /* 0x000ee80000300800 */
[----:B------:R-:W3:Y:S04]  /*1aa10*/  LDL.LU R14, [R1+0xc8] ;  /* 0x0000c800010e7983 */ /* 0x000ee80000300800 */
[----:B------:R-:W3:Y:S01]  /*1aa20*/  LDL.LU R15, [R1+0xcc] ;  /* 0x0000cc00010f7983 */ /* 0x000ee20000300800 */
[----:B----4-:R-:W-:-:S02]  /*1aa30*/  IMAD.MOV.U32 R8, RZ, RZ, R20 ;  /* 0x000000ffff087224 */ /* 0x010fc400078e0014 */
[----:B--2---:R-:W-:Y:S02]  /*1aa40*/  IMAD.MOV.U32 R9, RZ, RZ, R22 ;  /* 0x000000ffff097224 */ /* 0x004fe400078e0016 */
[----:B------:R-:W-:Y:S02]  /*1aa50*/  IMAD.MOV.U32 R10, RZ, RZ, R24 ;  /* 0x000000ffff0a7224 */ /* 0x000fe400078e0018 */
[----:B------:R-:W-:-:S07]  /*1aa60*/  IMAD.MOV.U32 R11, RZ, RZ, R26 ;  /* 0x000000ffff0b7224 */ /* 0x000fce00078e001a */
[----:B---3--:R-:W-:Y:S01]  /*1aa70*/  HMMA.16816.F32 R8, R8, R2, R12 ;  /* 0x000000020808723c */ /* 0x008fe2000000180c */
[----:B------:R-:W2:Y:S04]  /*1aa80*/  LDL.LU.64 R14, [R1+0x1a90] ;  /* 0x001a9000010e7983 */ /* 0x000ea80000300a00 */
[----:B------:R-:W3:-:S15]  /*1aa90*/  LDL.LU.64 R12, [R1+0x1a88] ;  /* 0x001a8800010c7983 */ /* 0x000ede0000300a00 */
[----:B------:R-:W-:-:S04]  /*1aaa0*/  NOP ;  /* 0x0000000000007918 */ /* 0x000fc80000000000 */
[----:B------:R-:W-:Y:S02]  /*1aab0*/  IMAD.MOV.U32 R25, RZ, RZ, R8 ;  /* 0x000000ffff197224 */ /* 0x000fe400078e0008 */
[----:B------:R-:W-:Y:S01]  /*1aac0*/  IMAD.MOV.U32 R21, RZ, RZ, R9 ;  /* 0x000000ffff157224 */ /* 0x000fe200078e0009 */
[----:B------:R-:W3:Y:S01]  /*1aad0*/  LDL.LU R8, [R1+0x80] ;  /* 0x0000800001087983 */ /* 0x000ee20000300800 */
[----:B------:R-:W-:Y:S02]  /*1aae0*/  IMAD.MOV.U32 R23, RZ, RZ, R10 ;  /* 0x000000ffff177224 */ /* 0x000fe400078e000a */
[----:B------:R-:W-:Y:S01]  /*1aaf0*/  IMAD.MOV.U32 R27, RZ, RZ, R11 ;  /* 0x000000ffff1b7224 */ /* 0x000fe200078e000b */
[----:B------:R-:W3:Y:S04]  /*1ab00*/  LDL.LU R9, [R1+0x84] ;  /* 0x0000840001097983 */ /* 0x000ee80000300800 */
[----:B------:R-:W3:Y:S04]  /*1ab10*/  LDL.LU R10, [R1+0x88] ;  /* 0x00008800010a7983 */ /* 0x000ee80000300800 */
[----:B------:R-:W3:Y:S01]  /*1ab20*/  LDL.LU R11, [R1+0x8c] ;  /* 0x00008c00010b7983 */ /* 0x000ee20000300800 */
[----:B------:R-:W-:-:S02]  /*1ab30*/  IMAD.MOV.U32 R4, RZ, RZ, R16 ;  /* 0x000000ffff047224 */ /* 0x000fc400078e0010 */
[----:B------:R-:W-:Y:S02]  /*1ab40*/  IMAD.MOV.U32 R5, RZ, RZ, R18 ;  /* 0x000000ffff057224 */ /* 0x000fe400078e0012 */
[----:B------:R-:W-:Y:S02]  /*1ab50*/  IMAD.MOV.U32 R6, RZ, RZ, R17 ;  /* 0x000000ffff067224 */ /* 0x000fe400078e0011 */
[----:B------:R-:W-:Y:S01]  /*1ab60*/  IMAD.MOV.U32 R7, RZ, RZ, R0 ;  /* 0x000000ffff077224 */ /* 0x000fe200078e0000 */
[----:B--2---:R-:W-:Y:S06]  /*1ab70*/  STL [R1+0x1a30], R14 ;  /* 0x001a300e01007387 */ /* 0x004fec0000100800 */
[----:B---3--:R-:W-:-:S15]  /*1ab80*/  HMMA.16816.F32 R4, R4, R12, R8 ;  /* 0x0000000c0404723c */ /* 0x008fde0000001808 */
[----:B------:R-:W-:-:S08]  /*1ab90*/  NOP ;  /* 0x0000000000007918 */ /* 0x000fd00000000000 */
[----:B------:R0:W-:Y:S04]  /*1aba0*/  STL.64 [R1], R4 ;  /* 0x0000000401007387 */ /* 0x0001e80000100a00 */
[----:B------:R1:W-:Y:S04]  /*1abb0*/  STL.64 [R1+0x8], R6 ;  /* 0x0000080601007387 */ /* 0x0003e80000100a00 */
[----:B------:R-:W-:Y:S04]  /*1abc0*/  STL [R1+0x1a34], R15 ;  /* 0x001a340f01007387 */ /* 0x000fe80000100800 */
[----:B------:R-:W-:Y:S01]  /*1abd0*/  STL.64 [R1+0x1a80], R18 ;  /* 0x001a801201007387 */ /* 0x000fe20000100a00 */
[----:B0-----:R-:W-:-:S03]  /*1abe0*/  IMAD.MOV.U32 R4, RZ, RZ, R16 ;  /* 0x000000ffff047224 */ /* 0x001fc600078e0010 */
[----:B------:R0:W-:Y:S01]  /*1abf0*/  STL.64 [R1+0x1a78], R16 ;  /* 0x001a781001007387 */ /* 0x0001e20000100a00 */
[----:B-1----:R-:W-:Y:S02]  /*1ac00*/  IMAD.MOV.U32 R6, RZ, RZ, R17 ;  /* 0x000000ffff067224 */ /* 0x002fe400078e0011 */
[----:B------:R-:W-:Y:S01]  /*1ac10*/  IMAD.MOV.U32 R5, RZ, RZ, R18 ;  /* 0x000000ffff057224 */ /* 0x000fe200078e0012 */
        /* <DEDUP_REMOVED lines=12> */
[----:B------:R-:W3:Y:S04]  /*1ace0*/  LDL.LU.64 R16, [R1+0x1a78] ;  /* 0x001a780001107983 */ /* 0x000ee80000300a00 */
[----:B------:R-:W4:-:S14]  /*1acf0*/  LDL.LU R8, [R1+0x50] ;  /* 0x0000500001087983 */ /* 0x000f1c0000300800 */
[----:B------:R0:W-:Y:S04]  /*1ad00*/  STL.64 [R1+0x90], R12 ;  /* 0x0000900c01007387 */ /* 0x0001e80000100a00 */
[----:B------:R1:W-:Y:S04]  /*1ad10*/  STL.64 [R1+0x98], R14 ;  /* 0x0000980e01007387 */ /* 0x0003e80000100a00 */
[----:B------:R-:W4:Y:S04]  /*1ad20*/  LDL.LU R9, [R1+0x54] ;  /* 0x0000540001097983 */ /* 0x000f280000300800 */
[----:B------:R-:W4:Y:S04]  /*1ad30*/  LDL.LU R10, [R1+0x58] ;  /* 0x00005800010a7983 */ /* 0x000f280000300800 */
[----:B------:R-:W4:Y:S04]  /*1ad40*/  LDL.LU R11, [R1+0x5c] ;  /* 0x00005c00010b7983 */ /* 0x000f280000300800 */
[----:B0-----:R-:W5:Y:S04]  /*1ad50*/  LDL R12, [R1+0x110] ;  /* 0x00011000010c7983 */ /* 0x001f680000100800 */
[----:B------:R-:W2:Y:S01]  /*1ad60*/  LDL R13, [R1+0x114] ;  /* 0x00011400010d7983 */ /* 0x000ea20000100800 */
[----:B------:R-:W-:-:S07]  /*1ad70*/  IMAD.MOV.U32 R7, RZ, RZ, R0 ;  /* 0x000000ffff077224 */ /* 0x000fce00078e0000 */
[----:B----4-:R-:W-:Y:S01]  /*1ad80*/  HMMA.16816.F32 R4, R4, R2, R8 ;  /* 0x000000020404723c */ /* 0x010fe20000001808 */
[----:B-----5:R-:W-:Y:S02]  /*1ad90*/  F2FP.F16.E4M3.UNPACK_B R12, R12 ;  /* 0x0000000cff0c723e */ /* 0x020fe400020006ff */
[----:B--2---:R-:W-:-:S15]  /*1ada0*/  F2FP.F16.E4M3.UNPACK_B R13, R13 ;  /* 0x0000000dff0d723e */ /* 0x004fde00020006ff */
[----:B------:R-:W-:-:S06]  /*1adb0*/  NOP ;  /* 0x0000000000007918 */ /* 0x000fcc0000000000 */
[----:B-1----:R-:W-:Y:S02]  /*1adc0*/  IMAD.MOV.U32 R15, RZ, RZ, R6 ;  /* 0x000000ffff0f7224 */ /* 0x002fe400078e0006 */
[----:B------:R-:W-:Y:S01]  /*1add0*/  IMAD.MOV.U32 R14, RZ, RZ, R7 ;  /* 0x000000ffff0e7224 */ /* 0x000fe200078e0007 */
        /* <DEDUP_REMOVED lines=11> */
[----:B---3--:R-:W-:Y:S02]  /*1ae90*/  IMAD.MOV.U32 R4, RZ, RZ, R16 ;  /* 0x000000ffff047224 */ /* 0x008fe400078e0010 */
[----:B------:R-:W3:Y:S01]  /*1aea0*/  LDL.LU R16, [R1+0xd0] ;  /* 0x0000d00001107983 */ /* 0x000ee20000300800 */
[----:B------:R-:W-:Y:S02]  /*1aeb0*/  IMAD.MOV.U32 R5, RZ, RZ, R18 ;  /* 0x000000ffff057224 */ /* 0x000fe400078e0012 */
[----:B------:R-:W-:Y:S01]  /*1aec0*/  IMAD.MOV.U32 R6, RZ, RZ, R17 ;  /* 0x000000ffff067224 */ /* 0x000fe200078e0011 */
[----:B------:R-:W4:Y:S01]  /*1aed0*/  LDL.LU R18, [R1+0x2c] ;  /* 0x00002c0001127983 */ /* 0x000f220000300800 */
[----:B------:R-:W-:-:S03]  /*1aee0*/  IMAD.MOV.U32 R7, RZ, RZ, R0 ;  /* 0x000000ffff077224 */ /* 0x000fc600078e0000 */
[----:B------:R-:W5:Y:S04]  /*1aef0*/  LDL.LU R17, [R1+0x1a74] ;  /* 0x001a740001117983 */ /* 0x000f680000300800 */
[----:B------:R-:W3:Y:S01]  /*1af00*/  LDL.LU R0, [R1+0x1a70] ;  /* 0x001a700001007983 */ /* 0x000ee20000300800 */
[----:B--2---:R-:W-:Y:S03]  /*1af10*/  HMMA.16816.F32 R8, R8, R2, R12 ;  /* 0x000000020808723c */ /* 0x004fe6000000180c */
[----:B------:R-:W2:Y:S04]  /*1af20*/  LDL.LU.64 R14, [R1+0x1a68] ;  /* 0x001a6800010e7983 */ /* 0x000ea80000300a00 */
[----:B------:R-:W4:-:S15]  /*1af30*/  LDL.LU.64 R12, [R1+0x1a60] ;  /* 0x001a6000010c7983 */ /* 0x000f1e0000300a00 */
[----:B------:R-:W-:-:S01]  /*1af40*/  NOP ;  /* 0x0000000000007918 */ /* 0x000fc20000000000 */
[----:B------:R0:W-:Y:S04]  /*1af50*/  STL.64 [R1+0xc0], R8 ;  /* 0x0000c00801007387 */ /* 0x0001e80000100a00 */
[----:B------:R1:W-:Y:S04]  /*1af60*/  STL.64 [R1+0xc8], R10 ;  /* 0x0000c80a01007387 */ /* 0x0003e80000100a00 */
[----:B0-----:R-:W4:Y:S04]  /*1af70*/  LDL.LU R8, [R1+0x60] ;  /* 0x0000600001087983 */ /* 0x001f280000300800 */
[----:B------:R-:W4:Y:S04]  /*1af80*/  LDL.LU R9, [R1+0x64] ;  /* 0x0000640001097983 */ /* 0x000f280000300800 */
[----:B-1----:R-:W4:Y:S01]  /*1af90*/  LDL.LU R10, [R1+0x68] ;  /* 0x00006800010a7983 */ /* 0x002f220000300800 */
[----:B---3--:R-:W-:Y:S01]  /*1afa0*/  IMAD.MOV.U32 R11, RZ, RZ, R0 ;  /* 0x000000ffff0b7224 */ /* 0x008fe200078e0000 */
[----:B-----5:R-:W-:-:S06]  /*1afb0*/  F2FP.F16.E4M3.UNPACK_B R3, R17.H1 ;  /* 0x00000011ff03723e */ /* 0x020fcc00030006ff */
[----:B----4-:R-:W-:-:S15]  /*1afc0*/  HMMA.16816.F32 R4, R4, R12, R8 ;  /* 0x0000000c0404723c */ /* 0x010fde0000001808 */
[----:B------:R-:W-:-:S08]  /*1afd0*/  NOP ;  /* 0x0000000000007918 */ /* 0x000fd00000000000 */
[----:B------:R0:W-:Y:S04]  /*1afe0*/  STL.64 [R1+0x60], R4 ;  /* 0x0000600401007387 */ /* 0x0001e80000100a00 */
[----:B------:R-:W-:Y:S04]  /*1aff0*/  STL [R1+0x68], R6 ;  /* 0x0000680601007387 */ /* 0x000fe80000100800 */
[----:B------:R-:W3:Y:S01]  /*1b000*/  LDL.LU R17, [R1+0x1a5c] ;  /* 0x001a5c0001117983 */ /* 0x000ee20000300800 */
[----:B0-----:R-:W-:-:S03]  /*1b010*/  IMAD.MOV.U32 R4, RZ, RZ, R20 ;  /* 0x000000ffff047224 */ /* 0x001fc600078e0014 */
[----:B------:R-:W-:Y:S01]  /*1b020*/  STL [R1+0x1a54], R23 ;  /* 0x001a541701007387 */ /* 0x000fe20000100800 */
[----:B------:R-:W-:-:S03]  /*1b030*/  IMAD.MOV.U32 R20, RZ, RZ, R19 ;  /* 0x000000ffff147224 */ /* 0x000fc600078e0013 */
[----:B------:R0:W-:Y:S01]  /*1b040*/  STL [R1+0x1a50], R21 ;  /* 0x001a501501007387 */ /* 0x0001e20000100800 */
[----:B------:R-:W-:-:S03]  /*1b050*/  IMAD.MOV.U32 R5, RZ, RZ, R22 ;  /* 0x000000ffff057224 */ /* 0x000fc600078e0016 */
[----:B------:R-:W4:Y:S04]  /*1b060*/  LDL.LU R19, [R1+0x1a58] ;  /* 0x001a580001137983 */ /* 0x000f280000300800 */
[----:B0-----:R-:W5:Y:S04]  /*1b070*/  LDL.LU R21, [R1+0x44] ;  /* 0x0000440001157983 */ /* 0x001f680000300800 */
[----:B------:R-:W5:Y:S04]  /*1b080*/  LDL.LU R22, [R1+0x48] ;  /* 0x0000480001167983 */ /* 0x000f680000300800 */
[----:B------:R-:W5:Y:S01]  /*1b090*/  LDL.LU R23, [R1+0x4c] ;  /* 0x00004c0001177983 */ /* 0x000f620000300800 */
[----:B------:R-:W-:-:S02]  /*1b0a0*/  IMAD.MOV.U32 R0, RZ, RZ, R7 ;  /* 0x000000ffff007224 */ /* 0x000fc400078e0007 */
[----:B------:R-:W-:Y:S02]  /*1b0b0*/  IMAD.MOV.U32 R6, RZ, RZ, R24 ;  /* 0x000000ffff067224 */ /* 0x000fe400078e0018 */
[----:B------:R-:W-:Y:S01]  /*1b0c0*/  IMAD.MOV.U32 R7, RZ, RZ, R26 ;  /* 0x000000ffff077224 */ /* 0x000fe200078e001a */
[----:B------:R-:W4:Y:S04]  /*1b0d0*/  LDL.LU R24, [R1+0x24] ;  /* 0x0000240001187983 */ /* 0x000f280000300800 */
[----:B------:R-:W4:Y:S02]  /*1b0e0*/  LDL R26, [R1+0x124] ;  /* 0x00012400011a7983 */ /* 0x000f240000100800 */
[----:B-----5:R-:W-:Y:S02]  /*1b0f0*/  HMMA.16816.F32 R4, R4, R12, R20 ;  /* 0x0000000c0404723c */ /* 0x020fe40000001814 */
[----:B------:R-:W5:Y:S04]  /*1b100*/  LDL.LU R23, [R1+0x1a54] ;  /* 0x001a540001177983 */ /* 0x000f680000300800 */
[----:B------:R-:W3:Y:S01]  /*1b110*/  LDL.LU R21, [R1+0x1a50] ;  /* 0x001a500001157983 */ /* 0x000ee20000300800 */
[----:B------:R-:W-:-:S15]  /*1b120*/  IMAD.MOV.U32 R12, RZ, RZ, R25 ;  /* 0x000000ffff0c7224 */ /* 0x000fde00078e0019 */
[----:B------:R-:W-:-:S01]  /*1b130*/  NOP ;  /* 0x0000000000007918 */ /* 0x000fc20000000000 */
[----:B------:R0:W-:Y:S04]  /*1b140*/  STL.64 [R1+0x40], R4 ;  /* 0x0000400401007387 */ /* 0x0001e80000100a00 */
[----:B------:R1:W-:Y:S04]  /*1b150*/  STL.64 [R1+0x48], R6 ;  /* 0x0000480601007387 */ /* 0x0003e80000100a00 */
[----:B0-----:R-:W4:Y:S04]  /*1b160*/  LDL.LU R4, [R1+0x10] ;  /* 0x0000100001047983 */ /* 0x001f280000300800 */
[----:B------:R-:W4:Y:S04]  /*1b170*/  LDL.LU R5, [R1+0x14] ;  /* 0x0000140001057983 */ /* 0x000f280000300800 */
[----:B-1----:R-:W4:Y:S04]  /*1b180*/  LDL.LU R6, [R1+0x18] ;  /* 0x0000180001067983 */ /* 0x002f280000300800 */
[----:B------:R-:W4:Y:S04]  /*1b190*/  LDL.LU R7, [R1+0x1c] ;  /* 0x00001c0001077983 */ /* 0x000f280000300800 */
[----:B--2---:R0:W-:Y:S04]  /*1b1a0*/  STL.64 [R1+0x1a38], R14 ;  /* 0x001a380e01007387 */ /* 0x0041e80000100a00 */
[----:B------:R-:W2:Y:S01]  /*1b1b0*/  LDL.LU R25, [R1+0x1a4c] ;  /* 0x001a4c0001197983 */ /* 0x000ea20000300800 */
[----:B0-----:R-:W-:-:S02]  /*1b1c0*/  IMAD.MOV.U32 R15, RZ, RZ, R27 ;  /* 0x000000ffff0f7224 */ /* 0x001fc400078e001b */
[----:B-----5:R-:W-:Y:S02]  /*1b1d0*/  IMAD.MOV.U32 R14, RZ, RZ, R23 ;  /* 0x000000ffff0e7224 */ /* 0x020fe400078e0017 */
[----:B---3--:R-:W-:Y:S02]  /*1b1e0*/  IMAD.MOV.U32 R13, RZ, RZ, R21 ;  /* 0x000000ffff0d7224 */ /* 0x008fe400078e0015 */
[----:B------:R-:W3:Y:S04]  /*1b1f0*/  LDL.LU R21, [R1+0x1a48] ;  /* 0x001a480001157983 */ /* 0x000ee80000300800 */
[----:B------:R-:W5:Y:S04]  /*1b200*/  LDL.LU R23, [R1+0x1a44] ;  /* 0x001a440001177983 */ /* 0x000f680000300800 */
[----:B------:R-:W5:Y:S01]  /*1b210*/  LDL.LU R27, [R1+0x1a40] ;  /* 0x001a4000011b7983 */ /* 0x000f620000300800 */
[----:B------:R-:W-:Y:S01]  /*1b220*/  F2FP.F16.E4M3.UNPACK_B R2, R16.H1 ;  /* 0x00000010ff02723e */ /* 0x000fe200030006ff */
[----:B------:R-:W-:-:S02]  /*1b230*/  IMAD.MOV.U32 R8, RZ, RZ, R17 ;  /* 0x000000ffff087224 */ /* 0x000fc400078e0011 */
[----:B----4-:R-:W-:Y:S02]  /*1b240*/  IMAD.MOV.U32 R9, RZ, RZ, R19 ;  /* 0x000000ffff097224 */ /* 0x010fe400078e0013 */
[----:B------:R-:W-:Y:S02]  /*1b250*/  IMAD.MOV.U32 R10, RZ, RZ, R24 ;  /* 0x000000ffff0a7224 */ /* 0x000fe400078e0018 */
[----:B------:R-:W-:-:S07]  /*1b260*/  IMAD.MOV.U32 R11, RZ, RZ, R18 ;  /* 0x000000ffff0b7224 */ /* 0x000fce00078e0012 */
[----:B------:R-:W-:Y:S07]  /*1b270*/  HMMA.16816.F32 R4, R8, R2, R4 ;  /* 0x000000020804723c */ /* 0x000fee0000001804 */
[----:B--2---:R-:W-:-:S15]  /*1b280*/  IMAD.MOV.U32 R10, RZ, RZ, R25 ;  /* 0x000000ffff0a7224 */ /* 0x004fde00078e0019 */
[----:B------:R-:W-:-:S01]  /*1b290*/  NOP ;  /* 0x0000000000007918 */ /* 0x000fc20000000000 */
[----:B------:R-:W-:Y:S04]  /*1b2a0*/  STL.64 [R1+0x80], R4 ;  /* 0x0000800401007387 */ /* 0x000fe80000100a00 */
[----:B------:R-:W-:Y:S01]  /*1b2b0*/  STL.64 [R1+0x88], R6 ;  /* 0x0000880601007387 */ /* 0x000fe20000100a00 */
[----:B---3--:R-:W-:Y:S02]  /*1b2c0*/  IMAD.MOV.U32 R8, RZ, RZ, R21 ;  /* 0x000000ffff087224 */ /* 0x008fe400078e0015 */
[----:B-----5:R-:W-:Y:S02]  /*1b2d0*/  IMAD.MOV.U32 R9, RZ, RZ, R23 ;  /* 0x000000ffff097224 */ /* 0x020fe400078e0017 */
[----:B------:R-:W-:-:S07]  /*1b2e0*/  IMAD.MOV.U32 R11, RZ, RZ, R27 ;  /* 0x000000ffff0b7224 */ /* 0x000fce00078e001b */
[----:B------:R-:W-:Y:S01]  /*1b2f0*/  HMMA.16816.F32 R8, R8, R2, R12 ;  /* 0x000000020808723c */ /* 0x000fe2000000180c */
[----:B------:R-:W2:-:S15]  /*1b300*/  LDL.LU.64 R14, [R1+0x1a38] ;  /* 0x001a3800010e7983 */ /* 0x000e9e0000300a00 */
[----:B------:R-:W-:-:S07]  /*1b310*/  NOP ;  /* 0x0000000000007918 */ /* 0x000fce0000000000 */
[----:B------:R0:W-:Y:S04]  /*1b320*/  STL.64 [R1+0xb0], R8 ;  /* 0x0000b00801007387 */ /* 0x0001e80000100a00 */
[----:B------:R1:W-:Y:S04]  /*1b330*/  STL.64 [R1+0xb8], R10 ;  /* 0x0000b80a01007387 */ /* 0x0003e80000100a00 */
[----:B0-----:R-:W3:Y:S04]  /*1b340*/  LDL.LU R8, [R1] ;  /* 0x0000000001087983 */ /* 0x001ee80000300800 */
[----:B------:R-:W3:Y:S04]  /*1b350*/  LDL.LU R9, [R1+0x4] ;  /* 0x0000040001097983 */ /* 0x000ee80000300800 */
[----:B-1----:R-:W3:Y:S04]  /*1b360*/  LDL.LU R10, [R1+0x8] ;  /* 0x00000800010a7983 */ /* 0x002ee80000300800 */
[----:B------:R-:W3:Y:S01]  /*1b370*/  LDL.LU R11, [R1+0xc] ;  /* 0x00000c00010b7983 */ /* 0x000ee20000300800 */
[----:B------:R-:W-:Y:S01]  /*1b380*/  F2FP.F16.E4M3.UNPACK_B R28, R28.H1 ;  /* 0x0000001cff1c723e */ /* 0x000fe200030006ff */
[----:B------:R-:W-:Y:S01]  /*1b390*/  IMAD.MOV.U32 R4, RZ, RZ, R17 ;  /* 0x000000ffff047224 */ /* 0x000fe200078e0011 */
[----:B------:R-:W-:Y:S01]  /*1b3a0*/  F2FP.F16.E4M3.UNPACK_B R29, R29.H1 ;  /* 0x0000001dff1d723e */ /* 0x000fe200030006ff */
[----:B------:R-:W-:-:S02]  /*1b3b0*/  IMAD.MOV.U32 R5, RZ, RZ, R19 ;  /* 0x000000ffff057224 */ /* 0x000fc400078e0013 */
[----:B------:R-:W-:Y:S02]  /*1b3c0*/  IMAD.MOV.U32 R6, RZ, RZ, R24 ;  /* 0x000000ffff067224 */ /* 0x000fe400078e0018 */
[----:B------:R-:W-:-:S07]  /*1b3d0*/  IMAD.MOV.U32 R7, RZ, RZ, R18 ;  /* 0x000000ffff077224 */ /* 0x000fce00078e0012 */
[----:B---3--:R-:W-:Y:S01]  /*1b3e0*/  HMMA.16816.F32 R8, R4, R28, R8 ;  /* 0x0000001c0408723c */ /* 0x008fe20000001808 */
[----:B------:R-:W0:Y:S05]  /*1b3f0*/  LDSM.16.MT88.4 R4, [R26+UR7+0x9800] ;  /* 0x009800071a04783b */ /* 0x000e2a0008004200 */
[----:B0-----:R-:W-:-:S15]  /*1b400*/  STL [R1+0x19ac], R5 ;  /* 0x0019ac0501007387 */ /* 0x001fde0000100800 */
[----:B------:R-:W-:-:S02]  /*1b410*/  NOP ;  /* 0x0000000000007918 */ /* 0x000fc40000000000 */
[----:B------:R-:W-:Y:S04]  /*1b420*/  STL.64 [R1+0x70], R8 ;  /* 0x0000700801007387 */ /* 0x000fe80000100a00 */
[----:B------:R-:W-:Y:S04]  /*1b430*/  STL.64 [R1+0x78], R10 ;  /* 0x0000780a01007387 */ /* 0x000fe80000100a00 */
[----:B------:R-:W0:Y:S04]  /*1b440*/  LDSM.16.MT88.4 R8, [R26+UR7+0x9c00] ;  /* 0x009c00071a08783b */ /* 0x000e280008004200 */
[----:B------:R0:W-:Y:S02]  /*1b450*/  STL [R1+0x19a8], R7 ;  /* 0x0019a80701007387 */ /* 0x0001e40000100800 */
[----:B0-----:R-:W-:-:S02]  /*1b460*/  IMAD.MOV.U32 R7, RZ, RZ, R8 ;  /* 0x000000ffff077224 */ /* 0x001fc400078e0008 */
[----:B------:R-:W-:Y:S01]  /*1b470*/  IMAD.MOV.U32 R5, RZ, RZ, R10 ;  /* 0x000000ffff057224 */ /* 0x000fe200078e000a */
[----:B------:R-:W-:Y:S04]  /*1b480*/  STL.64 [R1+0x30], R8 ;  /* 0x0000300801007387 */ /* 0x000fe80000100a00 */
[----:B------:R-:W-:Y:S04]  /*1b490*/  STL.64 [R1+0x38], R10 ;  /* 0x0000380a01007387 */ /* 0x000fe80000100a00 */
[----:B------:R-:W-:Y:S04]  /*1b4a0*/  STL.64 [R1+0x19f8], R6 ;  /* 0x0019f80601007387 */ /* 0x000fe80000100a00 */
[----:B------:R0:W-:Y:S04]  /*1b4b0*/  STL.64 [R1+0x19f0], R4 ;  /* 0x0019f00401007387 */ /* 0x0001e80000100a00 */
[----:B0-----:R-:W3:Y:S04]  /*1b4c0*/  LDL.LU R4, [R1+0x50] ;  /* 0x0000500001047983 */ /* 0x001ee80000300800 */
[----:B------:R-:W3:Y:S01]  /*1b4d0*/  LDL.LU R5, [R1+0x54] ;  /* 0x0000540001057983 */ /* 0x000ee20000300800 */
[----:B--2---:R-:W-:-:S02]  /*1b4e0*/  IMAD.MOV.U32 R6, RZ, RZ, R15 ;  /* 0x000000ffff067224 */ /* 0x004fc400078e000f */
[----:B------:R-:W-:Y:S01]  /*1b4f0*/  IMAD.MOV.U32 R7, RZ, RZ, R14 ;  /* 0x000000ffff077224 */ /* 0x000fe200078e000e */
[----:B------:R-:W2:Y:S04]  /*1b500*/  LDL.LU R15, [R1+0x1a34] ;  /* 0x001a3400010f7983 */ /* 0x000ea80000300800 */
[----:B------:R-:W4:Y:S04]  /*1b510*/  LDL.LU R14, [R1+0x1a30] ;  /* 0x001a3000010e7983 */ /* 0x000f280000300800 */
[----:B------:R-:W-:Y:S04]  /*1b520*/  STL.64 [R1+0x1a28], R6 ;  /* 0x001a280601007387 */ /* 0x000fe80000100a00 */
[----:B---3--:R0:W-:Y:S04]  /*1b530*/  STL.64 [R1+0x1a20], R4 ;  /* 0x001a200401007387 */ /* 0x0081e80000100a00 */
[----:B0-----:R-:W3:Y:S04]  /*1b540*/  LDL.LU R4, [R1+0x90] ;  /* 0x0000900001047983 */ /* 0x001ee80000300800 */
[----:B------:R-:W3:Y:S04]  /*1b550*/  LDL.LU R5, [R1+0x94] ;  /* 0x0000940001057983 */ /* 0x000ee80000300800 */
[----:B------:R-:W3:Y:S04]  /*1b560*/  LDL.LU R6, [R1+0x98] ;  /* 0x0000980001067983 */ /* 0x000ee80000300800 */
[----:B------:R-:W3:Y:S01]  /*1b570*/  LDL.LU R7, [R1+0x9c] ;  /* 0x00009c0001077983 */ /* 0x000ee20000300800 */
[----:B----4-:R-:W-:Y:S01]  /*1b580*/  F2FP.F16.E4M3.UNPACK_B R3, R14.H1 ;  /* 0x0000000eff03723e */ /* 0x010fe200030006ff */
[----:B------:R-:W-:Y:S01]  /*1b590*/  IMAD.MOV.U32 R12, RZ, RZ, R21 ;  /* 0x000000ffff0c7224 */ /* 0x000fe200078e0015 */
[----:B--2---:R-:W-:Y:S01]  /*1b5a0*/  F2FP.F16.E4M3.UNPACK_B R2, R15.H1 ;  /* 0x0000000fff02723e */ /* 0x004fe200030006ff */
[----:B------:R-:W-:-:S02]  /*1b5b0*/  IMAD.MOV.U32 R13, RZ, RZ, R23 ;  /* 0x000000ffff0d7224 */ /* 0x000fc400078e0017 */
[----:B------:R-:W-:Y:S02]  /*1b5c0*/  IMAD.MOV.U32 R14, RZ, RZ, R25 ;  /* 0x000000ffff0e7224 */ /* 0x000fe400078e0019 */
[----:B------:R-:W-:Y:S01]  /*1b5d0*/  IMAD.MOV.U32 R15, RZ, RZ, R27 ;  /* 0x000000ffff0f7224 */ /* 0x000fe200078e001b */
[----:B------:R-:W-:Y:S06]  /*1b5e0*/  STL [R1+0x1974], R26 ;  /* 0x0019741a01007387 */ /* 0x000fec0000100800 */
[----:B---3--:R-:W-:Y:S01]  /*1b5f0*/  HMMA.16816.F32 R12, R12, R28, R4 ;  /* 0x0000001c0c0c723c */ /* 0x008fe20000001804 */
[----:B------:R-:W2:Y:S04]  /*1b600*/  LDL.LU.64 R6, [R1+0x1a28] ;  /* 0x001a280001067983 */ /* 0x000ea80000300a00 */
[----:B------:R-:W2:Y:S04]  /*1b610*/  LDL.LU.64 R4, [R1+0x1a20] ;  /* 0x001a200001047983 */ /* 0x000ea80000300a00 */
[----:B------:R-:W3:Y:S04]  /*1b620*/  LDL.LU R28, [R1+0xe8] ;  /* 0x0000e800011c7983 */ /* 0x000ee80000300800 */
[----:B------:R-:W3:Y:S01]  /*1b630*/  LDL.LU R29, [R1+0xec] ;  /* 0x0000ec00011d7983 */ /* 0x000ee20000300800 */
[----:B------:R-:W-:-:S02]  /*1b640*/  IMAD.MOV.U32 R8, RZ, RZ, R17 ;  /* 0x000000ffff087224 */ /* 0x000fc400078e0011 */
[----:B------:R-:W-:Y:S02]  /*1b650*/  IMAD.MOV.U32 R9, RZ, RZ, R19 ;  /* 0x000000ffff097224 */ /* 0x000fe400078e0013 */
[----:B------:R-:W-:Y:S02]  /*1b660*/  IMAD.MOV.U32 R10, RZ, RZ, R24 ;  /* 0x000000ffff0a7224 */ /* 0x000fe400078e0018 */
[----:B------:R-:W-:-:S03]  /*1b670*/  IMAD.MOV.U32 R11, RZ, RZ, R18 ;  /* 0x000000ffff0b7224 */ /* 0x000fc600078e0012 */
[----:B------:R-:W-:Y:S04]  /*1b680*/  STL.64 [R1+0xa0], R12 ;  /* 0x0000a00c01007387 */ /* 0x000fe80000100a00 */
[----:B------:R-:W-:Y:S04]  /*1b690*/  STL.64 [R1+0xa8], R14 ;  /* 0x0000a80e01007387 */ /* 0x000fe80000100a00 */
[----:B---3--:R0:W-:Y:S04]  /*1b6a0*/  STL.64 [R1+0x1a00], R28 ;  /* 0x001a001c01007387 */ /* 0x0081e80000100a00 */
[----:B------:R-:W3:Y:S01]  /*1b6b0*/  LDL.LU R16, [R1+0x110] ;  /* 0x0001100001107983 */ /* 0x000ee20000300800 */
[----:B0-----:R-:W-:-:S02]  /*1b6c0*/  IMAD.MOV.U32 R28, RZ, RZ, R3 ;  /* 0x000000ffff1c7224 */ /* 0x001fc400078e0003 */
[----:B------:R-:W-:-:S07]  /*1b6d0*/  IMAD.MOV.U32 R29, RZ, RZ, R2 ;  /* 0x000000ffff1d7224 */ /* 0x000fce00078e0002 */
[----:B--2---:R-:W-:Y:S01]  /*1b6e0*/  HMMA.16816.F32 R8, R8, R28, R4 ;  /* 0x0000001c0808723c */ /* 0x004fe20000001804 */
[----:B------:R-:W2:-:S15]  /*1b6f0*/  LDL.LU R4, [R1+0x60] ;  /* 0x0000600001047983 */ /* 0x000e9e0000300800 */
[----:B------:R-:W-:-:S07]  /*1b700*/  NOP ;  /* 0x0000000000007918 */ /* 0x000fce0000000000 */
[----:B------:R-:W-:Y:S04]  /*1b710*/  STL.64 [R1+0x90], R8 ;  /* 0x0000900801007387 */ /* 0x000fe80000100a00 */
[----:B------:R-:W-:Y:S04]  /*1b720*/  STL.64 [R1+0x98], R10 ;  /* 0x0000980a01007387 */ /* 0x000fe80000100a00 */
[----:B------:R-:W2:Y:S04]  /*1b730*/  LDL.LU R5, [R1+0x64] ;  /* 0x0000640001057983 */ /* 0x000ea80000300800 */
[----:B------:R-:W4:Y:S01]  /*1b740*/  LDL.LU R6, [R1+0x68] ;  /* 0x0000680001067983 */ /* 0x000f220000300800 */
[----:B------:R-:W-:-:S03]  /*1b750*/  IMAD.MOV.U32 R7, RZ, RZ, R0 ;  /* 0x000000ffff077224 */ /* 0x000fc600078e0000 */
[----:B------:R-:W5:Y:S04]  /*1b760*/  LDL.LU R0, [R1+0x1a18] ;  /* 0x001a180001007983 */ /* 0x000f680000300800 */
[----:B------:R-:W3:Y:S04]  /*1b770*/  LDL.LU R3, [R1+0x114] ;  /* 0x0001140001037983 */ /* 0x000ee80000300800 */
[----:B----4-:R-:W-:Y:S04]  /*1b780*/  STL.64 [R1+0x1a10], R6 ;  /* 0x001a100601007387 */ /* 0x010fe80000100a00 */
[----:B--2---:R0:W-:Y:S04]  /*1b790*/  STL.64 [R1+0x1a08], R4 ;  /* 0x001a080401007387 */ /* 0x0041e80000100a00 */
[----:B-----5:R-:W1:Y:S04]  /*1b7a0*/  LDSM.16.MT88.4 R8, [R0+UR7+0x9800] ;  /* 0x009800070008783b */ /* 0x020e680008004200 */
[----:B------:R-:W2:Y:S04]  /*1b7b0*/  LDSM.16.MT88.4 R12, [R0+UR7+0x9c00] ;  /* 0x009c0007000c783b */ /* 0x000ea80008004200 */
[----:B0-----:R-:W4:Y:S04]  /*1b7c0*/  LDL.LU R4, [R1+0xc0] ;  /* 0x0000c00001047983 */ /* 0x001f280000300800 */
[----:B------:R-:W4:Y:S04]  /*1b7d0*/  LDL.LU R5, [R1+0xc4] ;  /* 0x0000c40001057983 */ /* 0x000f280000300800 */
[----:B------:R-:W4:Y:S04]  /*1b7e0*/  LDL.LU R6, [R1+0xc8] ;  /* 0x0000c80001067983 */ /* 0x000f280000300800 */
[----:B------:R-:W4:Y:S04]  /*1b7f0*/  LDL.LU R7, [R1+0xcc] ;  /* 0x0000cc0001077983 */ /* 0x000f280000300800 */
[----:B------:R-:W5:Y:S04]  /*1b800*/  LDL R22, [R1+0xd8] ;  /* 0x0000d80001167983 */ /* 0x000f680000100800 */
[----:B------:R-:W5:Y:S01]  /*1b810*/  LDL R20, [R1+0xdc] ;  /* 0x0000dc0001147983 */ /* 0x000f620000100800 */
[----:B------:R-:W-:-:S03]  /*1b820*/  IMAD.MOV.U32 R26, RZ, RZ, R19 ;  /* 0x000000ffff1a7224 */ /* 0x000fc600078e0013 */
[----:B-1----:R-:W-:Y:S04]  /*1b830*/  STL [R1+0x198c], R9 ;  /* 0x00198c0901007387 */ /* 0x002fe80000100800 */
[----:B------:R-:W-:Y:S04]  /*1b840*/  STL [R1+0x1988], R11 ;  /* 0x0019880b01007387 */ /* 0x000fe80000100800 */
[----:B------:R-:W-:Y:S04]  /*1b850*/  STL [R1+0x19ec], R10 ;  /* 0x0019ec0a01007387 */ /* 0x000fe80000100800 */
[----:B------:R0:W-:Y:S01]  /*1b860*/  STL [R1+0x19e8], R8 ;  /* 0x0019e80801007387 */ /* 0x0001e20000100800 */
[----:B---3--:R-:W-:Y:S01]  /*1b870*/  F2FP.F16.E4M3.UNPACK_B R2, R16.H1 ;  /* 0x00000010ff02723e */ /* 0x008fe200030006ff */
[----:B------:R-:W-:-:S02]  /*1b880*/  IMAD.MOV.U32 R16, RZ, RZ, R21 ;  /* 0x000000ffff107224 */ /* 0x000fc400078e0015 */
[----:B0-----:R-:W3:Y:S04]  /*1b890*/  LDL.LU R8, [R1+0x40] ;  /* 0x0000400001087983 */ /* 0x001ee80000300800 */
[----:B------:R-:W3:Y:S04]  /*1b8a0*/  LDL.LU R9, [R1+0x44] ;  /* 0x0000440001097983 */ /* 0x000ee80000300800 */
[----:B------:R-:W3:Y:S04]  /*1b8b0*/  LDL.LU R10, [R1+0x48] ;  /* 0x00004800010a7983 */ /* 0x000ee80000300800 */
[----:B------:R-:W3:Y:S04]  /*1b8c0*/  LDL.LU R11, [R1+0x4c] ;  /* 0x00004c00010b7983 */ /* 0x000ee80000300800 */
[----:B--2---:R0:W-:Y:S01]  /*1b8d0*/  STL [R1+0x1994], R13 ;  /* 0x0019940d01007387 */ /* 0x0041e20000100800 */
[----:B------:R-:W-:-:S03]  /*1b8e0*/  IMAD.MOV.U32 R19, RZ, RZ, R27 ;  /* 0x000000ffff137224 */ /* 0x000fc600078e001b */
[----:B------:R-:W-:Y:S04]  /*1b8f0*/  STL [R1+0x1990], R15 ;  /* 0x0019900f01007387 */ /* 0x000fe80000100800 */
[----:B------:R1:W-:Y:S01]  /*1b900*/  STL [R1+0x1970], R0 ;  /* 0x0019700001007387 */ /* 0x0003e20000100800 */
[----:B0-----:R-:W-:Y:S02]  /*1b910*/  IMAD.MOV.U32 R13, RZ, RZ, R17 ;  /* 0x000000ffff0d7224 */ /* 0x001fe400078e0011 */
[----:B------:R-:W-:Y:S02]  /*1b920*/  IMAD.MOV.U32 R17, RZ, RZ, R23 ;  /* 0x000000ffff117224 */ /* 0x000fe400078e0017 */
[----:B-1----:R-:W-:Y:S02]  /*1b930*/  IMAD.MOV.U32 R0, RZ, RZ, R18 ;  /* 0x000000ffff007224 */ /* 0x002fe400078e0012 */
[----:B------:R-:W-:-:S07]  /*1b940*/  IMAD.MOV.U32 R18, RZ, RZ, R25 ;  /* 0x000000ffff127224 */ /* 0x000fce00078e0019 */
[----:B----4-:R-:W-:Y:S01]  /*1b950*/  HMMA.16816.F32 R16, R16, R28, R4 ;  /* 0x0000001c1010723c */ /* 0x010fe20000001804 */
[----:B------:R-:W2:Y:S04]  /*1b960*/  LDL.LU.64 R6, [R1+0x1a10] ;  /* 0x001a100001067983 */ /* 0x000ea80000300a00 */
[----:B------:R-:W2:Y:S01]  /*1b970*/  LDL.LU.64 R4, [R1+0x1a08] ;  /* 0x001a080001047983 */ /* 0x000ea20000300a00 */
[----:B------:R-:W-:-:S03]  /*1b980*/  F2FP.F16.E4M3.UNPACK_B R3, R3.H1 ;  /* 0x00000003ff03723e */ /* 0x000fc600030006ff */
[----:B------:R-:W4:-:S14]  /*1b990*/  LDL.LU.64 R28, [R1+0x1a00] ;  /* 0x001a0000011c7983 */ /* 0x000f1c0000300a00 */
[----:B------:R0:W-:Y:S04]  /*1b9a0*/  STL.64 [R1+0x50], R16 ;  /* 0x0000501001007387 */ /* 0x0001e80000100a00 */
[----:B------:R1:W-:Y:S01]  /*1b9b0*/  STL.64 [R1+0x58], R18 ;  /* 0x0000581201007387 */ /* 0x0003e20000100a00 */
[----:B0-----:R-:W-:Y:S02]  /*1b9c0*/  IMAD.MOV.U32 R16, RZ, RZ, R13 ;  /* 0x000000ffff107224 */ /* 0x001fe400078e000d */
[----:B------:R-:W-:Y:S02]  /*1b9d0*/  IMAD.MOV.U32 R17, RZ, RZ, R26 ;  /* 0x000000ffff117224 */ /* 0x000fe400078e001a */
[----:B-1----:R-:W-:Y:S02]  /*1b9e0*/  IMAD.MOV.U32 R18, RZ, RZ, R24 ;  /* 0x000000ffff127224 */ /* 0x002fe400078e0018 */
[----:B------:R-:W-:-:S07]  /*1b9f0*/  IMAD.MOV.U32 R19, RZ, RZ, R0 ;  /* 0x000000ffff137224 */ /* 0x000fce00078e0000 */
[----:B--2---:R-:W-:Y:S01]  /*1ba00*/  HMMA.16816.F32 R16, R16, R2, R4 ;  /* 0x000000021010723c */ /* 0x004fe20000001804 */
[----:B------:R-:W2:Y:S04]  /*1ba10*/  LDL.LU.64 R6, [R1+0x19f8] ;  /* 0x0019f80001067983 */ /* 0x000ea80000300a00 */
[----:B------:R-:W4:-:S15]  /*1ba20*/  LDL.LU.64 R4, [R1+0x19f0] ;  /* 0x0019f00001047983 */ /* 0x000f1e0000300a00 */
[----:B------:R-:W-:-:S03]  /*1ba30*/  NOP ;  /* 0x0000000000007918 */ /* 0x000fc60000000000 */
[----:B------:R0:W-:Y:S04]  /*1ba40*/  STL.64 [R1+0x60], R16 ;  /* 0x0000601001007387 */ /* 0x0001e80000100a00 */
[----:B------:R1:W-:Y:S04]  /*1ba50*/  STL.64 [R1+0x68], R18 ;  /* 0x0000681201007387 */ /* 0x0003e80000100a00 */
[----:B------:R-:W4:Y:S01]  /*1ba60*/  LDL R0, [R1+0x10c] ;  /* 0x00010c0001007983 */ /* 0x000f220000100800 */
[----:B0-----:R-:W-:Y:S02]  /*1ba70*/  IMAD.MOV.U32 R16, RZ, RZ, R21 ;  /* 0x000000ffff107224 */ /* 0x001fe400078e0015 */
[----:B------:R-:W-:-:S02]  /*1ba80*/  IMAD.MOV.U32 R17, RZ, RZ, R23 ;  /* 0x000000ffff117224 */ /* 0x000fc400078e0017 */
[----:B-1----:R-:W-:Y:S02]  /*1ba90*/  IMAD.MOV.U32 R18, RZ, RZ, R25 ;  /* 0x000000ffff127224 */ /* 0x002fe400078e0019 */
[----:B------:R-:W-:Y:S02]  /*1baa0*/  IMAD.MOV.U32 R19, RZ, RZ, R27 ;  /* 0x000000ffff137224 */ /* 0x000fe400078e001b */
[----:B------:R-:W4:Y:S05]  /*1bab0*/  LDL R27, [R1+0x108] ;  /* 0x00010800011b7983 */ /* 0x000f2a0000100800 */
[----:B---3--:R-:W-:Y:S01]  /*1bac0*/  HMMA.16816.F32 R16, R16, R2, R8 ;  /* 0x000000021010723c */ /* 0x008fe20000001808 */
[----:B------:R-:W3:Y:S01]  /*1bad0*/  LDL.LU R10, [R1+0x19ec] ;  /* 0x0019ec00010a7983 */ /* 0x000ee20000300800 */
[----:B-----5:R-:W-:-:S03]  /*1bae0*/  F2FP.F16.E4M3.UNPACK_B R24, R22 ;  /* 0x00000016ff18723e */ /* 0x020fc600020006ff */
[----:B------:R-:W5:-:S15]  /*1baf0*/  LDL.LU R8, [R1+0x19e8] ;  /* 0x0019e80001087983 */ /* 0x000f5e0000300800 */
[----:B------:R-:W-:-:S03]  /*1bb00*/  NOP ;  /* 0x0000000000007918 */ /* 0x000fc60000000000 */
[----:B------:R0:W-:Y:S04]  /*1bb10*/  STL [R1+0x40], R16 ;  /* 0x0000401001007387 */ /* 0x0001e80000100800 */
[----:B------:R1:W-:Y:S04]  /*1bb20*/  STL [R1+0x4c], R19 ;  /* 0x00004c1301007387 */ /* 0x0003e80000100800 */
[----:B0-----:R-:W3:Y:S01]  /*1bb30*/  LDL.LU R16, [R1+0x80] ;  /* 0x0000800001107983 */ /* 0x001ee20000300800 */
[----:B--2---:R-:W-:Y:S02]  /*1bb40*/  IMAD.MOV.U32 R22, RZ, RZ, R7 ;  /* 0x000000ffff167224 */ /* 0x004fe400078e0007 */
[----:B------:R-:W-:-:S02]  /*1bb50*/  IMAD.MOV.U32 R7, RZ, RZ, R18 ;  /* 0x000000ffff077224 */ /* 0x000fc400078e0012 */
[----:B----4-:R-:W-:Y:S02]  /*1bb60*/  IMAD.MOV.U32 R23, RZ, RZ, R5 ;  /* 0x000000ffff177224 */ /* 0x010fe400078e0005 */
[----:B------:R-:W-:Y:S02]  /*1bb70*/  IMAD.MOV.U32 R5, RZ, RZ, R17 ;  /* 0x000000ffff057224 */ /* 0x000fe400078e0011 */
[----:B------:R-:W3:Y:S04]  /*1bb80*/  LDL.LU R17, [R1+0x84] ;  /* 0x0000840001117983 */ /* 0x000ee80000300800 */
[----:B------:R-:W3:Y:S04]  /*1bb90*/  LDL.LU R18, [R1+0x88] ;  /* 0x0000880001127983 */ /* 0x000ee80000300800 */
[----:B-1----:R-:W3:Y:S01]  /*1bba0*/  LDL.LU R19, [R1+0x8c] ;  /* 0x00008c0001137983 */ /* 0x002ee20000300800 */
[----:B------:R-:W-:Y:S01]  /*1bbb0*/  F2FP.F16.E4M3.UNPACK_B R25, R20 ;  /* 0x00000014ff19723e */ /* 0x000fe200020006ff */
[----:B------:R-:W-:-:S02]  /*1bbc0*/  IMAD.MOV.U32 R20, RZ, RZ, R4 ;  /* 0x000000ffff147224 */ /* 0x000fc400078e0004 */
[----:B------:R-:W-:Y:S01]  /*1bbd0*/  IMAD.MOV.U32 R21, RZ, RZ, R6 ;  /* 0x000000ffff157224 */ /* 0x000fe200078e0006 */
[----:B------:R0:W-:Y:S04]  /*1bbe0*/  STL [R1+0x19c4], R7 ;  /* 0x0019c40701007387 */ /* 0x0001e80000100800 */
[----:B0-----:R-:W2:Y:S04]  /*1bbf0*/  LDL.LU R7, [R1+0x30] ;  /* 0x0000300001077983 */ /* 0x001ea80000300800 */
[----:B------:R0:W-:Y:S04]  /*1bc00*/  STL [R1+0x19c0], R5 ;  /* 0x0019c00501007387 */ /* 0x0001e80000100800 */
[----:B0-----:R-:W4:Y:S01]  /*1bc10*/  LDL.LU R5, [R1+0x38] ;  /* 0x0000380001057983 */ /* 0x001f220000300800 */
[----:B---3--:R-:W-:Y:S07]  /*1bc20*/  HMMA.16816.F32 R16, R20, R24, R16 ;  /* 0x000000181410723c */ /* 0x008fee0000001810 */
[----:B-----5:R-:W-:-:S02]  /*1bc30*/  IMAD.MOV.U32 R20, RZ, RZ, R8 ;  /* 0x000000ffff147224 */ /* 0x020fc400078e0008 */
[----:B------:R-:W-:-:S15]  /*1bc40*/  IMAD.MOV.U32 R21, RZ, RZ, R10 ;  /* 0x000000ffff157224 */ /* 0x000fde00078e000a */
[----:B------:R-:W-:Y:S02]  /*1bc50*/  IMAD.MOV.U32 R11, RZ, RZ, R19 ;  /* 0x000000ffff0b7224 */ /* 0x000fe400078e0013 */
[----:B------:R-:W-:-:S03]  /*1bc60*/  IMAD.MOV.U32 R9, RZ, RZ, R18 ;  /* 0x000000ffff097224 */ /* 0x000fc600078e0012 */
[----:B------:R-:W-:Y:S04]  /*1bc70*/  STL.64 [R1+0x19e0], R10 ;  /* 0x0019e00a01007387 */ /* 0x000fe80000100a00 */
[----:B------:R0:W-:Y:S04]  /*1bc80*/  STL.64 [R1+0x19d8], R8 ;  /* 0x0019d80801007387 */ /* 0x0001e80000100a00 */
[----:B0-----:R-:W3:Y:S04]  /*1bc90*/  LDL.LU R8, [R1+0xb0] ;  /* 0x0000b00001087983 */ /* 0x001ee80000300800 */
[----:B------:R-:W3:Y:S04]  /*1bca0*/  LDL.LU R9, [R1+0xb4] ;  /* 0x0000b40001097983 */ /* 0x000ee80000300800 */
[----:B------:R-:W3:Y:S04]  /*1bcb0*/  LDL.LU R10, [R1+0xb8] ;  /* 0x0000b800010a7983 */ /* 0x000ee80000300800 */
[----:B------:R-:W3:Y:S01]  /*1bcc0*/  LDL.LU R11, [R1+0xbc] ;  /* 0x0000bc00010b7983 */ /* 0x000ee20000300800 */
[----:B------:R-:W-:-:S02]  /*1bcd0*/  IMAD.MOV.U32 R22, RZ, RZ, R12 ;  /* 0x000000ffff167224 */ /* 0x000fc400078e000c */
[----:B------:R-:W-:-:S07]  /*1bce0*/  IMAD.MOV.U32 R23, RZ, RZ, R14 ;  /* 0x000000ffff177224 */ /* 0x000fce00078e000e */
[----:B---3--:R-:W-:Y:S01]  /*1bcf0*/  HMMA.16816.F32 R20, R20, R24, R8 ;  /* 0x000000181414723c */ /* 0x008fe20000001808 */
[----:B------:R-:W3:Y:S04]  /*1bd00*/  LDL.LU.64 R10, [R1+0x19e0] ;  /* 0x0019e000010a7983 */ /* 0x000ee80000300a00 */
[----:B------:R-:W5:-:S15]  /*1bd10*/  LDL.LU.64 R8, [R1+0x19d8] ;  /* 0x0019d80001087983 */ /* 0x000f5e0000300a00 */
[----:B------:R-:W-:-:S03]  /*1bd20*/  NOP ;  /* 0x0000000000007918 */ /* 0x000fc60000000000 */
[----:B------:R0:W-:Y:S04]  /*1bd30*/  STL.64 [R1+0x10], R20 ;  /* 0x0000101401007387 */ /* 0x0001e80000100a00 */
[----:B------:R1:W-:Y:S04]  /*1bd40*/  STL.64 [R1+0x18], R22 ;  /* 0x0000181601007387 */ /* 0x0003e80000100a00 */
[----:B0-----:R-:W3:Y:S04]  /*1bd50*/  LDL.LU R20, [R1+0x70] ;  /* 0x0000700001147983 */ /* 0x001ee80000300800 */
[----:B------:R-:W3:Y:S04]  /*1bd60*/  LDL.LU R21, [R1+0x74] ;  /* 0x0000740001157983 */ /* 0x000ee80000300800 */
[----:B-1----:R-:W3:Y:S04]  /*1bd70*/  LDL.LU R22, [R1+0x78] ;  /* 0x0000780001167983 */ /* 0x002ee80000300800 */
[----:B------:R-:W3:Y:S01]  /*1bd80*/  LDL.LU R23, [R1+0x7c] ;  /* 0x00007c0001177983 */ /* 0x000ee20000300800 */
[----:B------:R-:W-:Y:S01]  /*1bd90*/  IMAD.MOV.U32 R13, RZ, RZ, R16 ;  /* 0x000000ffff0d7224 */ /* 0x000fe200078e0010 */
[----:B------:R-:W-:Y:S01]  /*1bda0*/  F2FP.F16.E4M3.UNPACK_B R2, R28 ;  /* 0x0000001cff02723e */ /* 0x000fe200020006ff */
[----:B------:R-:W-:Y:S01]  /*1bdb0*/  IMAD.MOV.U32 R15, RZ, RZ, R17 ;  /* 0x000000ffff0f7224 */ /* 0x000fe200078e0011 */
[----:B------:R-:W-:Y:S01]  /*1bdc0*/  F2FP.F16.E4M3.UNPACK_B R3, R29 ;  /* 0x0000001dff03723e */ /* 0x000fe200020006ff */
[----:B------:R-:W-:-:S02]  /*1bdd0*/  IMAD.MOV.U32 R16, RZ, RZ, R4 ;  /* 0x000000ffff107224 */ /* 0x000fc400078e0004 */
[----:B------:R-:W-:Y:S02]  /*1bde0*/  IMAD.MOV.U32 R17, RZ, RZ, R6 ;  /* 0x000000ffff117224 */ /* 0x000fe400078e0006 */
[----:B--2---:R-:W-:Y:S02]  /*1bdf0*/  IMAD.MOV.U32 R18, RZ, RZ, R7 ;  /* 0x000000ffff127224 */ /* 0x004fe400078e0007 */
[----:B----4-:R-:W-:Y:S01]  /*1be00*/  IMAD.MOV.U32 R19, RZ, RZ, R5 ;  /* 0x000000ffff137224 */ /* 0x010fe200078e0005 */
[----:B------:R-:W-:Y:S02]  /*1be10*/  F2FP.F16.E4M3.UNPACK_B R24, R27 ;  /* 0x0000001bff18723e */ /* 0x000fe400020006ff */
[----:B------:R-:W-:-:S04]  /*1be20*/  F2FP.F16.E4M3.UNPACK_B R25, R0 ;  /* 0x00000000ff19723e */ /* 0x000fc800020006ff */
[----:B---3--:R-:W-:-:S15]  /*1be30*/  HMMA.16816.F32 R16, R16, R2, R20 ;  /* 0x000000021010723c */ /* 0x008fde0000001814 */
[----:B------:R-:W-:-:S09]  /*1be40*/  NOP ;  /* 0x0000000000007918 */ /* 0x000fd20000000000 */
[----:B------:R-:W-:Y:S01]  /*1be50*/  IMAD.MOV.U32 R26, RZ, RZ, R17 ;  /* 0x000000ffff1a7224 */ /* 0x000fe200078e0011 */
[----:B------:R-:W-:Y:S04]  /*1be60*/  STL [R1], R16 ;  /* 0x0000001001007387 */ /* 0x000fe80000100800 */
[----:B------:R-:W-:Y:S04]  /*1be70*/  STL.64 [R1+0x8], R18 ;  /* 0x0000081201007387 */ /* 0x000fe80000100a00 */
[----:B------:R-:W-:Y:S04]  /*1be80*/  STL [R1+0x19d0], R26 ;  /* 0x0019d01a01007387 */ /* 0x000fe80000100800 */
[----:B------:R0:W-:Y:S04]  /*1be90*/  STL.64 [R1+0x19c8], R24 ;  /* 0x0019c81801007387 */ /* 0x0001e80000100a00 */
[----:B0-----:R-:W2:Y:S04]  /*1bea0*/  LDL.LU R24, [R1+0xa0] ;  /* 0x0000a00001187983 */ /* 0x001ea80000300800 */
[----:B------:R-:W2:Y:S04]  /*1beb0*/  LDL.LU R25, [R1+0xa4] ;  /* 0x0000a40001197983 */ /* 0x000ea80000300800 */
[----:B------:R-:W2:Y:S04]  /*1bec0*/  LDL.LU R26, [R1+0xa8] ;  /* 0x0000a800011a7983 */ /* 0x000ea80000300800 */
[----:B------:R-:W2:Y:S01]  /*1bed0*/  LDL.LU R27, [R1+0xac] ;  /* 0x0000ac00011b7983 */ /* 0x000ea20000300800 */
[----:B-----5:R-:W-:-:S02]  /*1bee0*/  IMAD.MOV.U32 R20, RZ, RZ, R8 ;  /* 0x000000ffff147224 */ /* 0x020fc400078e0008 */
[----:B------:R-:W-:Y:S02]  /*1bef0*/  IMAD.MOV.U32 R21, RZ, RZ, R10 ;  /* 0x000000ffff157224 */ /* 0x000fe400078e000a */
[----:B------:R-:W-:Y:S02]  /*1bf00*/  IMAD.MOV.U32 R22, RZ, RZ, R12 ;  /* 0x000000ffff167224 */ /* 0x000fe400078e000c */
[----:B------:R-:W-:-:S07]  /*1bf10*/  IMAD.MOV.U32 R23, RZ, RZ, R14 ;  /* 0x000000ffff177224 */ /* 0x000fce00078e000e */
[----:B--2---:R-:W-:Y:S01]  /*1bf20*/  HMMA.16816.F32 R20, R20, R2, R24 ;  /* 0x000000021414723c */ /* 0x004fe20000001818 */
[----:B------:R-:W2:Y:S04]  /*1bf30*/  LDL.LU R26, [R1+0x19d0] ;  /* 0x0019d000011a7983 */ /* 0x000ea80000300800 */
[----:B------:R-:W3:-:S15]  /*1bf40*/  LDL.LU.64 R24, [R1+0x19c8] ;  /* 0x0019c80001187983 */ /* 0x000ede0000300a00 */
[----:B------:R-:W-:-:S03]  /*1bf50*/  NOP ;  /* 0x0000000000007918 */ /* 0x000fc60000000000 */
[----:B------:R0:W-:Y:S01]  /*1bf60*/  STL.64 [R1+0x70], R20 ;  /* 0x0000701401007387 */ /* 0x0001e20000100a00 */
[----:B------:R-:W-:-:S03]  /*1bf70*/  IMAD.MOV.U32 R27, RZ, RZ, R23 ;  /* 0x000000ffff1b7224 */ /* 0x000fc600078e0017 */
[----:B------:R1:W-:Y:S04]  /*1bf80*/  STL [R1+0x78], R22 ;  /* 0x0000781601007387 */ /* 0x0003e80000100800 */
[----:B0-----:R-:W3:Y:S04]  /*1bf90*/  LDL.LU R20, [R1+0x90] ;  /* 0x0000900001147983 */ /* 0x001ee80000300800 */
[----:B------:R-:W3:Y:S04]  /*1bfa0*/  LDL.LU R21, [R1+0x94] ;  /* 0x0000940001157983 */ /* 0x000ee80000300800 */
[----:B-1----:R-:W3:Y:S04]  /*1bfb0*/  LDL.LU R22, [R1+0x98] ;  /* 0x0000980001167983 */ /* 0x002ee80000300800 */
[----:B------:R-:W3:Y:S01]  /*1bfc0*/  LDL.LU R23, [R1+0x9c] ;  /* 0x00009c0001177983 */ /* 0x000ee20000300800 */
[----:B------:R-:W-:-:S02]  /*1bfd0*/  IMAD.MOV.U32 R16, RZ, RZ, R4 ;  /* 0x000000ffff107224 */ /* 0x000fc400078e0004 */
[----:B------:R-:W-:Y:S01]  /*1bfe0*/  IMAD.MOV.U32 R17, RZ, RZ, R6 ;  /* 0x000000ffff117224 */ /* 0x000fe200078e0006 */
[----:B------:R-:W4:Y:S01]  /*1bff0*/  LDL R2, [R1+0x118] ;  /* 0x0001180001027983 */ /* 0x000f220000100800 */
[----:B------:R-:W-:Y:S02]  /*1c000*/  IMAD.MOV.U32 R18, RZ, RZ, R7 ;  /* 0x000000ffff127224 */ /* 0x000fe400078e0007 */
[----:B------:R-:W-:Y:S01]  /*1c010*/  IMAD.MOV.U32 R19, RZ, RZ, R5 ;  /* 0x000000ffff137224 */ /* 0x000fe200078e0005 */
[----:B------:R-:W5:Y:S06]  /*1c020*/  LDL R3, [R1+0x11c] ;  /* 0x00011c0001037983 */ /* 0x000f6c0000100800 */
[----:B---3--:R-:W-:Y:S07]  /*1c030*/  HMMA.16816.F32 R16, R16, R24, R20 ;  /* 0x000000181010723c */ /* 0x008fee0000001814 */
[----:B------:R-:W-:-:S15]  /*1c040*/  IMAD.MOV.U32 R20, RZ, RZ, R4 ;  /* 0x000000ffff147224 */ /* 0x000fde00078e0004 */
[----:B------:R-:W-:-:S01]  /*1c050*/  NOP ;  /* 0x0000000000007918 */ /* 0x000fc20000000000 */
[----:B------:R0:W-:Y:S04]  /*1c060*/  STL.64 [R1+0x80], R16 ;  /* 0x0000801001007387 */ /* 0x0001e80000100a00 */
[----:B------:R-:W-:Y:S04]  /*1c070*/  STL [R1+0x88], R18 ;  /* 0x0000881201007387 */ /* 0x000fe80000100800 */
[----:B------:R-:W3:Y:S04]  /*1c080*/  LDL.LU R4, [R1+0xdc] ;  /* 0x0000dc0001047983 */ /* 0x000ee80000300800 */
[----:B------:R-:W-:Y:S01]  /*1c090*/  STL.64 [R1+0x19b8], R10 ;  /* 0x0019b80a01007387 */ /* 0x000fe20000100a00 */
[----:B0-----:R-:W-:-:S03]  /*1c0a0*/  IMAD.MOV.U32 R16, RZ, RZ, R8 ;  /* 0x000000ffff107224 */ /* 0x001fc600078e0008 */
[----:B------:R0:W-:Y:S01]  /*1c0b0*/  STL.64 [R1+0x19b0], R8 ;  /* 0x0019b00801007387 */ /* 0x0001e20000100a00 */
[----:B------:R-:W-:-:S03]  /*1c0c0*/  IMAD.MOV.U32 R17, RZ, RZ, R10 ;  /* 0x000000ffff117224 */ /* 0x000fc600078e000a */
        /* <DEDUP_REMOVED lines=8> */
[----:B------:R-:W5:Y:S01]  /*1c150*/  LDL.LU R6, [R1+0x34] ;  /* 0x0000340001067983 */ /* 0x000f620000300800 */
[----:B------:R-:W-:Y:S02]  /*1c160*/  IMAD.MOV.U32 R22, RZ, RZ, R7 ;  /* 0x000000ffff167224 */ /* 0x000fe400078e0007 */
[----:B------:R-:W-:Y:S01]  /*1c170*/  IMAD.MOV.U32 R23, RZ, RZ, R5 ;  /* 0x000000ffff177224 */ /* 0x000fe200078e0005 */
[----:B------:R-:W4:Y:S04]  /*1c180*/  LDL.LU R7, [R1+0x19c4] ;  /* 0x0019c40001077983 */ /* 0x000f280000300800 */
[----:B------:R-:W5:Y:S01]  /*1c190*/  LDL.LU R5, [R1+0x19c0] ;  /* 0x0019c00001057983 */ /* 0x000f620000300800 */
[----:B--2---:R-:W-:Y:S03]  /*1c1a0*/  HMMA.16816.F32 R16, R16, R24, R8 ;  /* 0x000000181010723c */ /* 0x004fe60000001808 */
[----:B------:R-:W2:Y:S04]  /*1c1b0*/  LDL.LU.64 R10, [R1+0x19b8] ;  /* 0x0019b800010a7983 */ /* 0x000ea80000300a00 */
[----:B------:R-:W2:Y:S04]  /*1c1c0*/  LDL.LU.64 R8, [R1+0x19b0] ;  /* 0x0019b00001087983 */ /* 0x000ea80000300a00 */
[----:B------:R-:W3:-:S12]  /*1c1d0*/  LDL.LU R25, [R1+0xd8] ;  /* 0x0000d80001197983 */ /* 0x000ed80000300800 */
[----:B------:R0:W-:Y:S04]  /*1c1e0*/  STL.64 [R1+0xc0], R16 ;  /* 0x0000c01001007387 */ /* 0x0001e80000100a00 */
[----:B------:R1:W-:Y:S04]  /*1c1f0*/  STL.64 [R1+0xc8], R18 ;  /* 0x0000c81201007387 */ /* 0x0003e80000100a00 */
[----:B0-----:R-:W2:Y:S04]  /*1c200*/  LDL.LU R16, [R1+0x60] ;  /* 0x0000600001107983 */ /* 0x001ea80000300800 */
[----:B------:R-:W2:Y:S04]  /*1c210*/  LDL.LU R17, [R1+0x64] ;  /* 0x0000640001117983 */ /* 0x000ea80000300800 */
[----:B-1----:R-:W2:Y:S04]  /*1c220*/  LDL.LU R18, [R1+0x68] ;  /* 0x0000680001127983 */ /* 0x002ea80000300800 */
[----:B------:R-:W2:Y:S04]  /*1c230*/  LDL.LU R19, [R1+0x6c] ;  /* 0x00006c0001137983 */ /* 0x000ea80000300800 */
[----:B------:R4:W-:Y:S02]  /*1c240*/  STL.64 [R1+0x19a0], R26 ;  /* 0x0019a01a01007387 */ /* 0x0009e40000100a00 */
[----:B----4-:R-:W-:Y:S01]  /*1c250*/  IMAD.MOV.U32 R26, RZ, RZ, R7 ;  /* 0x000000ffff1a7224 */ /* 0x010fe200078e0007 */
[----:B---3--:R-:W-:-:S02]  /*1c260*/  F2FP.F16.E4M3.UNPACK_B R24, R25.H1 ;  /* 0x00000019ff18723e */ /* 0x008fc400030006ff */
[----:B------:R-:W-:-:S05]  /*1c270*/  F2FP.F16.E4M3.UNPACK_B R25, R4.H1 ;  /* 0x00000004ff19723e */ /* 0x000fca00030006ff */
[----:B------:R0:W-:Y:S04]  /*1c280*/  STL.64 [R1+0x1998], R24 ;  /* 0x0019981801007387 */ /* 0x0001e80000100a00 */
[----:B0-----:R-:W3:Y:S01]  /*1c290*/  LDL.LU R24, [R1+0x40] ;  /* 0x0000400001187983 */ /* 0x001ee20000300800 */
[----:B-----5:R-:W-:-:S03]  /*1c2a0*/  IMAD.MOV.U32 R25, RZ, RZ, R5 ;  /* 0x000000ffff197224 */ /* 0x020fc600078e0005 */
[----:B------:R-:W4:Y:S04]  /*1c2b0*/  LDL.LU R5, [R1+0x19ac] ;  /* 0x0019ac0001057983 */ /* 0x000f280000300800 */
[----:B------:R-:W5:Y:S04]  /*1c2c0*/  LDL.LU R7, [R1+0x19a8] ;  /* 0x0019a80001077983 */ /* 0x000f680000300800 */
[----:B------:R-:W3:Y:S01]  /*1c2d0*/  LDL.LU R27, [R1+0x4c] ;  /* 0x00004c00011b7983 */ /* 0x000ee20000300800 */
[----:B------:R-:W-:Y:S02]  /*1c2e0*/  F2FP.F16.E4M3.UNPACK_B R2, R2 ;  /* 0x00000002ff02723e */ /* 0x000fe400020006ff */
[----:B------:R-:W-:-:S07]  /*1c2f0*/  F2FP.F16.E4M3.UNPACK_B R3, R3 ;  /* 0x00000003ff03723e */ /* 0x000fce00020006ff */
[----:B--2---:R-:W-:Y:S07]  /*1c300*/  HMMA.16816.F32 R20, R20, R2, R16 ;  /* 0x000000021414723c */ /* 0x004fee0000001810 */
[----:B------:R-:W-:Y:S02]  /*1c310*/  IMAD.MOV.U32 R16, RZ, RZ, R8 ;  /* 0x000000ffff107224 */ /* 0x000fe400078e0008 */
[----:B------:R-:W-:Y:S02]  /*1c320*/  IMAD.MOV.U32 R17, RZ, RZ, R10 ;  /* 0x000000ffff117224 */ /* 0x000fe400078e000a */
[----:B------:R-:W-:-:S02]  /*1c330*/  IMAD.MOV.U32 R18, RZ, RZ, R12 ;  /* 0x000000ffff127224 */ /* 0x000fc400078e000c */
[----:B------:R-:W-:-:S10]  /*1c340*/  IMAD.MOV.U32 R19, RZ, RZ, R14 ;  /* 0x000000ffff137224 */ /* 0x000fd400078e000e */
[----:B------:R-:W-:Y:S04]  /*1c350*/  STL.64 [R1+0x60], R20 ;  /* 0x0000601401007387 */ /* 0x000fe80000100a00 */
[----:B------:R0:W-:Y:S04]  /*1c360*/  STL.64 [R1+0x68], R22 ;  /* 0x0000681601007387 */ /* 0x0001e80000100a00 */
[----:B------:R-:W2:Y:S04]  /*1c370*/  LDL R14, [R1+0x120] ;  /* 0x00012000010e7983 */ /* 0x000ea80000100800 */
[----:B0-----:R-:W2:Y:S01]  /*1c380*/  LDL R23, [R1+0x3c] ;  /* 0x00003c0001177983 */ /* 0x001ea20000100800 */
[----:B---3--:R-:W-:Y:S03]  /*1c390*/  HMMA.16816.F32 R16, R16, R2, R24 ;  /* 0x000000021010723c */ /* 0x008fe60000001818 */
[----:B------:R-:W3:Y:S04]  /*1c3a0*/  LDL.LU.64 R26, [R1+0x19a0] ;  /* 0x0019a000011a7983 */ /* 0x000ee80000300a00 */
[----:B------:R-:W2:-:S15]  /*1c3b0*/  LDL.LU.64 R24, [R1+0x1998] ;  /* 0x0019980001187983 */ /* 0x000e9e0000300a00 */
[----:B------:R-:W-:-:S01]  /*1c3c0*/  NOP ;  /* 0x0000000000007918 */ /* 0x000fc20000000000 */
[----:B------:R0:W-:Y:S01]  /*1c3d0*/  STL.64 [R1+0x40], R16 ;  /* 0x0000401001007387 */ /* 0x0001e20000100a00 */
[----:B------:R-:W-:Y:S02]  /*1c3e0*/  IMAD.MOV.U32 R12, RZ, RZ, R18 ;  /* 0x000000ffff0c7224 */ /* 0x000fe400078e0012 */
[----:B------:R-:W-:Y:S02]  /*1c3f0*/  IMAD.MOV.U32 R10, RZ, RZ, R19 ;  /* 0x000000ffff0a7224 */ /* 0x000fe400078e0013 */
[----:B------:R-:W-:Y:S02]  /*1c400*/  IMAD.MOV.U32 R18, RZ, RZ, R9 ;  /* 0x000000ffff127224 */ /* 0x000fe400078e0009 */
[----:B------:R-:W-:Y:S02]  /*1c410*/  IMAD.MOV.U32 R19, RZ, RZ, R11 ;  /* 0x000000ffff137224 */ /* 0x000fe400078e000b */
[----:B0-----:R-:W-:Y:S02]  /*1c420*/  IMAD.MOV.U32 R16, RZ, RZ, R13 ;  /* 0x000000ffff107224 */ /* 0x001fe400078e000d */
[----:B------:R-:W3:Y:S01]  /*1c430*/  LDL.LU R13, [R1+0x1994] ;  /* 0x00199400010d7983 */ /* 0x000ee20000300800 */
[----:B------:R-:W-:-:S03]  /*1c440*/  IMAD.MOV.U32 R17, RZ, RZ, R15 ;  /* 0x000000ffff117224 */ /* 0x000fc600078e000f */
[----:B------:R-:W3:Y:S04]  /*1c450*/  LDL.LU R15, [R1+0x1990] ;  /* 0x00199000010f7983 */ /* 0x000ee80000300800 */
[----:B------:R-:W3:Y:S04]  /*1c460*/  LDL.LU R9, [R1+0x198c] ;  /* 0x00198c0001097983 */ /* 0x000ee80000300800 */
[----:B------:R-:W3:Y:S04]  /*1c470*/  LDL.LU R11, [R1+0x1988] ;  /* 0x00198800010b7983 */ /* 0x000ee80000300800 */
[----:B------:R0:W-:Y:S04]  /*1c480*/  STL [R1+0x1958], R12 ;  /* 0x0019580c01007387 */ /* 0x0001e80000100800 */
[----:B0-----:R-:W3:Y:S04]  /*1c490*/  LDL.LU R12, [R1+0x3c] ;  /* 0x00003c00010c7983 */ /* 0x001ee80000300800 */
[----:B------:R-:W3:Y:S04]  /*1c4a0*/  LDL.LU R3, [R1+0x108] ;  /* 0x0001080001037983 */ /* 0x000ee80000300800 */
[----:B------:R-:W3:Y:S01]  /*1c4b0*/  LDL.LU R4, [R1+0x10c] ;  /* 0x00010c0001047983 */ /* 0x000ee20000300800 */
[----:B----4-:R-:W-:-:S02]  /*1c4c0*/  IMAD.MOV.U32 R20, RZ, RZ, R5 ;  /* 0x000000ffff147224 */ /* 0x010fc400078e0005 */
[----:B-----5:R-:W-:Y:S02]  /*1c4d0*/  IMAD.MOV.U32 R21, RZ, RZ, R7 ;  /* 0x000000ffff157224 */ /* 0x020fe400078e0007 */
[----:B------:R-:W-:-:S07]  /*1c4e0*/  IMAD.MOV.U32 R22, RZ, RZ, R6 ;  /* 0x000000ffff167224 */ /* 0x000fce00078e0006 */
[----:B--2---:R-:W-:-:S15]  /*1c4f0*/  HMMA.16816.F32 R16, R20, R24, R16 ;  /* 0x000000181410723c */ /* 0x004fde0000001810 */
[----:B------:R-:W-:-:S08]  /*1c500*/  NOP ;  /* 0x0000000000007918 */ /* 0x000fd00000000000 */
[----:B------:R0:W-:Y:S04]  /*1c510*/  STL.64 [R1+0x20], R16 ;  /* 0x0000201001007387 */ /* 0x0001e80000100a00 */
[----:B------:R1:W-:Y:S04]  /*1c520*/  STL.64 [R1+0x28], R18 ;  /* 0x0000281201007387 */ /* 0x0003e80000100a00 */
[----:B------:R-:W-:Y:S01]  /*1c530*/  STL.64 [R1+0x1980], R6 ;  /* 0x0019800601007387 */ /* 0x000fe20000100a00 */
[----:B0-----:R-:W-:Y:S02]  /*1c540*/  IMAD.MOV.U32 R16, RZ, RZ, R5 ;  /* 0x000000ffff107224 */ /* 0x001fe400078e0005 */
[----:B------:R-:W-:-:S02]  /*1c550*/  IMAD.MOV.U32 R17, RZ, RZ, R7 ;  /* 0x000000ffff117224 */ /* 0x000fc400078e0007 */
[----:B-1----:R-:W-:Y:S01]  /*1c560*/  IMAD.MOV.U32 R18, RZ, RZ, R6 ;  /* 0x000000ffff127224 */ /* 0x002fe200078e0006 */
[----:B---3--:R0:W-:Y:S04]  /*1c570*/  STL.64 [R1+0x1978], R4 ;  /* 0x0019780401007387 */ /* 0x0081e80000100a00 */
[----:B0-----:R-:W2:Y:S04]  /*1c580*/  LDL.LU R4, [R1+0x10] ;  /* 0x0000100001047983 */ /* 0x001ea80000300800 */
[----:B------:R-:W2:Y:S04]  /*1c590*/  LDL.LU R5, [R1+0x14] ;  /* 0x0000140001057983 */ /* 0x000ea80000300800 */
[----:B------:R-:W2:Y:S04]  /*1c5a0*/  LDL.LU R6, [R1+0x18] ;  /* 0x0000180001067983 */ /* 0x000ea80000300800 */
[----:B------:R-:W2:Y:S01]  /*1c5b0*/  LDL.LU R7, [R1+0x1c] ;  /* 0x00001c0001077983 */ /* 0x000ea20000300800 */
[----:B------:R-:W-:-:S02]  /*1c5c0*/  IMAD.MOV.U32 R20, RZ, RZ, R9 ;  /* 0x000000ffff147224 */ /* 0x000fc400078e0009 */
        /* <DEDUP_REMOVED lines=8> */
[----:B------:R1:W-:Y:S04]  /*1c650*/  STL.64 [R1+0xb8], R22 ;  /* 0x0000b81601007387 */ /* 0x0003e80000100a00 */
[----:B0-----:R-:W4:Y:S01]  /*1c660*/  LDL.LU R20, [R1] ;  /* 0x0000000001147983 */ /* 0x001f220000300800 */
[----:B------:R-:W-:-:S03]  /*1c670*/  IMAD.MOV.U32 R21, RZ, RZ, R26 ;  /* 0x000000ffff157224 */ /* 0x000fc600078e001a */
[----:B------:R-:W5:Y:S04]  /*1c680*/  LDL.LU R26, [R1+0x1974] ;  /* 0x00197400011a7983 */ /* 0x000f680000300800 */
[----:B-1----:R-:W4:Y:S04]  /*1c690*/  LDL.LU R22, [R1+0x8] ;  /* 0x0000080001167983 */ /* 0x002f280000300800 */
[----:B------:R-:W4:Y:S01]  /*1c6a0*/  LDL.LU R23, [R1+0xc] ;  /* 0x00000c0001177983 */ /* 0x000f220000300800 */
[----:B------:R-:W-:Y:S01]  /*1c6b0*/  F2FP.F16.E4M3.UNPACK_B R28, R28.H1 ;  /* 0x0000001cff1c723e */ /* 0x000fe200030006ff */
[----:B------:R-:W-:Y:S01]  /*1c6c0*/  IMAD.MOV.U32 R19, RZ, RZ, R12 ;  /* 0x000000ffff137224 */ /* 0x000fe200078e000c */
[----:B------:R-:W-:Y:S01]  /*1c6d0*/  F2FP.F16.E4M3.UNPACK_B R29, R29.H1 ;  /* 0x0000001dff1d723e */ /* 0x000fe200030006ff */
[----:B------:R-:W-:Y:S01]  /*1c6e0*/  IMAD.MOV.U32 R24, RZ, RZ, R9 ;  /* 0x000000ffff187224 */ /* 0x000fe200078e0009 */
[----:B------:R-:W-:Y:S01]  /*1c6f0*/  F2FP.F16.E4M3.UNPACK_B R2, R3.H1 ;  /* 0x00000003ff02723e */ /* 0x000fe200030006ff */
[----:B------:R-:W-:-:S04]  /*1c700*/  IMAD.MOV.U32 R25, RZ, RZ, R11 ;  /* 0x000000ffff197224 */ /* 0x000fc800078e000b */
[----:B----4-:R-:W-:Y:S01]  /*1c710*/  HMMA.16816.F32 R16, R16, R28, R20 ;  /* 0x0000001c1010723c */ /* 0x010fe20000001814 */
[----:B------:R-:W0:Y:S05]  /*1c720*/  LDSM.16.M88.4 R20, [R14+UR7+0x80] ;  /* 0x000080070e14783b */ /* 0x000e2a0008000200 */
[----:B0-----:R-:W-:-:S15]  /*1c730*/  STL.64 [R1+0xf0], R20 ;  /* 0x0000f01401007387 */ /* 0x001fde0000100a00 */
[----:B------:R-:W-:-:S02]  /*1c740*/  NOP ;  /* 0x0000000000007918 */ /* 0x000fc40000000000 */
[----:B------:R-:W-:Y:S04]  /*1c750*/  STL.64 [R1+0x50], R16 ;  /* 0x0000501001007387 */ /* 0x000fe80000100a00 */
[----:B------:R-:W-:Y:S04]  /*1c760*/  STL.64 [R1+0x58], R18 ;  /* 0x0000581201007387 */ /* 0x000fe80000100a00 */
[----:B-----5:R-:W0:Y:S01]  /*1c770*/  LDSM.16.MT88.4 R16, [R26+UR7+0xa000] ;  /* 0x00a000071a10783b */ /* 0x020e220008004200 */
[----:B------:R-:W-:-:S03]  /*1c780*/  IMAD.MOV.U32 R8, RZ, RZ, R20 ;  /* 0x000000ffff087224 */ /* 0x000fc600078e0014 */
[----:B------:R-:W-:Y:S04]  /*1c790*/  STL.64 [R1+0xf8], R22 ;  /* 0x0000f81601007387 */ /* 0x000fe80000100a00 */
[----:B------:R-:W1:Y:S01]  /*1c7a0*/  LDSM.16.MT88.4 R20, [R26+UR7+0xa400] ;  /* 0x00a400071a14783b */ /* 0x000e620008004200 */
[----:B---3--:R-:W-:-:S03]  /*1c7b0*/  F2FP.F16.E4M3.UNPACK_B R3, R4.H1 ;  /* 0x00000004ff03723e */ /* 0x008fc600030006ff */
[----:B0-----:R-:W-:Y:S04]  /*1c7c0*/  STL [R1+0x18e8], R17 ;  /* 0x0018e81101007387 */ /* 0x001fe80000100800 */
[----:B------:R-:W-:Y:S04]  /*1c7d0*/  STL [R1+0x18e4], R19 ;  /* 0x0018e41301007387 */ /* 0x000fe80000100800 */
[----:B------:R-:W-:Y:S04]  /*1c7e0*/  STL [R1+0x1934], R18 ;  /* 0x0019341201007387 */ /* 0x000fe80000100800 */
[----:B------:R0:W-:Y:S04]  /*1c7f0*/  STL [R1+0x1930], R16 ;  /* 0x0019301001007387 */ /* 0x0001e80000100800 */
[----:B0-----:R-:W3:Y:S04]  /*1c800*/  LDL.LU R16, [R1+0x70] ;  /* 0x0000700001107983 */ /* 0x001ee80000300800 */
[----:B------:R-:W3:Y:S04]  /*1c810*/  LDL.LU R17, [R1+0x74] ;  /* 0x0000740001117983 */ /* 0x000ee80000300800 */
[----:B------:R-:W3:Y:S04]  /*1c820*/  LDL.LU R18, [R1+0x78] ;  /* 0x0000780001127983 */ /* 0x000ee80000300800 */
[----:B-1----:R-:W-:Y:S04]  /*1c830*/  STL [R1+0x18ec], R21 ;  /* 0x0018ec1501007387 */ /* 0x002fe80000100800 */
[----:B------:R-:W-:Y:S04]  /*1c840*/  STL [R1+0x18e0], R23 ;  /* 0x0018e01701007387 */ /* 0x000fe80000100800 */
[----:B------:R0:W-:Y:S04]  /*1c850*/  STL.64 [R1+0x1968], R10 ;  /* 0x0019680a01007387 */ /* 0x0001e80000100a00 */
[----:B------:R1:W-:Y:S01]  /*1c860*/  STL.64 [R1+0x1960], R8 ;  /* 0x0019600801007387 */ /* 0x0003e20000100a00 */
[----:B0-----:R-:W-:-:S03]  /*1c870*/  IMAD.MOV.U32 R11, RZ, RZ, R0 ;  /* 0x000000ffff0b7224 */ /* 0x001fc600078e0000 */
[----:B-1----:R-:W4:Y:S04]  /*1c880*/  LDL.LU R8, [R1+0x80] ;  /* 0x0000800001087983 */ /* 0x002f280000300800 */
[----:B------:R-:W4:Y:S04]  /*1c890*/  LDL.LU R9, [R1+0x84] ;  /* 0x0000840001097983 */ /* 0x000f280000300800 */
[----:B------:R-:W4:Y:S04]  /*1c8a0*/  LDL.LU R10, [R1+0x88] ;  /* 0x00008800010a7983 */ /* 0x000f280000300800 */
[----:B------:R-:W5:Y:S04]  /*1c8b0*/  LDL.LU R0, [R1+0x1970] ;  /* 0x0019700001007983 */ /* 0x000f680000300800 */
[----:B------:R-:W4:Y:S04]  /*1c8c0*/  LDL.LU R4, [R1+0x11c] ;  /* 0x00011c0001047983 */ /* 0x000f280000300800 */
[----:B------:R-:W2:Y:S01]  /*1c8d0*/  LDL.LU R21, [R1+0xf4] ;  /* 0x0000f40001157983 */ /* 0x000ea20000300800 */
[----:B------:R-:W-:-:S02]  /*1c8e0*/  IMAD.MOV.U32 R19, RZ, RZ, R27 ;  /* 0x000000ffff137224 */ /* 0x000fc400078e001b */
[----:B------:R-:W-:Y:S02]  /*1c8f0*/  IMAD.MOV.U32 R26, RZ, RZ, R13 ;  /* 0x000000ffff1a7224 */ /* 0x000fe400078e000d */
[----:B------:R-:W-:Y:S01]  /*1c900*/  IMAD.MOV.U32 R27, RZ, RZ, R15 ;  /* 0x000000ffff1b7224 */ /* 0x000fe200078e000f */
[----:B------:R-:W-:Y:S06]  /*1c910*/  STL [R1+0x1940], R22 ;  /* 0x0019401601007387 */ /* 0x000fec0000100800 */
[----:B---3--:R-:W-:Y:S01]  /*1c920*/  HMMA.16816.F32 R16, R24, R28, R16 ;  /* 0x0000001c1810723c */ /* 0x008fe20000001810 */
[----:B------:R-:W-:Y:S04]  /*1c930*/  LDSM.16.M88.4 R24, [R14+UR7+0x2080] ;  /* 0x002080070e18783b */ /* 0x000fe80008000200 */
[----:B--2---:R-:W-:Y:S04]  /*1c940*/  STL.64 [R1+0x1938], R20 ;  /* 0x0019381401007387 */ /* 0x004fe80000100a00 */
[----:B------:R-:W2:-:S14]  /*1c950*/  LDL.LU R29, [R1+0x118] ;  /* 0x00011800011d7983 */ /* 0x000e9c0000300800 */
[----:B------:R-:W-:Y:S04]  /*1c960*/  STL.64 [R1+0xa0], R16 ;  /* 0x0000a01001007387 */ /* 0x000fe80000100a00 */
[----:B------:R-:W-:Y:S04]  /*1c970*/  STL.64 [R1+0xa8], R18 ;  /* 0x0000a81201007387 */ /* 0x000fe80000100a00 */
[----:B-----5:R-:W0:Y:S04]  /*1c980*/  LDSM.16.MT88.4 R16, [R0+UR7+0xa000] ;  /* 0x00a000070010783b */ /* 0x020e280008004200 */
[----:B0-----:R0:W-:Y:S04]  /*1c990*/  STL.64 [R1+0x10], R16 ;  /* 0x0000101001007387 */ /* 0x0011e80000100a00 */
[----:B------:R-:W-:Y:S04]  /*1c9a0*/  STL.64 [R1+0x100], R24 ;  /* 0x0001001801007387 */ /* 0x000fe80000100a00 */
[----:B------:R-:W-:Y:S01]  /*1c9b0*/  STL.64 [R1+0x108], R26 ;  /* 0x0001081a01007387 */ /* 0x000fe20000100a00 */
[----:B------:R-:W-:-:S03]  /*1c9c0*/  IMAD.MOV.U32 R14, RZ, RZ, R19 ;  /* 0x000000ffff0e7224 */ /* 0x000fc600078e0013 */
[----:B------:R1:W-:Y:S04]  /*1c9d0*/  STL.64 [R1+0x18], R18 ;  /* 0x0000181201007387 */ /* 0x0003e80000100a00 */
[----:B0-----:R-:W3:Y:S04]  /*1c9e0*/  LDL.LU R16, [R1+0x60] ;  /* 0x0000600001107983 */ /* 0x001ee80000300800 */
[----:B------:R-:W3:Y:S04]  /*1c9f0*/  LDL.LU R17, [R1+0x64] ;  /* 0x0000640001117983 */ /* 0x000ee80000300800 */
[----:B-1----:R-:W5:Y:S04]  /*1ca00*/  LDL.LU R18, [R1+0x68] ;  /* 0x0000680001127983 */ /* 0x002f680000300800 */
[----:B------:R-:W5:Y:S04]  /*1ca10*/  LDL.LU R19, [R1+0x6c] ;  /* 0x00006c0001137983 */ /* 0x000f680000300800 */
[----:B------:R-:W0:Y:S04]  /*1ca20*/  LDSM.16.MT88.4 R24, [R0+UR7+0xa400] ;  /* 0x00a400070018783b */ /* 0x000e280008004200 */
[----:B-----5:R-:W-:Y:S04]  /*1ca30*/  STL.64 [R1+0x1950], R18 ;  /* 0x0019501201007387 */ /* 0x020fe80000100a00 */
[----:B---3--:R1:W-:Y:S04]  /*1ca40*/  STL.64 [R1+0x1948], R16 ;  /* 0x0019481001007387 */ /* 0x0083e80000100a00 */
[----:B-1----:R-:W3:Y:S04]  /*1ca50*/  LDL.LU R16, [R1+0xc0] ;  /* 0x0000c00001107983 */ /* 0x002ee80000300800 */
[----:B------:R-:W3:Y:S04]  /*1ca60*/  LDL.LU R17, [R1+0xc4] ;  /* 0x0000c40001117983 */ /* 0x000ee80000300800 */
[----:B------:R-:W3:Y:S04]  /*1ca70*/  LDL.LU R18, [R1+0xc8] ;  /* 0x0000c80001127983 */ /* 0x000ee80000300800 */
[----:B------:R-:W3:Y:S04]  /*1ca80*/  LDL.LU R19, [R1+0xcc] ;  /* 0x0000cc0001137983 */ /* 0x000ee80000300800 */
[----:B------:R1:W-:Y:S04]  /*1ca90*/  STL [R1+0x18bc], R14 ;  /* 0x0018bc0e01007387 */ /* 0x0003e80000100800 */
[----:B-1----:R-:W5:Y:S04]  /*1caa0*/  LDL.LU R14, [R1+0x104] ;  /* 0x00010400010e7983 */ /* 0x002f680000300800 */
[----:B0-----:R0:W-:Y:S04]  /*1cab0*/  STL [R1+0x18c0], R25 ;  /* 0x0018c01901007387 */ /* 0x0011e80000100800 */
[----:B0-----:R-:W2:Y:S01]  /*1cac0*/  LDL.LU R25, [R1+0x100] ;  /* 0x0001000001197983 */ /* 0x001ea20000300800 */
[----:B------:R-:W-:-:S02]  /*1cad0*/  IMAD.MOV.U32 R20, RZ, RZ, R5 ;  /* 0x000000ffff147224 */ /* 0x000fc400078e0005 */
[----:B------:R-:W-:Y:S02]  /*1cae0*/  IMAD.MOV.U32 R21, RZ, RZ, R7 ;  /* 0x000000ffff157224 */ /* 0x000fe400078e0007 */
[----:B------:R-:W-:Y:S02]  /*1caf0*/  IMAD.MOV.U32 R22, RZ, RZ, R6 ;  /* 0x000000ffff167224 */ /* 0x000fe400078e0006 */
[----:B------:R-:W-:Y:S01]  /*1cb00*/  IMAD.MOV.U32 R23, RZ, RZ, R12 ;  /* 0x000000ffff177224 */ /* 0x000fe200078e000c */
[----:B------:R0:W-:Y:S06]  /*1cb10*/  STL [R1+0x18b8], R27 ;  /* 0x0018b81b01007387 */ /* 0x0001ec0000100800 */
[----:B----4-:R-:W-:Y:S01]  /*1cb20*/  HMMA.16816.F32 R20, R20, R2, R8 ;  /* 0x000000021414723c */ /* 0x010fe20000001808 */
[----:B0-----:R-:W4:Y:S04]  /*1cb30*/  LDL.LU R27, [R1+0x120] ;  /* 0x00012000011b7983 */ /* 0x001f280000300800 */
[----:B------:R-:W-:Y:S04]  /*1cb40*/  STL [R1+0x1928], R26 ;  /* 0x0019281a01007387 */ /* 0x000fe80000100800 */
[----:B--2---:R-:W-:Y:S04]  /*1cb50*/  STL.64 [R1+0x1920], R24 ;  /* 0x0019201801007387 */ /* 0x004fe80000100a00 */
[----:B------:R-:W-:Y:S04]  /*1cb60*/  STL [R1+0x18a0], R0 ;  /* 0x0018a00001007387 */ /* 0x000fe80000100800 */
[----:B------:R-:W2:Y:S04]  /*1cb70*/  LDL.LU.64 R10, [R1+0x1968] ;  /* 0x00196800010a7983 */ /* 0x000ea80000300a00 */
[----:B------:R-:W3:Y:S04]  /*1cb80*/  LDL.LU.64 R8, [R1+0x1960] ;  /* 0x0019600001087983 */ /* 0x000ee80000300a00 */
[----:B------:R-:W-:Y:S04]  /*1cb90*/  STL.64 [R1+0x90], R20 ;  /* 0x0000901401007387 */ /* 0x000fe80000100a00 */
[----:B------:R0:W-:Y:S02]  /*1cba0*/  STL.64 [R1+0x98], R22 ;  /* 0x0000981601007387 */ /* 0x0001e40000100a00 */
[----:B0-----:R-:W-:-:S02]  /*1cbb0*/  IMAD.MOV.U32 R22, RZ, RZ, R13 ;  /* 0x000000ffff167224 */ /* 0x001fc400078e000d */
[----:B------:R-:W-:Y:S01]  /*1cbc0*/  IMAD.MOV.U32 R23, RZ, RZ, R15 ;  /* 0x000000ffff177224 */ /* 0x000fe200078e000f */
[----:B------:R-:W-:Y:S02]  /*1cbd0*/  F2FP.F16.E4M3.UNPACK_B R28, R29.H1 ;  /* 0x0000001dff1c723e */ /* 0x000fe400030006ff */
[----:B------:R-:W-:Y:S01]  /*1cbe0*/  F2FP.F16.E4M3.UNPACK_B R29, R4.H1 ;  /* 0x00000004ff1d723e */ /* 0x000fe200030006ff */
[----:B------:R-:W-:Y:S02]  /*1cbf0*/  IMAD.MOV.U32 R4, RZ, RZ, R5 ;  /* 0x000000ffff047224 */ /* 0x000fe400078e0005 */
[----:B------:R-:W-:Y:S02]  /*1cc00*/  IMAD.MOV.U32 R5, RZ, RZ, R7 ;  /* 0x000000ffff057224 */ /* 0x000fe400078e0007 */
[----:B------:R-:W-:Y:S02]  /*1cc10*/  IMAD.MOV.U32 R7, RZ, RZ, R12 ;  /* 0x000000ffff077224 */ /* 0x000fe400078e000c */
[----:B------:R-:W5:Y:S01]  /*1cc20*/  LDL.LU R12, [R1+0x1958] ;  /* 0x00195800010c7983 */ /* 0x000f620000300800 */
[----:B--2---:R-:W-:-:S02]  /*1cc30*/  IMAD.MOV.U32 R21, RZ, RZ, R11 ;  /* 0x000000ffff157224 */ /* 0x004fc400078e000b */
[----:B---3--:R-:W-:-:S07]  /*1cc40*/  IMAD.MOV.U32 R20, RZ, RZ, R9 ;  /* 0x000000ffff147224 */ /* 0x008fce00078e0009 */
[----:B------:R-:W-:Y:S01]  /*1cc50*/  HMMA.16816.F32 R20, R20, R2, R16 ;  /* 0x000000021414723c */ /* 0x000fe20000001810 */
[----:B------:R-:W2:Y:S04]  /*1cc60*/  LDL.LU.64 R18, [R1+0x1950] ;  /* 0x0019500001127983 */ /* 0x000ea80000300a00 */
[----:B------:R-:W2:-:S15]  /*1cc70*/  LDL.LU.64 R16, [R1+0x1948] ;  /* 0x0019480001107983 */ /* 0x000e9e0000300a00 */
[----:B------:R-:W-:-:S03]  /*1cc80*/  NOP ;  /* 0x0000000000007918 */ /* 0x000fc60000000000 */
[----:B------:R-:W-:Y:S01]  /*1cc90*/  STL.64 [R1+0x80], R20 ;  /* 0x0000801401007387 */ /* 0x000fe20000100a00 */
[----:B------:R-:W-:-:S03]  /*1cca0*/  IMAD.MOV.U32 R0, RZ, RZ, R23 ;  /* 0x000000ffff007224 */ /* 0x000fc600078e0017 */
[----:B------:R-:W-:Y:S04]  /*1ccb0*/  STL [R1+0x88], R22 ;  /* 0x0000881601007387 */ /* 0x000fe80000100800 */
[----:B----4-:R-:W0:Y:S04]  /*1ccc0*/  LDSM.16.M88.4 R20, [R27+UR7+0x4080] ;  /* 0x004080071b14783b */ /* 0x010e280008000200 */
[----:B------:R-:W-:Y:S04]  /*1ccd0*/  STL [R1+0x18fc], R0 ;  /* 0x0018fc0001007387 */ /* 0x000fe80000100800 */
[----:B0-----:R-:W-:Y:S04]  /*1cce0*/  STL.64 [R1+0xe0], R20 ;  /* 0x0000e01401007387 */ /* 0x001fe80000100a00 */
[----:B------:R0:W-:Y:S04]  /*1ccf0*/  STL.64 [R1+0xe8], R22 ;  /* 0x0000e81601007387 */ /* 0x0001e80000100a00 */
[----:B0-----:R-:W3:Y:S04]  /*1cd00*/  LDL.LU R22, [R1+0x1940] ;  /* 0x0019400001167983 */ /* 0x001ee80000300800 */
[----:B------:R-:W4:Y:S04]  /*1cd10*/  LDL.LU.64 R20, [R1+0x1938] ;  /* 0x0019380001147983 */ /* 0x000f280000300a00 */
[----:B------:R0:W-:Y:S04]  /*1cd20*/  STL [R1+0x192c], R27 ;  /* 0x00192c1b01007387 */ /* 0x0001e80000100800 */
[----:B------:R-:W3:Y:S04]  /*1cd30*/  LDL.LU R24, [R1+0x40] ;  /* 0x0000400001187983 */ /* 0x000ee80000300800 */
[----:B------:R-:W3:Y:S01]  /*1cd40*/  LDL.LU R25, [R1+0x44] ;  /* 0x0000440001197983 */ /* 0x000ee20000300800 */
[----:B-----5:R-:W-:-:S02]  /*1cd50*/  IMAD.MOV.U32 R26, RZ, RZ, R12 ;  /* 0x000000ffff1a7224 */ /* 0x020fc400078e000c */
[----:B0-----:R-:W-:Y:S01]  /*1cd60*/  IMAD.MOV.U32 R27, RZ, RZ, R10 ;  /* 0x000000ffff1b7224 */ /* 0x001fe200078e000a */
[----:B--2---:R-:W-:Y:S01]  /*1cd70*/  HMMA.16816.F32 R4, R4, R28, R16 ;  /* 0x0000001c0404723c */ /* 0x004fe20000001810 */
[----:B------:R-:W2:Y:S04]  /*1cd80*/  LDL.LU R18, [R1+0x1934] ;  /* 0x0019340001127983 */ /* 0x000ea80000300800 */
[----:B------:R-:W5:-:S15]  /*1cd90*/  LDL.LU R16, [R1+0x1930] ;  /* 0x0019300001107983 */ /* 0x000f5e0000300800 */
[----:B------:R-:W-:-:S03]  /*1cda0*/  NOP ;  /* 0x0000000000007918 */ /* 0x000fc60000000000 */
[----:B------:R0:W-:Y:S04]  /*1cdb0*/  STL.64 [R1+0x70], R4 ;  /* 0x0000700401007387 */ /* 0x0001e80000100a00 */
[----:B------:R1:W-:Y:S01]  /*1cdc0*/  STL.64 [R1+0x78], R6 ;  /* 0x0000780601007387 */ /* 0x0003e20000100a00 */
[----:B0-----:R-:W-:Y:S02]  /*1cdd0*/  IMAD.MOV.U32 R4, RZ, RZ, R9 ;  /* 0x000000ffff047224 */ /* 0x001fe400078e0009 */
[----:B------:R-:W-:Y:S02]  /*1cde0*/  IMAD.MOV.U32 R5, RZ, RZ, R11 ;  /* 0x000000ffff057224 */ /* 0x000fe400078e000b */
[----:B-1----:R-:W-:Y:S02]  /*1cdf0*/  IMAD.MOV.U32 R6, RZ, RZ, R13 ;  /* 0x000000ffff067224 */ /* 0x002fe400078e000d */
[----:B------:R-:W-:-:S07]  /*1ce00*/  IMAD.MOV.U32 R7, RZ, RZ, R15 ;  /* 0x000000ffff077224 */ /* 0x000fce00078e000f */
[----:B---3--:R-:W-:Y:S01]  /*1ce10*/  HMMA.16816.F32 R4, R4, R28, R24 ;  /* 0x0000001c0404723c */ /* 0x008fe20000001818 */
[----:B------:R-:W3:-:S15]  /*1ce20*/  LDL.LU R27, [R1+0x192c] ;  /* 0x00192c00011b7983 */ /* 0x000ede0000300800 */
[----:B------:R-:W-:-:S07]  /*1ce30*/  NOP ;  /* 0x0000000000007918 */ /* 0x000fce0000000000 */
[----:B------:R0:W-:Y:S01]  /*1ce40*/  STL [R1+0x4c], R7 ;  /* 0x00004c0701007387 */ /* 0x0001e20000100800 */
[----:B------:R-:W-:Y:S02]  /*1ce50*/  IMAD.MOV.U32 R17, RZ, RZ, R4 ;  /* 0x000000ffff117224 */ /* 0x000fe400078e0004 */
[----:B------:R-:W-:Y:S01]  /*1ce60*/  IMAD.MOV.U32 R19, RZ, RZ, R5 ;  /* 0x000000ffff137224 */ /* 0x000fe200078e0005 */
[----:B------:R-:W2:Y:S01]  /*1ce70*/  LDL.LU R4, [R1+0x20] ;  /* 0x0000200001047983 */ /* 0x000ea20000300800 */
[----:B------:R-:W-:-:S03]  /*1ce80*/  IMAD.MOV.U32 R23, RZ, RZ, R6 ;  /* 0x000000ffff177224 */ /* 0x000fc600078e0006 */
[----:B------:R-:W2:Y:S04]  /*1ce90*/  LDL.LU R5, [R1+0x24] ;  /* 0x0000240001057983 */ /* 0x000ea80000300800 */
[----:B------:R-:W2:Y:S04]  /*1cea0*/  LDL.LU R6, [R1+0x28] ;  /* 0x0000280001067983 */ /* 0x000ea80000300800 */
[----:B0-----:R-:W2:Y:S04]  /*1ceb0*/  LDL.LU R7, [R1+0x2c] ;  /* 0x00002c0001077983 */ /* 0x001ea80000300800 */
[----:B------:R-:W2:Y:S04]  /*1cec0*/  LDL.LU R28, [R1+0xe0] ;  /* 0x0000e000011c7983 */ /* 0x000ea80000300800 */
[----:B------:R-:W2:Y:S04]  /*1ced0*/  LDL.LU R29, [R1+0xe4] ;  /* 0x0000e400011d7983 */ /* 0x000ea80000300800 */
[----:B---3--:R-:W0:Y:S04]  /*1cee0*/  LDSM.16.M88.4 R24, [R27+UR7+0x6080] ;  /* 0x006080071b18783b */ /* 0x008e280008000200 */
[----:B0-----:R-:W-:Y:S01]  /*1cef0*/  STL.64 [R1+0x110], R24 ;  /* 0x0001101801007387 */ /* 0x001fe20000100a00 */
[----:B------:R-:W-:-:S02]  /*1cf00*/  IMAD.MOV.U32 R0, RZ, RZ, R24 ;  /* 0x000000ffff007224 */ /* 0x000fc400078e0018 */
[----:B------:R-:W-:Y:S01]  /*1cf10*/  IMAD.MOV.U32 R15, RZ, RZ, R25 ;  /* 0x000000ffff0f7224 */ /* 0x000fe200078e0019 */
[----:B------:R0:W-:Y:S04]  /*1cf20*/  STL.64 [R1+0x118], R26 ;  /* 0x0001181a01007387 */ /* 0x0001e80000100a00 */
[----:B0-----:R-:W3:Y:S04]  /*1cf30*/  LDL.LU R26, [R1+0x1928] ;  /* 0x00192800011a7983 */ /* 0x001ee80000300800 */
[----:B------:R-:W3:Y:S01]  /*1cf40*/  LDL.LU.64 R24, [R1+0x1920] ;  /* 0x0019200001187983 */ /* 0x000ee20000300a00 */
[----:B------:R-:W-:Y:S01]  /*1cf50*/  F2FP.F16.E4M3.UNPACK_B R12, R8 ;  /* 0x00000008ff0c723e */ /* 0x000fe200020006ff */
[----:B-----5:R-:W-:Y:S01]  /*1cf60*/  IMAD.MOV.U32 R8, RZ, RZ, R16 ;  /* 0x000000ffff087224 */ /* 0x020fe200078e0010 */
[----:B----4-:R-:W-:Y:S01]  /*1cf70*/  F2FP.F16.E4M3.UNPACK_B R13, R21 ;  /* 0x00000015ff0d723e */ /* 0x010fe200020006ff */
[----:B--2---:R-:W-:-:S02]  /*1cf80*/  IMAD.MOV.U32 R9, RZ, RZ, R18 ;  /* 0x000000ffff097224 */ /* 0x004fc400078e0012 */
[----:B------:R-:W-:Y:S02]  /*1cf90*/  IMAD.MOV.U32 R10, RZ, RZ, R20 ;  /* 0x000000ffff0a7224 */ /* 0x000fe400078e0014 */
[----:B------:R-:W-:-:S07]  /*1cfa0*/  IMAD.MOV.U32 R11, RZ, RZ, R22 ;  /* 0x000000ffff0b7224 */ /* 0x000fce00078e0016 */
[----:B------:R-:W-:Y:S01]  /*1cfb0*/  HMMA.16816.F32 R4, R8, R12, R4 ;  /* 0x0000000c0804723c */ /* 0x000fe20000001804 */
[----:B---3--:R0:W-:Y:S01]  /*1cfc0*/  STL [R1+0x18d8], R25 ;  /* 0x0018d81901007387 */ /* 0x0081e20000100800 */
[----:B------:R-:W-:-:S15]  /*1cfd0*/  F2FP.F16.E4M3.UNPACK_B R2, R25 ;  /* 0x00000019ff02723e */ /* 0x000fde00020006ff */
[----:B------:R-:W-:-:S06]  /*1cfe0*/  NOP ;  /* 0x0000000000007918 */ /* 0x000fcc0000000000 */
[----:B------:R1:W-:Y:S04]  /*1cff0*/  STL.64 [R1+0x20], R4 ;  /* 0x0000200401007387 */ /* 0x0003e80000100a00 */
[----:B------:R2:W-:Y:S04]  /*1d000*/  STL.64 [R1+0x28], R6 ;  /* 0x0000280601007387 */ /* 0x0005e80000100a00 */
[----:B0-----:R-:W3:Y:S04]  /*1d010*/  LDL.LU R25, [R1+0x18] ;  /* 0x0000180001197983 */ /* 0x001ee80000300800 */
[----:B-1----:R-:W4:Y:S04]  /*1d020*/  LDL R4, [R1+0x10] ;  /* 0x0000100001047983 */ /* 0x002f280000100800 */
[----:B------:R-:W-:Y:S01]  /*1d030*/  STL [R1+0x1918], R26 ;  /* 0x0019181a01007387 */ /* 0x000fe20000100800 */
[----:B--2---:R-:W-:-:S02]  /*1d040*/  IMAD.MOV.U32 R6, RZ, RZ, R24 ;  /* 0x000000ffff067224 */ /* 0x004fc400078e0018 */
[----:B------:R-:W-:Y:S01]  /*1d050*/  IMAD.MOV.U32 R7, RZ, RZ, R26 ;  /* 0x000000ffff077224 */ /* 0x000fe200078e001a */
[----:B---3--:R0:W-:Y:S01]  /*1d060*/  STL.64 [R1+0x1910], R24 ;  /* 0x0019101801007387 */ /* 0x0081e20000100a00 */
[----:B------:R-:W-:-:S03]  /*1d070*/  IMAD.MOV.U32 R5, RZ, RZ, R25 ;  /* 0x000000ffff057224 */ /* 0x000fc600078e0019 */
[----:B0-----:R-:W4:Y:S04]  /*1d080*/  LDL.LU R24, [R1+0xb0] ;  /* 0x0000b00001187983 */ /* 0x001f280000300800 */
[----:B------:R-:W4:Y:S04]  /*1d090*/  LDL.LU R25, [R1+0xb4] ;  /* 0x0000b40001197983 */ /* 0x000f280000300800 */
[----:B------:R-:W4:Y:S04]  /*1d0a0*/  LDL.LU R26, [R1+0xb8] ;  /* 0x0000b800011a7983 */ /* 0x000f280000300800 */
[----:B------:R-:W4:Y:S02]  /*1d0b0*/  LDL.LU R27, [R1+0xbc] ;  /* 0x0000bc00011b7983 */ /* 0x000f240000300800 */
[----:B----4-:R-:W-:Y:S02]  /*1d0c0*/  HMMA.16816.F32 R4, R4, R12, R24 ;  /* 0x0000000c0404723c */ /* 0x010fe40000001818 */
[----:B------:R-:W2:Y:S04]  /*1d0d0*/  LDL.LU R26, [R1+0x1918] ;  /* 0x00191800011a7983 */ /* 0x000ea80000300800 */
[----:B------:R-:W3:-:S15]  /*1d0e0*/  LDL.LU.64 R24, [R1+0x1910] ;  /* 0x0019100001187983 */ /* 0x000ede0000300a00 */
[----:B------:R-:W-:-:S02]  /*1d0f0*/  NOP ;  /* 0x0000000000007918 */ /* 0x000fc40000000000 */
[----:B------:R0:W-:Y:S01]  /*1d100*/  STL [R1+0x34], R5 ;  /* 0x0000340501007387 */ /* 0x0001e20000100800 */
[----:B------:R-:W-:-:S03]  /*1d110*/  IMAD.MOV.U32 R27, RZ, RZ, R4 ;  /* 0x000000ffff1b7224 */ /* 0x000fc600078e0004 */
[----:B------:R1:W-:Y:S04]  /*1d120*/  STL.64 [R1+0x38], R6 ;  /* 0x0000380601007387 */ /* 0x0003e80000100a00 */
[----:B------:R-:W4:Y:S04]  /*1d130*/  LDL.LU R4, [R1+0x50] ;  /* 0x0000500001047983 */ /* 0x000f280000300800 */
[----:B0-----:R-:W4:Y:S04]  /*1d140*/  LDL.LU R5, [R1+0x54] ;  /* 0x0000540001057983 */ /* 0x001f280000300800 */
[----:B-1----:R-:W4:Y:S04]  /*1d150*/  LDL.LU R6, [R1+0x58] ;  /* 0x0000580001067983 */ /* 0x002f280000300800 */
[----:B------:R-:W4:Y:S01]  /*1d160*/  LDL.LU R7, [R1+0x5c] ;  /* 0x00005c0001077983 */ /* 0x000f220000300800 */
[----:B------:R-:W-:-:S02]  /*1d170*/  F2FP.F16.E4M3.UNPACK_B R3, R14 ;  /* 0x0000000eff03723e */ /* 0x000fc400020006ff */
[----:B------:R-:W-:Y:S01]  /*1d180*/  F2FP.F16.E4M3.UNPACK_B R12, R28 ;  /* 0x0000001cff0c723e */ /* 0x000fe200020006ff */
[----:B------:R0:W-:Y:S01]  /*1d190*/  STL [R1+0x18dc], R27 ;  /* 0x0018dc1b01007387 */ /* 0x0001e20000100800 */
[----:B------:R-:W-:-:S03]  /*1d1a0*/  F2FP.F16.E4M3.UNPACK_B R13, R29 ;  /* 0x0000001dff0d723e */ /* 0x000fc600020006ff */
[----:B0-----:R-:W5:Y:S01]  /*1d1b0*/  LDL.LU R27, [R1+0x10] ;  /* 0x00001000011b7983 */ /* 0x001f620000300800 */
[----:B----4-:R-:W-:-:S15]  /*1d1c0*/  HMMA.16816.F32 R4, R8, R2, R4 ;  /* 0x000000020804723c */ /* 0x010fde0000001804 */
[----:B------:R-:W-:-:S08]  /*1d1d0*/  NOP ;  /* 0x0000000000007918 */ /* 0x000fd00000000000 */
[----:B------:R-:W-:Y:S04]  /*1d1e0*/  STL.64 [R1], R4 ;  /* 0x0000000401007387 */ /* 0x000fe80000100a00 */
[----:B------:R-:W-:Y:S04]  /*1d1f0*/  STL.64 [R1+0x8], R6 ;  /* 0x0000080601007387 */ /* 0x000fe80000100a00 */
[----:B------:R-:W-:Y:S04]  /*1d200*/  STL.64 [R1+0x1908], R14 ;  /* 0x0019080e01007387 */ /* 0x000fe80000100a00 */
[----:B------:R0:W-:Y:S04]  /*1d210*/  STL.64 [R1+0x1900], R12 ;  /* 0x0019000c01007387 */ /* 0x0001e80000100a00 */
[----:B0-----:R-:W4:Y:S04]  /*1d220*/  LDL.LU R12, [R1+0xa0] ;  /* 0x0000a000010c7983 */ /* 0x001f280000300800 */
[----:B------:R-:W4:Y:S04]  /*1d230*/  LDL.LU R13, [R1+0xa4] ;  /* 0x0000a400010d7983 */ /* 0x000f280000300800 */
[----:B------:R-:W4:Y:S04]  /*1d240*/  LDL.LU R14, [R1+0xa8] ;  /* 0x0000a800010e7983 */ /* 0x000f280000300800 */
[----:B------:R-:W4:Y:S01]  /*1d250*/  LDL.LU R15, [R1+0xac] ;  /* 0x0000ac00010f7983 */ /* 0x000f220000300800 */
[----:B-----5:R-:W-:-:S02]  /*1d260*/  IMAD.MOV.U32 R4, RZ, RZ, R27 ;  /* 0x000000ffff047224 */ /* 0x020fc400078e001b */
[----:B---3--:R-:W-:Y:S02]  /*1d270*/  IMAD.MOV.U32 R5, RZ, RZ, R25 ;  /* 0x000000ffff057224 */ /* 0x008fe400078e0019 */
[----:B------:R-:W-:Y:S02]  /*1d280*/  IMAD.MOV.U32 R6, RZ, RZ, R24 ;  /* 0x000000ffff067224 */ /* 0x000fe400078e0018 */
[----:B--2---:R-:W-:-:S07]  /*1d290*/  IMAD.MOV.U32 R7, RZ, RZ, R26 ;  /* 0x000000ffff077224 */ /* 0x004fce00078e001a */
[----:B----4-:R-:W-:Y:S01]  /*1d2a0*/  HMMA.16816.F32 R4, R4, R2, R12 ;  /* 0x000000020404723c */ /* 0x010fe2000000180c */
[----:B------:R-:W2:Y:S04]  /*1d2b0*/  LDL.LU.64 R14, [R1+0x1908] ;  /* 0x00190800010e7983 */ /* 0x000ea80000300a00 */
[----:B------:R-:W3:-:S15]  /*1d2c0*/  LDL.LU.64 R12, [R1+0x1900] ;  /* 0x00190000010c7983 */ /* 0x000ede0000300a00 */
[----:B------:R-:W-:-:S03]  /*1d2d0*/  NOP ;  /* 0x0000000000007918 */ /* 0x000fc60000000000 */
[----:B------:R0:W-:Y:S04]  /*1d2e0*/  STL.64 [R1+0x60], R4 ;  /* 0x0000600401007387 */ /* 0x0001e80000100a00 */
[----:B------:R1:W-:Y:S04]  /*1d2f0*/  STL.64 [R1+0x68], R6 ;  /* 0x0000680601007387 */ /* 0x0003e80000100a00 */
[----:B0-----:R-:W3:Y:S04]  /*1d300*/  LDL.LU R4, [R1+0x90] ;  /* 0x0000900001047983 */ /* 0x001ee80000300800 */
[----:B------:R-:W3:Y:S04]  /*1d310*/  LDL.LU R5, [R1+0x94] ;  /* 0x0000940001057983 */ /* 0x000ee80000300800 */
[----:B-1----:R-:W3:Y:S04]  /*1d320*/  LDL.LU R6, [R1+0x98] ;  /* 0x0000980001067983 */ /* 0x002ee80000300800 */
[----:B------:R-:W3:Y:S01]  /*1d330*/  LDL.LU R7, [R1+0x9c] ;  /* 0x00009c0001077983 */ /* 0x000ee20000300800 */
[----:B------:R-:W-:-:S03]  /*1d340*/  F2FP.F16.E4M3.UNPACK_B R2, R0 ;  /* 0x00000000ff02723e */ /* 0x000fc600020006ff */
[----:B------:R-:W4:Y:S01]  /*1d350*/  LDL.LU R0, [R1+0x18fc] ;  /* 0x0018fc0001007983 */ /* 0x000f220000300800 */
[----:B--2---:R-:W-:Y:S01]  /*1d360*/  F2FP.F16.E4M3.UNPACK_B R3, R15 ;  /* 0x0000000fff03723e */ /* 0x004fe200020006ff */
[----:B---3--:R-:W-:-:S15]  /*1d370*/  HMMA.16816.F32 R4, R8, R12, R4 ;  /* 0x0000000c0804723c */ /* 0x008fde0000001804 */
[----:B------:R-:W-:-:S08]  /*1d380*/  NOP ;  /* 0x0000000000007918 */ /* 0x000fd00000000000 */
[----:B------:R0:W-:Y:S04]  /*1d390*/  STL.64 [R1+0x50], R4 ;  /* 0x0000500401007387 */ /* 0x0001e80000100a00 */
[----:B------:R-:W-:Y:S04]  /*1d3a0*/  STL.64 [R1+0x58], R6 ;  /* 0x0000580601007387 */ /* 0x000fe80000100a00 */
[----:B------:R-:W2:Y:S01]  /*1d3b0*/  LDL R15, [R1+0x14] ;  /* 0x00001400010f7983 */ /* 0x000ea20000100800 */
[----:B0-----:R-:W-:-:S03]  /*1d3c0*/  IMAD.MOV.U32 R4, RZ, RZ, R16 ;  /* 0x000000ffff047224 */ /* 0x001fc600078e0010 */
[----:B------:R-:W3:Y:S01]  /*1d3d0*/  LDL.LU R16, [R1+0xf0] ;  /* 0x0000f00001107983 */ /* 0x000ee20000300800 */
[----:B------:R-:W-:-:S03]  /*1d3e0*/  IMAD.MOV.U32 R5, RZ, RZ, R18 ;  /* 0x000000ffff057224 */ /* 0x000fc600078e0012 */
[----:B------:R-:W-:Y:S04]  /*1d3f0*/  STL [R1+0x18f8], R19 ;  /* 0x0018f81301007387 */ /* 0x000fe80000100800 */
[----:B---3--:R0:W-:Y:S04]  /*1d400*/  STL.64 [R1+0x18f0], R16 ;  /* 0x0018f01001007387 */ /* 0x0081e80000100a00 */
[----:B0-----:R-:W3:Y:S04]  /*1d410*/  LDL.LU R16, [R1+0x80] ;  /* 0x0000800001107983 */ /* 0x001ee80000300800 */
[----:B------:R-:W3:Y:S04]  /*1d420*/  LDL.LU R17, [R1+0x84] ;  /* 0x0000840001117983 */ /* 0x000ee80000300800 */
[----:B------:R-:W3:Y:S01]  /*1d430*/  LDL.LU R18, [R1+0x88] ;  /* 0x0000880001127983 */ /* 0x000ee20000300800 */
[----:B----4-:R-:W-:-:S02]  /*1d440*/  IMAD.MOV.U32 R19, RZ, RZ, R0 ;  /* 0x000000ffff137224 */ /* 0x010fc400078e0000 */
[----:B------:R-:W-:Y:S02]  /*1d450*/  IMAD.MOV.U32 R8, RZ, RZ, R27 ;  /* 0x000000ffff087224 */ /* 0x000fe400078e001b */
[----:B------:R-:W-:Y:S02]  /*1d460*/  IMAD.MOV.U32 R9, RZ, RZ, R25 ;  /* 0x000000ffff097224 */ /* 0x000fe400078e0019 */
[----:B------:R-:W-:Y:S02]  /*1d470*/  IMAD.MOV.U32 R10, RZ, RZ, R24 ;  /* 0x000000ffff0a7224 */ /* 0x000fe400078e0018 */
[----:B------:R-:W-:Y:S02]  /*1d480*/  IMAD.MOV.U32 R11, RZ, RZ, R26 ;  /* 0x000000ffff0b7224 */ /* 0x000fe400078e001a */
[----:B------:R-:W-:Y:S02]  /*1d490*/  IMAD.MOV.U32 R6, RZ, RZ, R20 ;  /* 0x000000ffff067224 */ /* 0x000fe400078e0014 */
[----:B------:R-:W4:Y:S03]  /*1d4a0*/  LDL R20, [R1+0x124] ;  /* 0x0001240001147983 */ /* 0x000f260000100800 */
[----:B---3--:R-:W-:Y:S01]  /*1d4b0*/  HMMA.16816.F32 R8, R8, R12, R16 ;  /* 0x0000000c0808723c */ /* 0x008fe20000001810 */
[----:B------:R-:W3:Y:S04]  /*1d4c0*/  LDL.LU R19, [R1+0x18f8] ;  /* 0x0018f80001137983 */ /* 0x000ee80000300800 */
[----:B------:R-:W5:-:S15]  /*1d4d0*/  LDL.LU.64 R16, [R1+0x18f0] ;  /* 0x0018f00001107983 */ /* 0x000f5e0000300a00 */
[----:B------:R-:W-:-:S03]  /*1d4e0*/  NOP ;  /* 0x0000000000007918 */ /* 0x000fc60000000000 */
[----:B------:R0:W-:Y:S01]  /*1d4f0*/  STL [R1+0xb4], R9 ;  /* 0x0000b40901007387 */ /* 0x0001e20000100800 */
[----:B------:R-:W-:-:S03]  /*1d500*/  IMAD.MOV.U32 R0, RZ, RZ, R8 ;  /* 0x000000ffff007224 */ /* 0x000fc600078e0008 */
[----:B------:R1:W-:Y:S04]  /*1d510*/  STL.64 [R1+0xb8], R10 ;  /* 0x0000b80a01007387 */ /* 0x0003e80000100a00 */
[----:B------:R-:W2:Y:S04]  /*1d520*/  LDL.LU R8, [R1+0x70] ;  /* 0x0000700001087983 */ /* 0x000ea80000300800 */
[----:B0-----:R-:W2:Y:S04]  /*1d530*/  LDL.LU R9, [R1+0x74] ;  /* 0x0000740001097983 */ /* 0x001ea80000300800 */
[----:B-1----:R-:W2:Y:S04]  /*1d540*/  LDL.LU R10, [R1+0x78] ;  /* 0x00007800010a7983 */ /* 0x002ea80000300800 */
[----:B------:R-:W2:Y:S01]  /*1d550*/  LDL.LU R11, [R1+0x7c] ;  /* 0x00007c00010b7983 */ /* 0x000ea20000300800 */
[----:B------:R-:W-:Y:S01]  /*1d560*/  IMAD.MOV.U32 R7, RZ, RZ, R22 ;  /* 0x000000ffff077224 */ /* 0x000fe200078e0016 */
[----:B------:R-:W-:-:S02]  /*1d570*/  F2FP.F16.E4M3.UNPACK_B R13, R21.H1 ;  /* 0x00000015ff0d723e */ /* 0x000fc400030006ff */
[----:B-----5:R-:W-:-:S04]  /*1d580*/  F2FP.F16.E4M3.UNPACK_B R12, R16.H1 ;  /* 0x00000010ff0c723e */ /* 0x020fc800030006ff */
[----:B--2---:R-:W-:-:S15]  /*1d590*/  HMMA.16816.F32 R4, R4, R2, R8 ;  /* 0x000000020404723c */ /* 0x004fde0000001808 */
[----:B------:R-:W-:-:S08]  /*1d5a0*/  NOP ;  /* 0x0000000000007918 */ /* 0x000fd00000000000 */
[----:B------:R-:W-:Y:S04]  /*1d5b0*/  STL.64 [R1+0x80], R4 ;  /* 0x0000800401007387 */ /* 0x000fe80000100a00 */
[----:B------:R-:W-:Y:S04]  /*1d5c0*/  STL.64 [R1+0x88], R6 ;  /* 0x0000880601007387 */ /* 0x000fe80000100a00 */
[----:B------:R-:W2:Y:S04]  /*1d5d0*/  LDL.LU R21, [R1+0x18ec] ;  /* 0x0018ec0001157983 */ /* 0x000ea80000300800 */
[----:B------:R0:W-:Y:S04]  /*1d5e0*/  STL.64 [R1+0x18d0], R14 ;  /* 0x0018d00e01007387 */ /* 0x0001e80000100a00 */
[----:B------:R1:W-:Y:S01]  /*1d5f0*/  STL.64 [R1+0x18c8], R12 ;  /* 0x0018c80c01007387 */ /* 0x0003e20000100a00 */
[----:B0-----:R-:W-:-:S02]  /*1d600*/  IMAD.MOV.U32 R14, RZ, RZ, R23 ;  /* 0x000000ffff0e7224 */ /* 0x001fc400078e0017 */
[----:B-1----:R-:W-:Y:S02]  /*1d610*/  IMAD.MOV.U32 R12, RZ, RZ, R17 ;  /* 0x000000ffff0c7224 */ /* 0x002fe400078e0011 */
[----:B------:R-:W5:Y:S01]  /*1d620*/  LDL.LU R17, [R1+0x18e8] ;  /* 0x0018e80001117983 */ /* 0x000f620000300800 */
[----:B---3--:R-:W-:-:S03]  /*1d630*/  IMAD.MOV.U32 R13, RZ, RZ, R19 ;  /* 0x000000ffff0d7224 */ /* 0x008fc600078e0013 */
[----:B------:R-:W3:Y:S04]  /*1d640*/  LDL.LU R19, [R1+0x18e4] ;  /* 0x0018e40001137983 */ /* 0x000ee80000300800 */
[----:B------:R-:W4:Y:S04]  /*1d650*/  LDL.LU R23, [R1+0x18e0] ;  /* 0x0018e00001177983 */ /* 0x000f280000300800 */
[----:B------:R-:W2:Y:S01]  /*1d660*/  LDL.LU R15, [R1+0x4c] ;  /* 0x00004c00010f7983 */ /* 0x000ea20000300800 */
[----:B------:R-:W-:Y:S02]  /*1d670*/  IMAD.MOV.U32 R4, RZ, RZ, R27 ;  /* 0x000000ffff047224 */ /* 0x000fe400078e001b */
[----:B------:R-:W-:Y:S01]  /*1d680*/  IMAD.MOV.U32 R5, RZ, RZ, R25 ;  /* 0x000000ffff057224 */ /* 0x000fe200078e0019 */
[----:B------:R-:W4:Y:S01]  /*1d690*/  LDL.LU R27, [R1+0x18dc] ;  /* 0x0018dc00011b7983 */ /* 0x000f220000300800 */
[----:B------:R-:W-:-:S02]  /*1d6a0*/  IMAD.MOV.U32 R6, RZ, RZ, R24 ;  /* 0x000000ffff067224 */ /* 0x000fc400078e0018 */
[----:B------:R-:W-:Y:S01]  /*1d6b0*/  IMAD.MOV.U32 R7, RZ, RZ, R26 ;  /* 0x000000ffff077224 */ /* 0x000fe200078e001a */
[----:B------:R-:W4:Y:S06]  /*1d6c0*/  LDL.LU R25, [R1+0x18d8] ;  /* 0x0018d80001197983 */ /* 0x000f2c0000300800 */
[----:B--2---:R-:W-:Y:S01]  /*1d6d0*/  HMMA.16816.F32 R4, R4, R2, R12 ;  /* 0x000000020404723c */ /* 0x004fe2000000180c */
[----:B------:R-:W2:Y:S04]  /*1d6e0*/  LDL.LU.64 R14, [R1+0x18d0] ;  /* 0x0018d000010e7983 */ /* 0x000ea80000300a00 */
[----:B------:R-:W2:-:S15]  /*1d6f0*/  LDL.LU.64 R12, [R1+0x18c8] ;  /* 0x0018c800010c7983 */ /* 0x000e9e0000300a00 */
[----:B------:R-:W-:-:S03]  /*1d700*/  NOP ;  /* 0x0000000000007918 */ /* 0x000fc60000000000 */
[----:B------:R0:W-:Y:S01]  /*1d710*/  STL [R1+0x40], R4 ;  /* 0x0000400401007387 */ /* 0x0001e20000100800 */
[----:B------:R-:W-:Y:S02]  /*1d720*/  IMAD.MOV.U32 R22, RZ, RZ, R5 ;  /* 0x000000ffff167224 */ /* 0x000fe400078e0005 */
[----:B------:R-:W-:Y:S02]  /*1d730*/  IMAD.MOV.U32 R18, RZ, RZ, R6 ;  /* 0x000000ffff127224 */ /* 0x000fe400078e0006 */
[----:B------:R-:W-:Y:S01]  /*1d740*/  IMAD.MOV.U32 R16, RZ, RZ, R7 ;  /* 0x000000ffff107224 */ /* 0x000fe200078e0007 */
[----:B0-----:R-:W2:Y:S04]  /*1d750*/  LDL.LU R4, [R1+0x20] ;  /* 0x0000200001047983 */ /* 0x001ea80000300800 */
[----:B------:R-:W2:Y:S04]  /*1d760*/  LDL.LU R5, [R1+0x24] ;  /* 0x0000240001057983 */ /* 0x000ea80000300800 */
[----:B------:R-:W2:Y:S04]  /*1d770*/  LDL.LU R6, [R1+0x28] ;  /* 0x0000280001067983 */ /* 0x000ea80000300800 */
[----:B------:R-:W2:Y:S01]  /*1d780*/  LDL.LU R7, [R1+0x2c] ;  /* 0x00002c0001077983 */ /* 0x000ea20000300800 */
[----:B-----5:R-:W-:-:S02]  /*1d790*/  IMAD.MOV.U32 R8, RZ, RZ, R17 ;  /* 0x000000ffff087224 */ /* 0x020fc400078e0011 */
[----:B---3--:R-:W-:Y:S02]  /*1d7a0*/  IMAD.MOV.U32 R9, RZ, RZ, R19 ;  /* 0x000000ffff097224 */ /* 0x008fe400078e0013 */
[----:B------:R-:W-:Y:S02]  /*1d7b0*/  IMAD.MOV.U32 R10, RZ, RZ, R21 ;  /* 0x000000ffff0a7224 */ /* 0x000fe400078e0015 */
[----:B----4-:R-:W-:Y:S01]  /*1d7c0*/  IMAD.MOV.U32 R11, RZ, RZ, R23 ;  /* 0x000000ffff0b7224 */ /* 0x010fe200078e0017 */
[----:B------:R-:W-:Y:S02]  /*1d7d0*/  F2FP.F16.E4M3.UNPACK_B R2, R25.H1 ;  /* 0x00000019ff02723e */ /* 0x000fe400030006ff */
[----:B------:R-:W3:Y:S01]  /*1d7e0*/  LDL.LU R25, [R1+0x18c0] ;  /* 0x0018c00001197983 */ /* 0x000ee20000300800 */
[----:B--2---:R-:W-:-:S03]  /*1d7f0*/  F2FP.F16.E4M3.UNPACK_B R3, R14.H1 ;  /* 0x0000000eff03723e */ /* 0x004fc600030006ff */
[----:B------:R-:W-:-:S15]  /*1d800*/  HMMA.16816.F32 R4, R8, R12, R4 ;  /* 0x0000000c0804723c */ /* 0x000fde0000001804 */
[----:B------:R-:W-:-:S08]  /*1d810*/  NOP ;  /* 0x0000000000007918 */ /* 0x000fd00000000000 */
[----:B------:R0:W-:Y:S04]  /*1d820*/  STL.64 [R1+0x20], R4 ;  /* 0x0000200401007387 */ /* 0x0001e80000100a00 */
[----:B------:R-:W-:Y:S04]  /*1d830*/  STL.64 [R1+0x28], R6 ;  /* 0x0000280601007387 */ /* 0x000fe80000100a00 */
[----:B------:R-:W2:Y:S04]  /*1d840*/  LDL.LU R14, [R1+0x18bc] ;  /* 0x0018bc00010e7983 */ /* 0x000ea80000300800 */
[----:B------:R-:W-:Y:S04]  /*1d850*/  STL.64 [R1+0x18b0], R18 ;  /* 0x0018b01201007387 */ /* 0x000fe80000100a00 */
[----:B------:R1:W-:Y:S01]  /*1d860*/  STL.64 [R1+0x18a8], R16 ;  /* 0x0018a81001007387 */ /* 0x0003e20000100a00 */
[----:B0-----:R-:W-:-:S02]  /*1d870*/  IMAD.MOV.U32 R4, RZ, RZ, R17 ;  /* 0x000000ffff047224 */ /* 0x001fc400078e0011 */
[----:B------:R-:W-:Y:S02]  /*1d880*/  IMAD.MOV.U32 R5, RZ, RZ, R19 ;  /* 0x000000ffff057224 */ /* 0x000fe400078e0013 */
[----:B-1----:R-:W-:Y:S02]  /*1d890*/  IMAD.MOV.U32 R16, RZ, RZ, R27 ;  /* 0x000000ffff107224 */ /* 0x002fe400078e001b */
[----:B------:R-:W4:Y:S04]  /*1d8a0*/  LDL.LU R27, [R1+0x18b8] ;  /* 0x0018b800011b7983 */ /* 0x000f280000300800 */
[----:B------:R-:W5:Y:S04]  /*1d8b0*/  LDL.LU R17, [R1+0x34] ;  /* 0x0000340001117983 */ /* 0x000f680000300800 */
[----:B------:R-:W5:Y:S04]  /*1d8c0*/  LDL.LU R18, [R1+0x38] ;  /* 0x0000380001127983 */ /* 0x000f680000300800 */
[----:B------:R-:W5:Y:S01]  /*1d8d0*/  LDL.LU R19, [R1+0x3c] ;  /* 0x00003c0001137983 */ /* 0x000f620000300800 */
[----:B------:R-:W-:-:S02]  /*1d8e0*/  IMAD.MOV.U32 R8, RZ, RZ, R15 ;  /* 0x000000ffff087224 */ /* 0x000fc400078e000f */
[----:B---3--:R-:W-:Y:S02]  /*1d8f0*/  IMAD.MOV.U32 R10, RZ, RZ, R25 ;  /* 0x000000ffff0a7224 */ /* 0x008fe400078e0019 */
[----:B--2---:R-:W-:Y:S02]  /*1d900*/  IMAD.MOV.U32 R9, RZ, RZ, R14 ;  /* 0x000000ffff097224 */ /* 0x004fe400078e000e */
[----:B----4-:R-:W-:-:S07]  /*1d910*/  IMAD.MOV.U32 R11, RZ, RZ, R27 ;  /* 0x000000ffff0b7224 */ /* 0x010fce00078e001b */
[----:B-----5:R-:W-:Y:S01]  /*1d920*/  HMMA.16816.F32 R8, R8, R12, R16 ;  /* 0x0000000c0808723c */ /* 0x020fe20000001810 */
[----:B------:R-:W2:Y:S04]  /*1d930*/  LDL.LU.64 R18, [R1+0x18b0] ;  /* 0x0018b00001127983 */ /* 0x000ea80000300a00 */
[----:B------:R-:W3:-:S15]  /*1d940*/  LDL.LU.64 R16, [R1+0x18a8] ;  /* 0x0018a80001107983 */ /* 0x000ede0000300a00 */
[----:B------:R-:W-:-:S03]  /*1d950*/  NOP ;  /* 0x0000000000007918 */ /* 0x000fc60000000000 */
[----:B------:R0:W-:Y:S04]  /*1d960*/  STL.64 [R1+0xa0], R8 ;  /* 0x0000a00801007387 */ /* 0x0001e80000100a00 */
[----:B------:R1:W-:Y:S04]  /*1d970*/  STL.64 [R1+0xa8], R10 ;  /* 0x0000a80a01007387 */ /* 0x0003e80000100a00 */
[----:B0-----:R-:W4:Y:S04]  /*1d980*/  LDL.LU R8, [R1] ;  /* 0x0000000001087983 */ /* 0x001f280000300800 */
[----:B------:R-:W4:Y:S04]  /*1d990*/  LDL.LU R9, [R1+0x4] ;  /* 0x0000040001097983 */ /* 0x000f280000300800 */
[----:B-1----:R-:W4:Y:S04]  /*1d9a0*/  LDL.LU R10, [R1+0x8] ;  /* 0x00000800010a7983 */ /* 0x002f280000300800 */
[----:B------:R-:W4:Y:S01]  /*1d9b0*/  LDL.LU R11, [R1+0xc] ;  /* 0x00000c00010b7983 */ /* 0x000f220000300800 */
[----:B------:R-:W-:-:S02]  /*1d9c0*/  IMAD.MOV.U32 R6, RZ, RZ, R21 ;  /* 0x000000ffff067224 */ /* 0x000fc400078e0015 */
[----:B------:R-:W-:-:S07]  /*1d9d0*/  IMAD.MOV.U32 R7, RZ, RZ, R23 ;  /* 0x000000ffff077224 */ /* 0x000fce00078e0017 */
[----:B----4-:R-:W-:Y:S01]  /*1d9e0*/  HMMA.16816.F32 R8, R4, R2, R8 ;  /* 0x000000020408723c */ /* 0x010fe20000001808 */
[----:B------:R-:W0:Y:S05]  /*1d9f0*/  LDSM.16.MT88.4 R4, [R20+UR7+0xa800] ;  /* 0x00a800071404783b */ /* 0x000e2a0008004200 */
[----:B0-----:R-:W-:-:S15]  /*1da00*/  STL [R1+0x184c], R5 ;  /* 0x00184c0501007387 */ /* 0x001fde0000100800 */
[----:B------:R-:W-:-:S02]  /*1da10*/  NOP ;  /* 0x0000000000007918 */ /* 0x000fc40000000000 */
[----:B------:R-:W-:Y:S04]  /*1da20*/  STL.64 [R1], R8 ;  /* 0x0000000801007387 */ /* 0x000fe80000100a00 */
        /* <DEDUP_REMOVED lines=9> */
[----:B0-----:R-:W4:Y:S04]  /*1dac0*/  LDL.LU R4, [R1+0x60] ;  /* 0x0000600001047983 */ /* 0x001f280000300800 */
[----:B------:R-:W4:Y:S04]  /*1dad0*/  LDL.LU R5, [R1+0x64] ;  /* 0x0000640001057983 */ /* 0x000f280000300800 */
[----:B------:R-:W4:Y:S04]  /*1dae0*/  LDL.LU R6, [R1+0x68] ;  /* 0x0000680001067983 */ /* 0x000f280000300800 */
[----:B------:R-:W4:Y:S01]  /*1daf0*/  LDL.LU R7, [R1+0x6c] ;  /* 0x00006c0001077983 */ /* 0x000f220000300800 */
[----:B------:R-:W-:-:S02]  /*1db00*/  IMAD.MOV.U32 R12, RZ, RZ, R15 ;  /* 0x000000ffff0c7224 */ /* 0x000fc400078e000f */
[----:B------:R-:W-:Y:S01]  /*1db10*/  IMAD.MOV.U32 R13, RZ, RZ, R14 ;  /* 0x000000ffff0d7224 */ /* 0x000fe200078e000e */
[----:B------:R-:W5:Y:S01]  /*1db20*/  LDL.LU R20, [R1+0x110] ;  /* 0x0001100001147983 */ /* 0x000f620000300800 */
[----:B------:R-:W-:Y:S02]  /*1db30*/  IMAD.MOV.U32 R14, RZ, RZ, R25 ;  /* 0x000000ffff0e7224 */ /* 0x000fe400078e0019 */
[----:B------:R-:W-:-:S07]  /*1db40*/  IMAD.MOV.U32 R15, RZ, RZ, R27 ;  /* 0x000000ffff0f7224 */ /* 0x000fce00078e001b */
[----:B----4-:R-:W-:-:S15]  /*1db50*/  HMMA.16816.F32 R4, R12, R2, R4 ;  /* 0x000000020c04723c */ /* 0x010fde0000001804 */
[----:B------:R-:W-:-:S08]  /*1db60*/  NOP ;  /* 0x0000000000007918 */ /* 0x000fd00000000000 */
[----:B------:R0:W-:Y:S04]  /*1db70*/  STL.64 [R1+0x90], R4 ;  /* 0x0000900401007387 */ /* 0x0001e80000100a00 */
[----:B------:R1:W-:Y:S04]  /*1db80*/  STL [R1+0x9c], R7 ;  /* 0x00009c0701007387 */ /* 0x0003e80000100800 */
[----:B------:R-:W4:Y:S04]  /*1db90*/  LDL.LU R12, [R1+0x50] ;  /* 0x00005000010c7983 */ /* 0x000f280000300800 */
[----:B------:R-:W4:Y:S04]  /*1dba0*/  LDL.LU R13, [R1+0x54] ;  /* 0x00005400010d7983 */ /* 0x000f280000300800 */
[----:B------:R-:W4:Y:S04]  /*1dbb0*/  LDL.LU R14, [R1+0x58] ;  /* 0x00005800010e7983 */ /* 0x000f280000300800 */
[----:B------:R-:W4:Y:S01]  /*1dbc0*/  LDL.LU R15, [R1+0x5c] ;  /* 0x00005c00010f7983 */ /* 0x000f220000300800 */
[----:B0-----:R-:W-:-:S03]  /*1dbd0*/  IMAD.MOV.U32 R4, RZ, RZ, R0 ;  /* 0x000000ffff047224 */ /* 0x001fc600078e0000 */
[----:B------:R-:W5:Y:S04]  /*1dbe0*/  LDL.LU R3, [R1+0x114] ;  /* 0x0001140001037983 */ /* 0x000f680000300800 */
[----:B------:R-:W5:Y:S01]  /*1dbf0*/  LDL.LU R0, [R1+0x18a0] ;  /* 0x0018a00001007983 */ /* 0x000f620000300800 */
[----:B------:R-:W-:Y:S01]  /*1dc00*/  F2FP.F16.E4M3.UNPACK_B R28, R28.H1 ;  /* 0x0000001cff1c723e */ /* 0x000fe200030006ff */
[----:B---3--:R-:W-:Y:S01]  /*1dc10*/  IMAD.MOV.U32 R8, RZ, RZ, R17 ;  /* 0x000000ffff087224 */ /* 0x008fe200078e0011 */
[----:B------:R-:W-:Y:S01]  /*1dc20*/  F2FP.F16.E4M3.UNPACK_B R29, R29.H1 ;  /* 0x0000001dff1d723e */ /* 0x000fe200030006ff */
[----:B--2---:R-:W-:Y:S01]  /*1dc30*/  IMAD.MOV.U32 R9, RZ, RZ, R19 ;  /* 0x000000ffff097224 */ /* 0x004fe200078e0013 */
[----:B------:R-:W2:Y:S01]  /*1dc40*/  LDL.LU R5, [R1+0xb4] ;  /* 0x0000b40001057983 */ /* 0x000ea20000300800 */
[----:B------:R-:W-:-:S02]  /*1dc50*/  IMAD.MOV.U32 R10, RZ, RZ, R21 ;  /* 0x000000ffff0a7224 */ /* 0x000fc400078e0015 */
[----:B------:R-:W-:Y:S02]  /*1dc60*/  IMAD.MOV.U32 R11, RZ, RZ, R23 ;  /* 0x000000ffff0b7224 */ /* 0x000fe400078e0017 */
[----:B------:R-:W-:Y:S02]  /*1dc70*/  IMAD.MOV.U32 R26, RZ, RZ, R6 ;  /* 0x000000ffff1a7224 */ /* 0x000fe400078e0006 */
[----:B------:R-:W2:Y:S04]  /*1dc80*/  LDL.LU R6, [R1+0xb8] ;  /* 0x0000b80001067983 */ /* 0x000ea80000300800 */
[----:B-1----:R-:W2:Y:S04]  /*1dc90*/  LDL.LU R7, [R1+0xbc] ;  /* 0x0000bc0001077983 */ /* 0x002ea80000300800 */
[----:B------:R0:W-:Y:S04]  /*1dca0*/  STL [R1+0x1888], R26 ;  /* 0x0018881a01007387 */ /* 0x0001e80000100800 */
[----:B0-----:R-:W3:Y:S04]  /*1dcb0*/  LDL.LU R26, [R1+0x14] ;  /* 0x00001400011a7983 */ /* 0x001ee80000300800 */
[----:B------:R-:W2:Y:S01]  /*1dcc0*/  LDL R24, [R1+0xf8] ;  /* 0x0000f80001187983 */ /* 0x000ea20000100800 */
[----:B----4-:R-:W-:Y:S03]  /*1dcd0*/  HMMA.16816.F32 R12, R8, R28, R12 ;  /* 0x0000001c080c723c */ /* 0x010fe6000000180c */
[----:B-----5:R-:W0:-:S15]  /*1dce0*/  LDSM.16.MT88.4 R8, [R0+UR7+0xa800] ;  /* 0x00a800070008783b */ /* 0x020e1e0008004200 */
[----:B------:R-:W-:-:S05]  /*1dcf0*/  NOP ;  /* 0x0000000000007918 */ /* 0x000fca0000000000 */
[----:B------:R-:W-:Y:S04]  /*1dd00*/  STL.64 [R1+0x70], R12 ;  /* 0x0000700c01007387 */ /* 0x000fe80000100a00 */
[----:B------:R-:W-:Y:S04]  /*1dd10*/  STL.64 [R1+0x78], R14 ;  /* 0x0000780e01007387 */ /* 0x000fe80000100a00 */
[----:B------:R-:W1:Y:S04]  /*1dd20*/  LDSM.16.MT88.4 R12, [R0+UR7+0xac00] ;  /* 0x00ac0007000c783b */ /* 0x000e680008004200 */
[----:B0-----:R-:W-:Y:S04]  /*1dd30*/  STL [R1+0x1830], R9 ;  /* 0x0018300901007387 */ /* 0x001fe80000100800 */
[----:B------:R-:W-:Y:S04]  /*1dd40*/  STL [R1+0x182c], R11 ;  /* 0x00182c0b01007387 */ /* 0x000fe80000100800 */
[----:B------:R-:W-:Y:S04]  /*1dd50*/  STL [R1+0x1884], R10 ;  /* 0x0018840a01007387 */ /* 0x000fe80000100800 */
[----:B------:R0:W-:Y:S04]  /*1dd60*/  STL [R1+0x1880], R8 ;  /* 0x0018800801007387 */ /* 0x0001e80000100800 */
[----:B0-----:R-:W4:Y:S04]  /*1dd70*/  LDL.LU R8, [R1+0x40] ;  /* 0x0000400001087983 */ /* 0x001f280000300800 */
[----:B-1----:R0:W-:Y:S04]  /*1dd80*/  STL [R1+0x1834], R13 ;  /* 0x0018340d01007387 */ /* 0x0021e80000100800 */
[----:B0-----:R-:W5:Y:S04]  /*1dd90*/  LDL R13, [R1+0xfc] ;  /* 0x0000fc00010d7983 */ /* 0x001f680000100800 */
[----:B------:R0:W-:Y:S04]  /*1dda0*/  STL [R1+0x1828], R15 ;  /* 0x0018280f01007387 */ /* 0x0001e80000100800 */
[----:B0-----:R-:W2:Y:S01]  /*1ddb0*/  LDL.LU R15, [R1+0x1c] ;  /* 0x00001c00010f7983 */ /* 0x001ea20000300800 */
[----:B------:R-:W-:-:S02]  /*1ddc0*/  IMAD.MOV.U32 R11, RZ, RZ, R16 ;  /* 0x000000ffff0b7224 */ /* 0x000fc400078e0010 */
[----:B------:R-:W-:Y:S01]  /*1ddd0*/  IMAD.MOV.U32 R16, RZ, RZ, R17 ;  /* 0x000000ffff107224 */ /* 0x000fe200078e0011 */
[----:B------:R-:W-:Y:S01]  /*1dde0*/  F2FP.F16.E4M3.UNPACK_B R2, R20.H1 ;  /* 0x00000014ff02723e */ /* 0x000fe200030006ff */
[----:B------:R-:W-:Y:S02]  /*1ddf0*/  IMAD.MOV.U32 R10, RZ, RZ, R18 ;  /* 0x000000ffff0a7224 */ /* 0x000fe400078e0012 */
[----:B------:R-:W-:Y:S02]  /*1de00*/  IMAD.MOV.U32 R17, RZ, RZ, R19 ;  /* 0x000000ffff117224 */ /* 0x000fe400078e0013 */
[----:B------:R-:W-:Y:S02]  /*1de10*/  IMAD.MOV.U32 R9, RZ, RZ, R22 ;  /* 0x000000ffff097224 */ /* 0x000fe400078e0016 */
[----:B------:R-:W-:Y:S02]  /*1de20*/  IMAD.MOV.U32 R18, RZ, RZ, R21 ;  /* 0x000000ffff127224 */ /* 0x000fe400078e0015 */
[----:B------:R-:W-:-:S02]  /*1de30*/  IMAD.MOV.U32 R19, RZ, RZ, R23 ;  /* 0x000000ffff137224 */ /* 0x000fc400078e0017 */
[----:B---3--:R-:W-:Y:S02]  /*1de40*/  IMAD.MOV.U32 R20, RZ, RZ, R26 ;  /* 0x000000ffff147224 */ /* 0x008fe400078e001a */
[----:B------:R-:W-:Y:S02]  /*1de50*/  IMAD.MOV.U32 R22, RZ, RZ, R25 ;  /* 0x000000ffff167224 */ /* 0x000fe400078e0019 */
[----:B------:R-:W-:Y:S01]  /*1de60*/  IMAD.MOV.U32 R23, RZ, RZ, R27 ;  /* 0x000000ffff177224 */ /* 0x000fe200078e001b */
[----:B------:R0:W-:Y:S04]  /*1de70*/  STL [R1+0x1818], R0 ;  /* 0x0018180001007387 */ /* 0x0001e80000100800 */
[----:B0-----:R-:W3:Y:S01]  /*1de80*/  LDL.LU R0, [R1+0xec] ;  /* 0x0000ec0001007983 */ /* 0x001ee20000300800 */
[----:B--2---:R-:W-:-:S07]  /*1de90*/  IMAD.MOV.U32 R21, RZ, RZ, R15 ;  /* 0x000000ffff157224 */ /* 0x004fce00078e000f */
[----:B------:R-:W-:Y:S01]  /*1dea0*/  HMMA.16816.F32 R20, R20, R28, R4 ;  /* 0x0000001c1414723c */ /* 0x000fe20000001804 */
[----:B------:R-:W2:Y:S04]  /*1deb0*/  LDL.LU.64 R6, [R1+0x1898] ;  /* 0x0018980001067983 */ /* 0x000ea80000300a00 */
[----:B------:R-:W5:-:S15]  /*1dec0*/  LDL.LU.64 R4, [R1+0x1890] ;  /* 0x0018900001047983 */ /* 0x000f5e0000300a00 */
[----:B------:R-:W-:-:S03]  /*1ded0*/  NOP ;  /* 0x0000000000007918 */ /* 0x000fc60000000000 */
[----:B------:R0:W-:Y:S04]  /*1dee0*/  STL.64 [R1+0x50], R20 ;  /* 0x0000501401007387 */ /* 0x0001e80000100a00 */
[----:B------:R1:W-:Y:S04]  /*1def0*/  STL.64 [R1+0x58], R22 ;  /* 0x0000581601007387 */ /* 0x0003e80000100a00 */
[----:B0-----:R-:W4:Y:S04]  /*1df00*/  LDL.LU R20, [R1+0x80] ;  /* 0x0000800001147983 */ /* 0x001f280000300800 */
[----:B------:R-:W4:Y:S04]  /*1df10*/  LDL.LU R21, [R1+0x84] ;  /* 0x0000840001157983 */ /* 0x000f280000300800 */
[----:B-1----:R-:W4:Y:S04]  /*1df20*/  LDL.LU R22, [R1+0x88] ;  /* 0x0000880001167983 */ /* 0x002f280000300800 */
[----:B------:R-:W4:Y:S01]  /*1df30*/  LDL.LU R23, [R1+0x8c] ;  /* 0x00008c0001177983 */ /* 0x000f220000300800 */
[----:B------:R-:W-:-:S03]  /*1df40*/  F2FP.F16.E4M3.UNPACK_B R3, R3.H1 ;  /* 0x00000003ff03723e */ /* 0x000fc600030006ff */
[----:B------:R-:W3:Y:S04]  /*1df50*/  LDL.LU R28, [R1+0x108] ;  /* 0x00010800011c7983 */ /* 0x000ee80000300800 */
[----:B------:R-:W3:Y:S01]  /*1df60*/  LDL.LU R29, [R1+0x10c] ;  /* 0x00010c00011d7983 */ /* 0x000ee20000300800 */
[----:B----4-:R-:W-:Y:S07]  /*1df70*/  HMMA.16816.F32 R20, R16, R2, R20 ;  /* 0x000000021014723c */ /* 0x010fee0000001814 */
[----:B------:R-:W-:-:S02]  /*1df80*/  IMAD.MOV.U32 R16, RZ, RZ, R26 ;  /* 0x000000ffff107224 */ /* 0x000fc400078e001a */
[----:B------:R-:W-:Y:S01]  /*1df90*/  IMAD.MOV.U32 R17, RZ, RZ, R15 ;  /* 0x000000ffff117224 */ /* 0x000fe200078e000f */
[----:B------:R-:W4:Y:S01]  /*1dfa0*/  LDL.LU R26, [R1+0x1888] ;  /* 0x00188800011a7983 */ /* 0x000f220000300800 */
[----:B------:R-:W-:Y:S02]  /*1dfb0*/  IMAD.MOV.U32 R18, RZ, RZ, R25 ;  /* 0x000000ffff127224 */ /* 0x000fe400078e0019 */
[----:B------:R-:W-:-:S07]  /*1dfc0*/  IMAD.MOV.U32 R19, RZ, RZ, R27 ;  /* 0x000000ffff137224 */ /* 0x000fce00078e001b */
[----:B------:R-:W-:Y:S03]  /*1dfd0*/  HMMA.16816.F32 R16, R16, R2, R8 ;  /* 0x000000021010723c */ /* 0x000fe60000001808 */
[----:B------:R-:W-:Y:S04]  /*1dfe0*/  STL.64 [R1+0x60], R20 ;  /* 0x0000601401007387 */ /* 0x000fe80000100a00 */
[----:B------:R5:W-:Y:S04]  /*1dff0*/  STL.64 [R1+0x68], R22 ;  /* 0x0000681601007387 */ /* 0x000be80000100a00 */
[----:B------:R-:W4:Y:S04]  /*1e000*/  LDL R27, [R1+0xe8] ;  /* 0x0000e800011b7983 */ /* 0x000f280000100800 */
[----:B------:R-:W3:Y:S04]  /*1e010*/  LDL.LU R10, [R1+0x1884] ;  /* 0x00188400010a7983 */ /* 0x000ee80000300800 */
[----:B------:R-:W4:Y:S01]  /*1e020*/  LDL.LU R8, [R1+0x1880] ;  /* 0x0018800001087983 */ /* 0x000f220000300800 */
[----:B-----5:R-:W-:-:S03]  /*1e030*/  IMAD.MOV.U32 R23, RZ, RZ, R5 ;  /* 0x000000ffff177224 */ /* 0x020fc600078e0005 */
[----:B------:R0:W-:Y:S01]  /*1e040*/  STL.64 [R1+0x40], R16 ;  /* 0x0000401001007387 */ /* 0x0001e20000100a00 */
[----:B--2---:R-:W-:Y:S02]  /*1e050*/  IMAD.MOV.U32 R22, RZ, RZ, R7 ;  /* 0x000000ffff167224 */ /* 0x004fe400078e0007 */
[----:B------:R-:W-:Y:S02]  /*1e060*/  IMAD.MOV.U32 R5, RZ, RZ, R18 ;  /* 0x000000ffff057224 */ /* 0x000fe400078e0012 */
[----:B------:R-:W-:Y:S01]  /*1e070*/  IMAD.MOV.U32 R7, RZ, RZ, R19 ;  /* 0x000000ffff077224 */ /* 0x000fe200078e0013 */
[----:B0-----:R-:W2:Y:S04]  /*1e080*/  LDL.LU R16, [R1+0x20] ;  /* 0x0000200001107983 */ /* 0x001ea80000300800 */
[----:B------:R-:W2:Y:S04]  /*1e090*/  LDL.LU R17, [R1+0x24] ;  /* 0x0000240001117983 */ /* 0x000ea80000300800 */
[----:B------:R-:W2:Y:S04]  /*1e0a0*/  LDL.LU R18, [R1+0x28] ;  /* 0x0000280001127983 */ /* 0x000ea80000300800 */
[----:B------:R-:W2:Y:S01]  /*1e0b0*/  LDL.LU R19, [R1+0x2c] ;  /* 0x00002c0001137983 */ /* 0x000ea20000300800 */
[----:B------:R-:W-:Y:S01]  /*1e0c0*/  F2FP.F16.E4M3.UNPACK_B R24, R24 ;  /* 0x00000018ff18723e */ /* 0x000fe200020006ff */
[----:B------:R-:W-:Y:S01]  /*1e0d0*/  IMAD.MOV.U32 R20, RZ, RZ, R4 ;  /* 0x000000ffff147224 */ /* 0x000fe200078e0004 */
[----:B------:R-:W-:Y:S01]  /*1e0e0*/  F2FP.F16.E4M3.UNPACK_B R25, R13 ;  /* 0x0000000dff19723e */ /* 0x000fe200020006ff */
[----:B------:R-:W-:Y:S01]  /*1e0f0*/  IMAD.MOV.U32 R21, RZ, RZ, R6 ;  /* 0x000000ffff157224 */ /* 0x000fe200078e0006 */
[----:B------:R0:W-:Y:S04]  /*1e100*/  STL [R1+0x1864], R7 ;  /* 0x0018640701007387 */ /* 0x0001e80000100800 */
[----:B0-----:R-:W5:Y:S04]  /*1e110*/  LDL.LU R7, [R1+0x30] ;  /* 0x0000300001077983 */ /* 0x001f680000300800 */
[----:B------:R0:W-:Y:S04]  /*1e120*/  STL [R1+0x1860], R5 ;  /* 0x0018600501007387 */ /* 0x0001e80000100800 */
[----:B0-----:R-:W5:Y:S01]  /*1e130*/  LDL.LU R5, [R1+0x38] ;  /* 0x0000380001057983 */ /* 0x001f620000300800 */
[----:B--2---:R-:W-:Y:S07]  /*1e140*/  HMMA.16816.F32 R16, R20, R24, R16 ;  /* 0x000000181410723c */ /* 0x004fee0000001810 */
[----:B----4-:R-:W-:-:S02]  /*1e150*/  IMAD.MOV.U32 R20, RZ, RZ, R8 ;  /* 0x000000ffff147224 */ /* 0x010fc400078e0008 */
[----:B---3--:R-:W-:-:S15]  /*1e160*/  IMAD.MOV.U32 R21, RZ, RZ, R10 ;  /* 0x000000ffff157224 */ /* 0x008fde00078e000a */
[----:B------:R-:W-:Y:S02]  /*1e170*/  IMAD.MOV.U32 R11, RZ, RZ, R18 ;  /* 0x000000ffff0b7224 */ /* 0x000fe400078e0012 */
[----:B------:R-:W-:-:S03]  /*1e180*/  IMAD.MOV.U32 R9, RZ, RZ, R17 ;  /* 0x000000ffff097224 */ /* 0x000fc600078e0011 */
[----:B------:R-:W-:Y:S04]  /*1e190*/  STL.64 [R1+0x1878], R10 ;  /* 0x0018780a01007387 */ /* 0x000fe80000100a00 */
[----:B------:R0:W-:Y:S04]  /*1e1a0*/  STL.64 [R1+0x1870], R8 ;  /* 0x0018700801007387 */ /* 0x0001e80000100a00 */
[----:B0-----:R-:W2:Y:S04]  /*1e1b0*/  LDL.LU R8, [R1+0xa0] ;  /* 0x0000a00001087983 */ /* 0x001ea80000300800 */
[----:B------:R-:W2:Y:S04]  /*1e1c0*/  LDL.LU R9, [R1+0xa4] ;  /* 0x0000a40001097983 */ /* 0x000ea80000300800 */
[----:B------:R-:W2:Y:S04]  /*1e1d0*/  LDL.LU R10, [R1+0xa8] ;  /* 0x0000a800010a7983 */ /* 0x000ea80000300800 */
[----:B------:R-:W2:Y:S01]  /*1e1e0*/  LDL.LU R11, [R1+0xac] ;  /* 0x0000ac00010b7983 */ /* 0x000ea20000300800 */
[----:B------:R-:W-:-:S02]  /*1e1f0*/  IMAD.MOV.U32 R22, RZ, RZ, R12 ;  /* 0x000000ffff167224 */ /* 0x000fc400078e000c */
[----:B------:R-:W-:-:S07]  /*1e200*/  IMAD.MOV.U32 R23, RZ, RZ, R14 ;  /* 0x000000ffff177224 */ /* 0x000fce00078e000e */
[----:B--2---:R-:W-:Y:S01]  /*1e210*/  HMMA.16816.F32 R20, R20, R24, R8 ;  /* 0x000000181414723c */ /* 0x004fe20000001808 */
        /* <DEDUP_REMOVED lines=9> */
[----:B------:R-:W-:Y:S01]  /*1e2b0*/  IMAD.MOV.U32 R13, RZ, RZ, R16 ;  /* 0x000000ffff0d7224 */ /* 0x000fe200078e0010 */
[----:B------:R-:W-:Y:S01]  /*1e2c0*/  F2FP.F16.E4M3.UNPACK_B R2, R28 ;  /* 0x0000001cff02723e */ /* 0x000fe200020006ff */
[----:B------:R-:W-:Y:S01]  /*1e2d0*/  IMAD.MOV.U32 R15, RZ, RZ, R19 ;  /* 0x000000ffff0f7224 */ /* 0x000fe200078e0013 */
[----:B------:R-:W-:Y:S01]  /*1e2e0*/  F2FP.F16.E4M3.UNPACK_B R3, R29 ;  /* 0x0000001dff03723e */ /* 0x000fe200020006ff */
[----:B------:R-:W-:-:S02]  /*1e2f0*/  IMAD.MOV.U32 R16, RZ, RZ, R4 ;  /* 0x000000ffff107224 */ /* 0x000fc400078e0004 */
[----:B------:R-:W-:Y:S02]  /*1e300*/  IMAD.MOV.U32 R17, RZ, RZ, R6 ;  /* 0x000000ffff117224 */ /* 0x000fe400078e0006 */
[----:B-----5:R-:W-:Y:S02]  /*1e310*/  IMAD.MOV.U32 R18, RZ, RZ, R7 ;  /* 0x000000ffff127224 */ /* 0x020fe400078e0007 */
[----:B------:R-:W-:Y:S01]  /*1e320*/  IMAD.MOV.U32 R19, RZ, RZ, R5 ;  /* 0x000000ffff137224 */ /* 0x000fe200078e0005 */
[----:B------:R-:W-:Y:S02]  /*1e330*/  F2FP.F16.E4M3.UNPACK_B R24, R27 ;  /* 0x0000001bff18723e */ /* 0x000fe400020006ff */
[----:B------:R-:W-:-:S04]  /*1e340*/  F2FP.F16.E4M3.UNPACK_B R25, R0 ;  /* 0x00000000ff19723e */ /* 0x000fc800020006ff */
[----:B----4-:R-:W-:-:S15]  /*1e350*/  HMMA.16816.F32 R16, R16, R2, R20 ;  /* 0x000000021010723c */ /* 0x010fde0000001814 */
[----:B------:R-:W-:-:S08]  /*1e360*/  NOP ;  /* 0x0000000000007918 */ /* 0x000fd00000000000 */
[----:B------:R-:W-:Y:S04]  /*1e370*/  STL.64 [R1], R16 ;  /* 0x0000001001007387 */ /* 0x000fe80000100a00 */
[----:B------:R-:W-:Y:S04]  /*1e380*/  STL.64 [R1+0x8], R18 ;  /* 0x0000081201007387 */ /* 0x000fe80000100a00 */
[----:B------:R0:W-:Y:S04]  /*1e390*/  STL.64 [R1+0x1868], R24 ;  /* 0x0018681801007387 */ /* 0x0001e80000100a00 */
[----:B0-----:R-:W4:Y:S04]  /*1e3a0*/  LDL.LU R24, [R1+0x90] ;  /* 0x0000900001187983 */ /* 0x001f280000300800 */
[----:B------:R-:W4:Y:S04]  /*1e3b0*/  LDL.LU R25, [R1+0x94] ;  /* 0x0000940001197983 */ /* 0x000f280000300800 */
[----:B------:R-:W4:Y:S01]  /*1e3c0*/  LDL.LU R27, [R1+0x9c] ;  /* 0x00009c00011b7983 */ /* 0x000f220000300800 */
[----:B---3--:R-:W-:-:S02]  /*1e3d0*/  IMAD.MOV.U32 R20, RZ, RZ, R8 ;  /* 0x000000ffff147224 */ /* 0x008fc400078e0008 */
[----:B--2---:R-:W-:Y:S02]  /*1e3e0*/  IMAD.MOV.U32 R21, RZ, RZ, R10 ;  /* 0x000000ffff157224 */ /* 0x004fe400078e000a */
[----:B------:R-:W-:Y:S02]  /*1e3f0*/  IMAD.MOV.U32 R22, RZ, RZ, R12 ;  /* 0x000000ffff167224 */ /* 0x000fe400078e000c */
[----:B------:R-:W-:Y:S01]  /*1e400*/  IMAD.MOV.U32 R23, RZ, RZ, R14 ;  /* 0x000000ffff177224 */ /* 0x000fe200078e000e */
[----:B------:R0:W-:Y:S04]  /*1e410*/  STL [R1+0x1824], R0 ;  /* 0x0018240001007387 */ /* 0x0001e80000100800 */
[----:B0-----:R-:W2:Y:S02]  /*1e420*/  LDL R0, [R1+0x3c] ;  /* 0x00003c0001007983 */ /* 0x001ea40000100800 */
[----:B----4-:R-:W-:Y:S02]  /*1e430*/  HMMA.16816.F32 R20, R20, R2, R24 ;  /* 0x000000021414723c */ /* 0x010fe40000001818 */
[----:B------:R-:W3:-:S15]  /*1e440*/  LDL.LU.64 R24, [R1+0x1868] ;  /* 0x0018680001187983 */ /* 0x000ede0000300a00 */
[----:B------:R-:W-:-:S06]  /*1e450*/  NOP ;  /* 0x0000000000007918 */ /* 0x000fcc0000000000 */
[----:B------:R0:W-:Y:S01]  /*1e460*/  STL.64 [R1+0xc0], R20 ;  /* 0x0000c01401007387 */ /* 0x0001e20000100a00 */
[----:B------:R-:W-:Y:S02]  /*1e470*/  IMAD.MOV.U32 R27, RZ, RZ, R22 ;  /* 0x000000ffff1b7224 */ /* 0x000fe400078e0016 */
[----:B------:R-:W-:Y:S01]  /*1e480*/  IMAD.MOV.U32 R26, RZ, RZ, R23 ;  /* 0x000000ffff1a7224 */ /* 0x000fe200078e0017 */
[----:B0-----:R-:W3:Y:S04]  /*1e490*/  LDL.LU R20, [R1+0x70] ;  /* 0x0000700001147983 */ /* 0x001ee80000300800 */
[----:B------:R-:W3:Y:S04]  /*1e4a0*/  LDL.LU R21, [R1+0x74] ;  /* 0x0000740001157983 */ /* 0x000ee80000300800 */
[----:B------:R-:W3:Y:S04]  /*1e4b0*/  LDL.LU R22, [R1+0x78] ;  /* 0x0000780001167983 */ /* 0x000ee80000300800 */
        /* <DEDUP_REMOVED lines=11> */
[----:B------:R-:W-:Y:S04]  /*1e570*/  STL.64 [R1+0xd8], R18 ;  /* 0x0000d81201007387 */ /* 0x000fe80000100a00 */
        /* <DEDUP_REMOVED lines=12> */
[----:B------:R-:W4:Y:S01]  /*1e640*/  LDL.LU R6, [R1+0xfc] ;  /* 0x0000fc0001067983 */ /* 0x000f220000300800 */
[----:B------:R-:W-:Y:S02]  /*1e650*/  IMAD.MOV.U32 R22, RZ, RZ, R7 ;  /* 0x000000ffff167224 */ /* 0x000fe400078e0007 */
[----:B------:R-:W-:Y:S01]  /*1e660*/  IMAD.MOV.U32 R23, RZ, RZ, R5 ;  /* 0x000000ffff177224 */ /* 0x000fe200078e0005 */
[----:B------:R-:W3:Y:S04]  /*1e670*/  LDL.LU R7, [R1+0x1864] ;  /* 0x0018640001077983 */ /* 0x000ee80000300800 */
[----:B------:R-:W3:Y:S01]  /*1e680*/  LDL.LU R5, [R1+0x1860] ;  /* 0x0018600001057983 */ /* 0x000ee20000300800 */
[----:B--2---:R-:W-:Y:S03]  /*1e690*/  HMMA.16816.F32 R16, R16, R24, R8 ;  /* 0x000000181010723c */ /* 0x004fe60000001808 */
[----:B------:R-:W2:Y:S04]  /*1e6a0*/  LDL.LU.64 R10, [R1+0x1858] ;  /* 0x00185800010a7983 */ /* 0x000ea80000300a00 */
[----:B------:R-:W2:Y:S04]  /*1e6b0*/  LDL.LU.64 R8, [R1+0x1850] ;  /* 0x0018500001087983 */ /* 0x000ea80000300a00 */
[----:B------:R-:W5:-:S12]  /*1e6c0*/  LDL.LU R25, [R1+0xf8] ;  /* 0x0000f80001197983 */ /* 0x000f580000300800 */
[----:B------:R0:W-:Y:S04]  /*1e6d0*/  STL.64 [R1+0x80], R16 ;  /* 0x0000801001007387 */ /* 0x0001e80000100a00 */
[----:B------:R1:W-:Y:S04]  /*1e6e0*/  STL.64 [R1+0x88], R18 ;  /* 0x0000881201007387 */ /* 0x0003e80000100a00 */
[----:B0-----:R-:W3:Y:S04]  /*1e6f0*/  LDL.LU R16, [R1+0x60] ;  /* 0x0000600001107983 */ /* 0x001ee80000300800 */
[----:B------:R-:W3:Y:S04]  /*1e700*/  LDL.LU R17, [R1+0x64] ;  /* 0x0000640001117983 */ /* 0x000ee80000300800 */
[----:B-1----:R-:W3:Y:S04]  /*1e710*/  LDL.LU R18, [R1+0x68] ;  /* 0x0000680001127983 */ /* 0x002ee80000300800 */
[----:B------:R-:W3:Y:S04]  /*1e720*/  LDL.LU R19, [R1+0x6c] ;  /* 0x00006c0001137983 */ /* 0x000ee80000300800 */
[----:B------:R-:W-:Y:S01]  /*1e730*/  STL.64 [R1+0x1840], R26 ;  /* 0x0018401a01007387 */ /* 0x000fe20000100a00 */
[----:B-----5:R-:W-:-:S02]  /*1e740*/  F2FP.F16.E4M3.UNPACK_B R24, R25.H1 ;  /* 0x00000019ff18723e */ /* 0x020fc400030006ff */
[----:B----4-:R-:W-:-:S05]  /*1e750*/  F2FP.F16.E4M3.UNPACK_B R25, R6.H1 ;  /* 0x00000006ff19723e */ /* 0x010fca00030006ff */
[----:B------:R0:W-:Y:S04]  /*1e760*/  STL.64 [R1+0x1838], R24 ;  /* 0x0018381801007387 */ /* 0x0001e80000100a00 */
[----:B0-----:R-:W4:Y:S04]  /*1e770*/  LDL.LU R24, [R1+0x40] ;  /* 0x0000400001187983 */ /* 0x001f280000300800 */
[----:B------:R-:W4:Y:S01]  /*1e780*/  LDL.LU R25, [R1+0x44] ;  /* 0x0000440001197983 */ /* 0x000f220000300800 */
[----:B------:R-:W-:Y:S02]  /*1e790*/  F2FP.F16.E4M3.UNPACK_B R2, R2 ;  /* 0x00000002ff02723e */ /* 0x000fe400020006ff */
[----:B------:R-:W-:-:S07]  /*1e7a0*/  F2FP.F16.E4M3.UNPACK_B R3, R3 ;  /* 0x00000003ff03723e */ /* 0x000fce00020006ff */
[----:B---3--:R-:W-:Y:S01]  /*1e7b0*/  HMMA.16816.F32 R20, R20, R2, R16 ;  /* 0x000000021414723c */ /* 0x008fe20000001810 */
[----:B------:R-:W-:Y:S02]  /*1e7c0*/  IMAD.MOV.U32 R26, RZ, RZ, R5 ;  /* 0x000000ffff1a7224 */ /* 0x000fe400078e0005 */
[----:B------:R-:W-:Y:S01]  /*1e7d0*/  IMAD.MOV.U32 R27, RZ, RZ, R7 ;  /* 0x000000ffff1b7224 */ /* 0x000fe200078e0007 */
[----:B------:R-:W3:Y:S03]  /*1e7e0*/  LDL.LU R5, [R1+0x184c] ;  /* 0x00184c0001057983 */ /* 0x000ee60000300800 */
[----:B--2---:R-:W-:Y:S01]  /*1e7f0*/  IMAD.MOV.U32 R16, RZ, RZ, R8 ;  /* 0x000000ffff107224 */ /* 0x004fe200078e0008 */
[----:B------:R-:W2:Y:S01]  /*1e800*/  LDL.LU R7, [R1+0x1848] ;  /* 0x0018480001077983 */ /* 0x000ea20000300800 */
[----:B------:R-:W-:Y:S02]  /*1e810*/  IMAD.MOV.U32 R17, RZ, RZ, R10 ;  /* 0x000000ffff117224 */ /* 0x000fe400078e000a */
[----:B------:R-:W-:Y:S01]  /*1e820*/  IMAD.MOV.U32 R18, RZ, RZ, R12 ;  /* 0x000000ffff127224 */ /* 0x000fe200078e000c */
[----:B------:R-:W5:Y:S01]  /*1e830*/  LDL R6, [R1+0x124] ;  /* 0x0001240001067983 */ /* 0x000f620000100800 */
[----:B------:R-:W-:-:S10]  /*1e840*/  IMAD.MOV.U32 R19, RZ, RZ, R14 ;  /* 0x000000ffff137224 */ /* 0x000fd400078e000e */
[----:B------:R-:W-:Y:S04]  /*1e850*/  STL.64 [R1+0x50], R20 ;  /* 0x0000501401007387 */ /* 0x000fe80000100a00 */
[----:B------:R-:W-:Y:S04]  /*1e860*/  STL.64 [R1+0x58], R22 ;  /* 0x0000581601007387 */ /* 0x000fe80000100a00 */
[----:B------:R-:W5:Y:S04]  /*1e870*/  LDL R12, [R1+0x128] ;  /* 0x00012800010c7983 */ /* 0x000f680000100800 */
[----:B------:R-:W5:Y:S01]  /*1e880*/  LDL.LU R14, [R1+0xe8] ;  /* 0x0000e800010e7983 */ /* 0x000f620000300800 */
[----:B----4-:R-:W-:Y:S03]  /*1e890*/  HMMA.16816.F32 R16, R16, R2, R24 ;  /* 0x000000021010723c */ /* 0x010fe60000001818 */
[----:B------:R-:W4:Y:S04]  /*1e8a0*/  LDL.LU.64 R26, [R1+0x1840] ;  /* 0x00184000011a7983 */ /* 0x000f280000300a00 */
[----:B------:R-:W5:-:S15]  /*1e8b0*/  LDL.LU.64 R24, [R1+0x1838] ;  /* 0x0018380001187983 */ /* 0x000f5e0000300a00 */
[----:B------:R-:W-:-:S01]  /*1e8c0*/  NOP ;  /* 0x0000000000007918 */ /* 0x000fc20000000000 */
[----:B------:R0:W-:Y:S01]  /*1e8d0*/  STL.64 [R1+0xb0], R16 ;  /* 0x0000b01001007387 */ /* 0x0001e20000100a00 */
[----:B------:R-:W-:Y:S02]  /*1e8e0*/  IMAD.MOV.U32 R10, RZ, RZ, R18 ;  /* 0x000000ffff0a7224 */ /* 0x000fe400078e0012 */
[----:B------:R-:W-:Y:S02]  /*1e8f0*/  IMAD.MOV.U32 R18, RZ, RZ, R11 ;  /* 0x000000ffff127224 */ /* 0x000fe400078e000b */
[----:B0-----:R-:W-:Y:S02]  /*1e900*/  IMAD.MOV.U32 R16, RZ, RZ, R13 ;  /* 0x000000ffff107224 */ /* 0x001fe400078e000d */
[----:B------:R-:W4:Y:S01]  /*1e910*/  LDL.LU R13, [R1+0x1834] ;  /* 0x00183400010d7983 */ /* 0x000f220000300800 */
[----:B------:R-:W-:-:S03]  /*1e920*/  IMAD.MOV.U32 R17, RZ, RZ, R9 ;  /* 0x000000ffff117224 */ /* 0x000fc600078e0009 */
[----:B------:R-:W4:Y:S04]  /*1e930*/  LDL.LU R9, [R1+0x1830] ;  /* 0x0018300001097983 */ /* 0x000f280000300800 */
[----:B------:R-:W4:Y:S01]  /*1e940*/  LDL.LU R11, [R1+0x182c] ;  /* 0x00182c00010b7983 */ /* 0x000f220000300800 */
[----:B------:R-:W-:Y:S02]  /*1e950*/  IMAD.MOV.U32 R8, RZ, RZ, R19 ;  /* 0x000000ffff087224 */ /* 0x000fe400078e0013 */
[----:B---3--:R-:W-:Y:S02]  /*1e960*/  IMAD.MOV.U32 R20, RZ, RZ, R5 ;  /* 0x000000ffff147224 */ /* 0x008fe400078e0005 */
[----:B--2---:R-:W-:Y:S02]  /*1e970*/  IMAD.MOV.U32 R21, RZ, RZ, R7 ;  /* 0x000000ffff157224 */ /* 0x004fe400078e0007 */
[----:B------:R-:W-:-:S02]  /*1e980*/  IMAD.MOV.U32 R22, RZ, RZ, R4 ;  /* 0x000000ffff167224 */ /* 0x000fc400078e0004 */
[----:B------:R-:W-:Y:S02]  /*1e990*/  IMAD.MOV.U32 R23, RZ, RZ, R0 ;  /* 0x000000ffff177224 */ /* 0x000fe400078e0000 */
[----:B------:R-:W-:Y:S02]  /*1e9a0*/  IMAD.MOV.U32 R19, RZ, RZ, R15 ;  /* 0x000000ffff137224 */ /* 0x000fe400078e000f */
[----:B------:R-:W2:Y:S04]  /*1e9b0*/  LDL.LU R15, [R1+0x1828] ;  /* 0x00182800010f7983 */ /* 0x000ea80000300800 */
[----:B------:R-:W-:Y:S04]  /*1e9c0*/  STL [R1+0x17d4], R8 ;  /* 0x0017d40801007387 */ /* 0x000fe80000100800 */
[----:B------:R-:W-:Y:S01]  /*1e9d0*/  STL [R1+0x17d0], R10 ;  /* 0x0017d00a01007387 */ /* 0x000fe20000100800 */
[----:B-----5:R-:W-:-:S15]  /*1e9e0*/  HMMA.16816.F32 R16, R20, R24, R16 ;  /* 0x000000181410723c */ /* 0x020fde0000001810 */
[----:B------:R-:W-:-:S08]  /*1e9f0*/  NOP ;  /* 0x0000000000007918 */ /* 0x000fd00000000000 */
[----:B------:R4:W-:Y:S04]  /*1ea00*/  STL.64 [R1+0xa0], R16 ;  /* 0x0000a01001007387 */ /* 0x0009e80000100a00 */
[----:B------:R-:W-:Y:S01]  /*1ea10*/  STL.64 [R1+0xa8], R18 ;  /* 0x0000a81201007387 */ /* 0x000fe20000100a00 */
[----:B----4-:R-:W-:-:S03]  /*1ea20*/  IMAD.MOV.U32 R16, RZ, RZ, R9 ;  /* 0x000000ffff107224 */ /* 0x010fc600078e0009 */
[----:B------:R-:W-:Y:S01]  /*1ea30*/  STL [R1+0x1820], R11 ;  /* 0x0018200b01007387 */ /* 0x000fe20000100800 */
[----:B------:R-:W-:-:S03]  /*1ea40*/  IMAD.MOV.U32 R17, RZ, RZ, R11 ;  /* 0x000000ffff117224 */ /* 0x000fc600078e000b */
[----:B------:R0:W-:Y:S04]  /*1ea50*/  STL [R1+0x181c], R9 ;  /* 0x00181c0901007387 */ /* 0x0001e80000100800 */
[----:B------:R-:W3:Y:S04]  /*1ea60*/  LDL.LU R8, [R1+0x10] ;  /* 0x0000100001087983 */ /* 0x000ee80000300800 */
[----:B0-----:R-:W3:Y:S04]  /*1ea70*/  LDL.LU R9, [R1+0x14] ;  /* 0x0000140001097983 */ /* 0x001ee80000300800 */
[----:B------:R-:W3:Y:S04]  /*1ea80*/  LDL.LU R10, [R1+0x18] ;  /* 0x00001800010a7983 */ /* 0x000ee80000300800 */
[----:B------:R-:W3:Y:S04]  /*1ea90*/  LDL.LU R11, [R1+0x1c] ;  /* 0x00001c00010b7983 */ /* 0x000ee80000300800 */
[----:B------:R-:W4:Y:S01]  /*1eaa0*/  LDL.LU R0, [R1+0x1824] ;  /* 0x0018240001007983 */ /* 0x000f220000300800 */
[----:B------:R-:W-:-:S02]  /*1eab0*/  IMAD.MOV.U32 R18, RZ, RZ, R13 ;  /* 0x000000ffff127224 */ /* 0x000fc400078e000d */
[----:B--2---:R-:W-:-:S07]  /*1eac0*/  IMAD.MOV.U32 R19, RZ, RZ, R15 ;  /* 0x000000ffff137224 */ /* 0x004fce00078e000f */
[----:B---3--:R-:W-:Y:S01]  /*1ead0*/  HMMA.16816.F32 R16, R16, R24, R8 ;  /* 0x000000181010723c */ /* 0x008fe20000001808 */
[----:B------:R-:W2:Y:S04]  /*1eae0*/  LDL.LU R11, [R1+0x1820] ;  /* 0x00182000010b7983 */ /* 0x000ea80000300800 */
[----:B------:R-:W3:-:S15]  /*1eaf0*/  LDL.LU R9, [R1+0x181c] ;  /* 0x00181c0001097983 */ /* 0x000ede0000300800 */
[----:B------:R-:W-:-:S03]  /*1eb00*/  NOP ;  /* 0x0000000000007918 */ /* 0x000fc60000000000 */
[----:B------:R0:W-:Y:S01]  /*1eb10*/  STL.64 [R1+0x40], R16 ;  /* 0x0000401001007387 */ /* 0x0001e20000100a00 */
[----:B------:R-:W-:Y:S02]  /*1eb20*/  IMAD.MOV.U32 R8, RZ, RZ, R18 ;  /* 0x000000ffff087224 */ /* 0x000fe400078e0012 */
[----:B------:R-:W-:Y:S01]  /*1eb30*/  IMAD.MOV.U32 R10, RZ, RZ, R19 ;  /* 0x000000ffff0a7224 */ /* 0x000fe200078e0013 */
[----:B0-----:R-:W5:Y:S04]  /*1eb40*/  LDL.LU R16, [R1] ;  /* 0x0000000001107983 */ /* 0x001f680000300800 */
[----:B------:R-:W5:Y:S04]  /*1eb50*/  LDL.LU R17, [R1+0x4] ;  /* 0x0000040001117983 */ /* 0x000f680000300800 */
[----:B------:R-:W5:Y:S04]  /*1eb60*/  LDL.LU R18, [R1+0x8] ;  /* 0x0000080001127983 */ /* 0x000f680000300800 */
[----:B------:R-:W5:Y:S01]  /*1eb70*/  LDL.LU R19, [R1+0xc] ;  /* 0x00000c0001137983 */ /* 0x000f620000300800 */
[----:B----4-:R-:W-:-:S03]  /*1eb80*/  F2FP.F16.E4M3.UNPACK_B R3, R0.H1 ;  /* 0x00000000ff03723e */ /* 0x010fc600030006ff */
[----:B------:R0:W-:Y:S04]  /*1eb90*/  STL [R1+0x17f0], R8 ;  /* 0x0017f00801007387 */ /* 0x0001e80000100800 */
[----:B------:R-:W4:Y:S01]  /*1eba0*/  LDL.LU R0, [R1+0x1818] ;  /* 0x0018180001007983 */ /* 0x000f220000300800 */
[----:B------:R-:W-:Y:S02]  /*1ebb0*/  F2FP.F16.E4M3.UNPACK_B R28, R28.H1 ;  /* 0x0000001cff1c723e */ /* 0x000fe400030006ff */
[----:B------:R-:W-:Y:S01]  /*1ebc0*/  F2FP.F16.E4M3.UNPACK_B R29, R29.H1 ;  /* 0x0000001dff1d723e */ /* 0x000fe200030006ff */
[----:B0-----:R-:W2:Y:S06]  /*1ebd0*/  LDL.LU R8, [R1+0x3c] ;  /* 0x00003c0001087983 */ /* 0x001eac0000300800 */
[----:B-----5:R-:W-:Y:S01]  /*1ebe0*/  HMMA.16816.F32 R20, R20, R28, R16 ;  /* 0x0000001c1414723c */ /* 0x020fe20000001810 */
[----:B------:R-:W0:-:S15]  /*1ebf0*/  LDSM.16.M88.4 R16, [R12+UR7+0x80] ;  /* 0x000080070c10783b */ /* 0x000e1e0008000200 */
[----:B------:R-:W-:-:S07]  /*1ec00*/  NOP ;  /* 0x0000000000007918 */ /* 0x000fce0000000000 */
[----:B------:R-:W-:Y:S04]  /*1ec10*/  STL.64 [R1+0x90], R20 ;  /* 0x0000901401007387 */ /* 0x000fe80000100a00 */
[----:B------:R-:W-:Y:S04]  /*1ec20*/  STL.64 [R1+0x98], R22 ;  /* 0x0000981601007387 */ /* 0x000fe80000100a00 */
[----:B------:R-:W1:Y:S04]  /*1ec30*/  LDSM.16.MT88.4 R20, [R6+UR7+0xb000] ;  /* 0x00b000070614783b */ /* 0x000e680008004200 */
[----:B0-----:R-:W-:Y:S04]  /*1ec40*/  STL.64 [R1+0x100], R16 ;  /* 0x0001001001007387 */ /* 0x001fe80000100a00 */
[----:B------:R-:W-:Y:S04]  /*1ec50*/  STL.64 [R1+0x108], R18 ;  /* 0x0001081201007387 */ /* 0x000fe80000100a00 */
[----:B------:R0:W5:Y:S04]  /*1ec60*/  LDSM.16.MT88.4 R16, [R6+UR7+0xb400] ;  /* 0x00b400070610783b */ /* 0x0001680008004200 */
[----:B0-----:R-:W2:Y:S04]  /*1ec70*/  LDL.LU R6, [R1+0x11c] ;  /* 0x00011c0001067983 */ /* 0x001ea80000300800 */
[----:B-1----:R-:W-:Y:S04]  /*1ec80*/  STL.64 [R1+0x10], R20 ;  /* 0x0000101401007387 */ /* 0x002fe80000100a00 */
[----:B------:R-:W-:Y:S04]  /*1ec90*/  STL.64 [R1+0x18], R22 ;  /* 0x0000181601007387 */ /* 0x000fe80000100a00 */
[----:B----4-:R-:W0:Y:S04]  /*1eca0*/  LDSM.16.MT88.4 R20, [R0+UR7+0xb000] ;  /* 0x00b000070014783b */ /* 0x010e280008004200 */
[----:B-----5:R-:W-:Y:S04]  /*1ecb0*/  STL.64 [R1], R16 ;  /* 0x0000001001007387 */ /* 0x020fe80000100a00 */
[----:B------:R-:W-:Y:S04]  /*1ecc0*/  STL.64 [R1+0x8], R18 ;  /* 0x0000081201007387 */ /* 0x000fe80000100a00 */
[----:B0-----:R0:W-:Y:S04]  /*1ecd0*/  STL [R1+0x17d8], R22 ;  /* 0x0017d81601007387 */ /* 0x0011e80000100800 */
[----:B0-----:R-:W4:Y:S04]  /*1ece0*/  LDL R22, [R1+0x128] ;  /* 0x0001280001167983 */ /* 0x001f280000100800 */
[----:B------:R0:W-:Y:S04]  /*1ecf0*/  STL [R1+0x1778], R21 ;  /* 0x0017781501007387 */ /* 0x0001e80000100800 */
[----:B0-----:R-:W5:Y:S04]  /*1ed00*/  LDL R21, [R1] ;  /* 0x0000000001157983 */ /* 0x001f680000100800 */
[----:B------:R0:W-:Y:S04]  /*1ed10*/  STL [R1+0x1774], R23 ;  /* 0x0017741701007387 */ /* 0x0001e80000100800 */
[----:B0-----:R-:W4:Y:S04]  /*1ed20*/  LDL.LU R23, [R1+0x100] ;  /* 0x0001000001177983 */ /* 0x001f280000300800 */
[----:B----4-:R-:W-:Y:S04]  /*1ed30*/  STL.64 [R1+0x1800], R22 ;  /* 0x0018001601007387 */ /* 0x010fe80000100a00 */
[----:B-----5:R0:W-:Y:S04]  /*1ed40*/  STL.64 [R1+0x17f8], R20 ;  /* 0x0017f81401007387 */ /* 0x0201e80000100a00 */
[----:B0-----:R-:W4:Y:S04]  /*1ed50*/  LDL.LU R20, [R1+0xd0] ;  /* 0x0000d00001147983 */ /* 0x001f280000300800 */
[----:B------:R-:W4:Y:S04]  /*1ed60*/  LDL.LU R21, [R1+0xd4] ;  /* 0x0000d40001157983 */ /* 0x000f280000300800 */
[----:B------:R-:W5:Y:S04]  /*1ed70*/  LDL.LU R22, [R1+0xd8] ;  /* 0x0000d80001167983 */ /* 0x000f680000300800 */
[----:B------:R-:W5:Y:S04]  /*1ed80*/  LDL.LU R23, [R1+0xdc] ;  /* 0x0000dc0001177983 */ /* 0x000f680000300800 */
[----:B-----5:R0:W-:Y:S02]  /*1ed90*/  STL.64 [R1+0x1810], R22 ;  /* 0x0018101601007387 */ /* 0x0201e40000100a00 */
[----:B0-----:R-:W-:-:S02]  /*1eda0*/  IMAD.MOV.U32 R22, RZ, RZ, R27 ;  /* 0x000000ffff167224 */ /* 0x001fc400078e001b */
[----:B------:R-:W-:Y:S02]  /*1edb0*/  IMAD.MOV.U32 R23, RZ, RZ, R26 ;  /* 0x000000ffff177224 */ /* 0x000fe400078e001a */
[----:B------:R-:W0:Y:S04]  /*1edc0*/  LDSM.16.MT88.4 R24, [R0+UR7+0xb400] ;  /* 0x00b400070018783b */ /* 0x000e280008004200 */
[----:B----4-:R1:W-:Y:S04]  /*1edd0*/  STL.64 [R1+0x1808], R20 ;  /* 0x0018081401007387 */ /* 0x0103e80000100a00 */
[----:B-1----:R-:W4:Y:S04]  /*1ede0*/  LDL.LU R20, [R1+0xc0] ;  /* 0x0000c00001147983 */ /* 0x002f280000300800 */
[----:B------:R-:W4:Y:S04]  /*1edf0*/  LDL.LU R21, [R1+0xc4] ;  /* 0x0000c40001157983 */ /* 0x000f280000300800 */
[----:B0-----:R0:W-:Y:S04]  /*1ee00*/  STL [R1+0x177c], R25 ;  /* 0x00177c1901007387 */ /* 0x0011e80000100800 */
[----:B0-----:R-:W5:Y:S04]  /*1ee10*/  LDL R25, [R1+0x18] ;  /* 0x0000180001197983 */ /* 0x001f680000100800 */
[----:B------:R0:W-:Y:S04]  /*1ee20*/  STL [R1+0x1770], R27 ;  /* 0x0017701b01007387 */ /* 0x0001e80000100800 */
[----:B0-----:R-:W5:Y:S01]  /*1ee30*/  LDL.LU R27, [R1+0x104] ;  /* 0x00010400011b7983 */ /* 0x001f620000300800 */
[----:B---3--:R-:W-:-:S02]  /*1ee40*/  IMAD.MOV.U32 R16, RZ, RZ, R9 ;  /* 0x000000ffff107224 */ /* 0x008fc400078e0009 */
[----:B--2---:R-:W-:Y:S02]  /*1ee50*/  IMAD.MOV.U32 R17, RZ, RZ, R11 ;  /* 0x000000ffff117224 */ /* 0x004fe400078e000b */
[----:B------:R-:W-:Y:S02]  /*1ee60*/  IMAD.MOV.U32 R18, RZ, RZ, R13 ;  /* 0x000000ffff127224 */ /* 0x000fe400078e000d */
[----:B------:R-:W-:-:S07]  /*1ee70*/  IMAD.MOV.U32 R19, RZ, RZ, R15 ;  /* 0x000000ffff137224 */ /* 0x000fce00078e000f */
[----:B----4-:R-:W-:Y:S01]  /*1ee80*/  HMMA.16816.F32 R16, R16, R28, R20 ;  /* 0x0000001c1010723c */ /* 0x010fe20000001814 */
[----:B-----5:R-:W-:Y:S04]  /*1ee90*/  STL.64 [R1+0x17e8], R26 ;  /* 0x0017e81a01007387 */ /* 0x020fe80000100a00 */
[----:B------:R0:W-:Y:S04]  /*1eea0*/  STL.64 [R1+0x17e0], R24 ;  /* 0x0017e01801007387 */ /* 0x0001e80000100a00 */
[----:B0-----:R-:W2:Y:S04]  /*1eeb0*/  LDL.LU R24, [R1+0x80] ;  /* 0x0000800001187983 */ /* 0x001ea80000300800 */
[----:B------:R-:W2:Y:S04]  /*1eec0*/  LDL.LU R25, [R1+0x84] ;  /* 0x0000840001197983 */ /* 0x000ea80000300800 */
[----:B------:R-:W2:Y:S04]  /*1eed0*/  LDL.LU R26, [R1+0x88] ;  /* 0x00008800011a7983 */ /* 0x000ea80000300800 */
[----:B------:R-:W2:Y:S04]  /*1eee0*/  LDL.LU R27, [R1+0x8c] ;  /* 0x00008c00011b7983 */ /* 0x000ea80000300800 */
[----:B------:R0:W-:Y:S04]  /*1eef0*/  STL [R1+0x1740], R0 ;  /* 0x0017400001007387 */ /* 0x0001e80000100800 */
[----:B0-----:R-:W3:Y:S04]  /*1ef00*/  LDL R0, [R1+0x10] ;  /* 0x0000100001007983 */ /* 0x001ee80000100800 */
[----:B------:R-:W4:Y:S04]  /*1ef10*/  LDL.LU.64 R22, [R1+0x1810] ;  /* 0x0018100001167983 */ /* 0x000f280000300a00 */
[----:B------:R-:W4:Y:S01]  /*1ef20*/  LDL.LU.64 R20, [R1+0x1808] ;  /* 0x0018080001147983 */ /* 0x000f220000300a00 */
[----:B------:R-:W-:Y:S01]  /*1ef30*/  F2FP.F16.E4M3.UNPACK_B R2, R14.H1 ;  /* 0x0000000eff02723e */ /* 0x000fe200030006ff */
[----:B------:R-:W-:-:S02]  /*1ef40*/  IMAD.MOV.U32 R12, RZ, RZ, R16 ;  /* 0x000000ffff0c7224 */ /* 0x000fc400078e0010 */
[----:B------:R0:W-:Y:S01]  /*1ef50*/  STL [R1+0x74], R17 ;  /* 0x0000741101007387 */ /* 0x0001e20000100800 */
[----:B------:R-:W-:Y:S02]  /*1ef60*/  IMAD.MOV.U32 R14, RZ, RZ, R18 ;  /* 0x000000ffff0e7224 */ /* 0x000fe400078e0012 */
[----:B------:R-:W-:Y:S01]  /*1ef70*/  IMAD.MOV.U32 R16, RZ, RZ, R5 ;  /* 0x000000ffff107224 */ /* 0x000fe200078e0005 */
[----:B------:R1:W-:Y:S01]  /*1ef80*/  STL [R1+0x7c], R19 ;  /* 0x00007c1301007387 */ /* 0x0003e20000100800 */
[----:B------:R-:W-:-:S03]  /*1ef90*/  IMAD.MOV.U32 R18, RZ, RZ, R4 ;  /* 0x000000ffff127224 */ /* 0x000fc600078e0004 */
[----:B------:R-:W5:Y:S01]  /*1efa0*/  LDL.LU R29, [R1+0x118] ;  /* 0x00011800011d7983 */ /* 0x000f620000300800 */
[----:B0-----:R-:W-:Y:S02]  /*1efb0*/  IMAD.MOV.U32 R17, RZ, RZ, R7 ;  /* 0x000000ffff117224 */ /* 0x001fe400078e0007 */
[----:B-1----:R-:W-:-:S07]  /*1efc0*/  IMAD.MOV.U32 R19, RZ, RZ, R8 ;  /* 0x000000ffff137224 */ /* 0x002fce00078e0008 */
[----:B----4-:R-:W-:Y:S01]  /*1efd0*/  HMMA.16816.F32 R16, R16, R2, R20 ;  /* 0x000000021010723c */ /* 0x010fe20000001814 */
[----:B------:R-:W4:Y:S04]  /*1efe0*/  LDL.LU.64 R22, [R1+0x1800] ;  /* 0x0018000001167983 */ /* 0x000f280000300a00 */
[----:B------:R-:W3:-:S15]  /*1eff0*/  LDL.LU.64 R20, [R1+0x17f8] ;  /* 0x0017f80001147983 */ /* 0x000ede0000300a00 */
[----:B------:R-:W-:-:S03]  /*1f000*/  NOP ;  /* 0x0000000000007918 */ /* 0x000fc60000000000 */
[----:B------:R-:W-:Y:S04]  /*1f010*/  STL.64 [R1+0xc0], R16 ;  /* 0x0000c01001007387 */ /* 0x000fe80000100a00 */
[----:B------:R-:W-:Y:S01]  /*1f020*/  STL.64 [R1+0xc8], R18 ;  /* 0x0000c81201007387 */ /* 0x000fe20000100a00 */
[----:B-----5:R-:W-:Y:S02]  /*1f030*/  F2FP.F16.E4M3.UNPACK_B R28, R29.H1 ;  /* 0x0000001dff1c723e */ /* 0x020fe400030006ff */
[----:B------:R-:W-:Y:S01]  /*1f040*/  F2FP.F16.E4M3.UNPACK_B R29, R6.H1 ;  /* 0x00000006ff1d723e */ /* 0x000fe200030006ff */
[----:B------:R-:W-:Y:S01]  /*1f050*/  IMAD.MOV.U32 R6, RZ, RZ, R13 ;  /* 0x000000ffff067224 */ /* 0x000fe200078e000d */
[----:B----4-:R-:W0:Y:S04]  /*1f060*/  LDSM.16.M88.4 R16, [R22+UR7+0x2080] ;  /* 0x002080071610783b */ /* 0x010e280008000200 */
[----:B0-----:R0:W-:Y:S04]  /*1f070*/  STL.64 [R1+0xf0], R16 ;  /* 0x0000f01001007387 */ /* 0x0011e80000100a00 */
[----:B------:R1:W-:Y:S01]  /*1f080*/  STL.64 [R1+0xf8], R18 ;  /* 0x0000f81201007387 */ /* 0x0003e20000100a00 */
[----:B0-----:R-:W-:-:S02]  /*1f090*/  IMAD.MOV.U32 R16, RZ, RZ, R5 ;  /* 0x000000ffff107224 */ /* 0x001fc400078e0005 */
[----:B------:R-:W-:Y:S02]  /*1f0a0*/  IMAD.MOV.U32 R17, RZ, RZ, R7 ;  /* 0x000000ffff117224 */ /* 0x000fe400078e0007 */
[----:B-1----:R-:W-:Y:S02]  /*1f0b0*/  IMAD.MOV.U32 R18, RZ, RZ, R4 ;  /* 0x000000ffff127224 */ /* 0x002fe400078e0004 */
[----:B------:R-:W-:Y:S02]  /*1f0c0*/  IMAD.MOV.U32 R4, RZ, RZ, R9 ;  /* 0x000000ffff047224 */ /* 0x000fe400078e0009 */
[----:B------:R-:W-:Y:S02]  /*1f0d0*/  IMAD.MOV.U32 R5, RZ, RZ, R11 ;  /* 0x000000ffff057224 */ /* 0x000fe400078e000b */
[----:B------:R-:W-:-:S07]  /*1f0e0*/  IMAD.MOV.U32 R7, RZ, RZ, R15 ;  /* 0x000000ffff077224 */ /* 0x000fce00078e000f */
[----:B--2---:R-:W-:Y:S01]  /*1f0f0*/  HMMA.16816.F32 R4, R4, R2, R24 ;  /* 0x000000020404723c */ /* 0x004fe20000001818 */
[----:B------:R-:W-:Y:S02]  /*1f100*/  IMAD.MOV.U32 R19, RZ, RZ, R8 ;  /* 0x000000ffff137224 */ /* 0x000fe400078e0008 */
[----:B------:R-:W2:Y:S04]  /*1f110*/  LDL.LU R8, [R1+0x17f0] ;  /* 0x0017f00001087983 */ /* 0x000ea80000300800 */
[----:B------:R-:W4:Y:S04]  /*1f120*/  LDL.LU.64 R26, [R1+0x17e8] ;  /* 0x0017e800011a7983 */ /* 0x000f280000300a00 */
[----:B------:R-:W5:-:S12]  /*1f130*/  LDL.LU.64 R24, [R1+0x17e0] ;  /* 0x0017e00001187983 */ /* 0x000f580000300a00 */
[----:B------:R0:W-:Y:S04]  /*1f140*/  STL.64 [R1+0x60], R4 ;  /* 0x0000600401007387 */ /* 0x0001e80000100a00 */
[----:B------:R1:W-:Y:S04]  /*1f150*/  STL.64 [R1+0x68], R6 ;  /* 0x0000680601007387 */ /* 0x0003e80000100a00 */
[----:B0-----:R-:W3:Y:S04]  /*1f160*/  LDL.LU R4, [R1+0x50] ;  /* 0x0000500001047983 */ /* 0x001ee80000300800 */
[----:B------:R-:W3:Y:S04]  /*1f170*/  LDL.LU R5, [R1+0x54] ;  /* 0x0000540001057983 */ /* 0x000ee80000300800 */
[----:B-1----:R-:W3:Y:S04]  /*1f180*/  LDL.LU R6, [R1+0x58] ;  /* 0x0000580001067983 */ /* 0x002ee80000300800 */
[----:B------:R-:W3:Y:S02]  /*1f190*/  LDL.LU R7, [R1+0x5c] ;  /* 0x00005c0001077983 */ /* 0x000ee40000300800 */
[----:B---3--:R-:W-:Y:S02]  /*1f1a0*/  HMMA.16816.F32 R16, R16, R28, R4 ;  /* 0x0000001c1010723c */ /* 0x008fe40000001804 */
[----:B------:R0:W1:Y:S04]  /*1f1b0*/  LDSM.16.M88.4 R4, [R22+UR7+0x4080] ;  /* 0x004080071604783b */ /* 0x0000680008000200 */
[----:B0-----:R-:W3:-:S15]  /*1f1c0*/  LDL.LU R22, [R1+0x17d8] ;  /* 0x0017d80001167983 */ /* 0x001ede0000300800 */
[----:B------:R-:W-:-:S02]  /*1f1d0*/  NOP ;  /* 0x0000000000007918 */ /* 0x000fc40000000000 */
[----:B------:R0:W-:Y:S04]  /*1f1e0*/  STL.64 [R1+0x80], R16 ;  /* 0x0000801001007387 */ /* 0x0001e80000100a00 */
[----:B------:R2:W-:Y:S04]  /*1f1f0*/  STL.64 [R1+0x88], R18 ;  /* 0x0000881201007387 */ /* 0x0005e80000100a00 */
[----:B0-----:R-:W4:Y:S01]  /*1f200*/  LDL.LU R16, [R1+0x40] ;  /* 0x0000400001107983 */ /* 0x001f220000300800 */
[----:B--2---:R-:W-:-:S03]  /*1f210*/  IMAD.MOV.U32 R18, RZ, RZ, R8 ;  /* 0x000000ffff127224 */ /* 0x004fc600078e0008 */
[----:B-1----:R-:W-:Y:S01]  /*1f220*/  STL.64 [R1+0xe0], R4 ;  /* 0x0000e00401007387 */ /* 0x002fe20000100a00 */
[----:B------:R-:W-:-:S03]  /*1f230*/  IMAD.MOV.U32 R19, RZ, RZ, R10 ;  /* 0x000000ffff137224 */ /* 0x000fc600078e000a */
[----:B------:R-:W-:Y:S04]  /*1f240*/  STL.64 [R1+0xe8], R6 ;  /* 0x0000e80601007387 */ /* 0x000fe80000100a00 */
[----:B------:R-:W4:Y:S04]  /*1f250*/  LDL.LU R17, [R1+0x44] ;  /* 0x0000440001117983 */ /* 0x000f280000300800 */
[----:B------:R-:W2:Y:S04]  /*1f260*/  LDL.LU R8, [R1+0x17d4] ;  /* 0x0017d40001087983 */ /* 0x000ea80000300800 */
[----:B------:R-:W5:Y:S04]  /*1f270*/  LDL.LU R10, [R1+0x17d0] ;  /* 0x0017d000010a7983 */ /* 0x000f680000300800 */
[----:B------:R0:W-:Y:S04]  /*1f280*/  STL.64 [R1+0x17b0], R18 ;  /* 0x0017b01201007387 */ /* 0x0001e80000100a00 */
[----:B0-----:R-:W3:Y:S04]  /*1f290*/  LDL.LU R19, [R1+0x128] ;  /* 0x0001280001137983 */ /* 0x001ee80000300800 */
[----:B----4-:R0:W-:Y:S04]  /*1f2a0*/  STL.64 [R1+0x17a8], R16 ;  /* 0x0017a81001007387 */ /* 0x0101e80000100a00 */
[----:B---3--:R1:W-:Y:S04]  /*1f2b0*/  STL [R1+0x17b8], R19 ;  /* 0x0017b81301007387 */ /* 0x0083e80000100800 */
[----:B0-----:R-:W3:Y:S04]  /*1f2c0*/  LDL.LU R16, [R1+0xa0] ;  /* 0x0000a00001107983 */ /* 0x001ee80000300800 */
[----:B------:R-:W3:Y:S04]  /*1f2d0*/  LDL.LU R17, [R1+0xa4] ;  /* 0x0000a40001117983 */ /* 0x000ee80000300800 */
[----:B------:R-:W4:Y:S04]  /*1f2e0*/  LDL.LU R18, [R1+0xa8] ;  /* 0x0000a80001127983 */ /* 0x000f280000300800 */
[----:B-1----:R-:W4:Y:S01]  /*1f2f0*/  LDL.LU R19, [R1+0xac] ;  /* 0x0000ac0001137983 */ /* 0x002f220000300800 */
[----:B------:R-:W-:Y:S01]  /*1f300*/  F2FP.F16.E4M3.UNPACK_B R2, R23 ;  /* 0x00000017ff02723e */ /* 0x000fe200020006ff */
[----:B------:R-:W-:Y:S01]  /*1f310*/  IMAD.MOV.U32 R4, RZ, RZ, R9 ;  /* 0x000000ffff047224 */ /* 0x000fe200078e0009 */
[----:B------:R-:W-:Y:S01]  /*1f320*/  F2FP.F16.E4M3.UNPACK_B R3, R27 ;  /* 0x0000001bff03723e */ /* 0x000fe200020006ff */
[----:B------:R-:W-:Y:S01]  /*1f330*/  IMAD.MOV.U32 R5, RZ, RZ, R11 ;  /* 0x000000ffff057224 */ /* 0x000fe200078e000b */
[----:B----4-:R-:W-:Y:S04]  /*1f340*/  STL.64 [R1+0x17c8], R18 ;  /* 0x0017c81201007387 */ /* 0x010fe80000100a00 */
[----:B---3--:R0:W-:Y:S04]  /*1f350*/  STL.64 [R1+0x17c0], R16 ;  /* 0x0017c01001007387 */ /* 0x0081e80000100a00 */
[----:B0-----:R-:W3:Y:S04]  /*1f360*/  LDL.LU R16, [R1+0xb0] ;  /* 0x0000b00001107983 */ /* 0x001ee80000300800 */
[----:B------:R-:W3:Y:S01]  /*1f370*/  LDL.LU R17, [R1+0xb4] ;  /* 0x0000b40001117983 */ /* 0x000ee20000300800 */
[----:B-----5:R-:W-:-:S02]  /*1f380*/  IMAD.MOV.U32 R18, RZ, RZ, R10 ;  /* 0x000000ffff127224 */ /* 0x020fc400078e000a */
[----:B--2---:R-:W-:Y:S01]  /*1f390*/  IMAD.MOV.U32 R19, RZ, RZ, R8 ;  /* 0x000000ffff137224 */ /* 0x004fe200078e0008 */
[----:B------:R0:W-:Y:S01]  /*1f3a0*/  STL [R1+0x1780], R23 ;  /* 0x0017801701007387 */ /* 0x0001e20000100800 */
[----:B------:R-:W-:Y:S02]  /*1f3b0*/  IMAD.MOV.U32 R6, RZ, RZ, R13 ;  /* 0x000000ffff067224 */ /* 0x000fe400078e000d */
[----:B------:R-:W-:Y:S01]  /*1f3c0*/  IMAD.MOV.U32 R7, RZ, RZ, R15 ;  /* 0x000000ffff077224 */ /* 0x000fe200078e000f */
[----:B0-----:R-:W2:Y:S04]  /*1f3d0*/  LDL R23, [R1+0xf4] ;  /* 0x0000f40001177983 */ /* 0x001ea80000100800 */
[----:B------:R0:W-:Y:S04]  /*1f3e0*/  STL [R1+0x1784], R27 ;  /* 0x0017841b01007387 */ /* 0x0001e80000100800 */
[----:B0-----:R-:W4:Y:S01]  /*1f3f0*/  LDL.LU R27, [R1+0x8] ;  /* 0x00000800011b7983 */ /* 0x001f220000300800 */
[----:B---3--:R-:W-:Y:S03]  /*1f400*/  HMMA.16816.F32 R4, R4, R28, R16 ;  /* 0x0000001c0404723c */ /* 0x008fe60000001810 */
[----:B------:R-:W3:Y:S04]  /*1f410*/  LDL.LU.64 R18, [R1+0x17c8] ;  /* 0x0017c80001127983 */ /* 0x000ee80000300a00 */
[----:B------:R-:W3:Y:S01]  /*1f420*/  LDL.LU.64 R16, [R1+0x17c0] ;  /* 0x0017c00001107983 */ /* 0x000ee20000300a00 */
[----:B------:R-:W-:-:S02]  /*1f430*/  IMAD.MOV.U32 R8, RZ, RZ, R0 ;  /* 0x000000ffff087224 */ /* 0x000fc400078e0000 */
[----:B------:R-:W-:Y:S02]  /*1f440*/  IMAD.MOV.U32 R9, RZ, RZ, R25 ;  /* 0x000000ffff097224 */ /* 0x000fe400078e0019 */
[----:B------:R-:W-:Y:S02]  /*1f450*/  IMAD.MOV.U32 R10, RZ, RZ, R21 ;  /* 0x000000ffff0a7224 */ /* 0x000fe400078e0015 */
[----:B----4-:R-:W-:-:S09]  /*1f460*/  IMAD.MOV.U32 R11, RZ, RZ, R27 ;  /* 0x000000ffff0b7224 */ /* 0x010fd200078e001b */
[----:B------:R-:W-:Y:S04]  /*1f470*/  STL.64 [R1+0x20], R4 ;  /* 0x0000200401007387 */ /* 0x000fe80000100a00 */
[----:B------:R-:W-:Y:S01]  /*1f480*/  STL.64 [R1+0x28], R6 ;  /* 0x0000280601007387 */ /* 0x000fe20000100a00 */
[----:B---3--:R-:W-:Y:S03]  /*1f490*/  HMMA.16816.F32 R8, R8, R2, R16 ;  /* 0x000000020808723c */ /* 0x008fe60000001810 */
[----:B------:R-:W3:-:S15]  /*1f4a0*/  LDL.LU R19, [R1+0x17b8] ;  /* 0x0017b80001137983 */ /* 0x000ede0000300800 */
[----:B------:R-:W-:-:S05]  /*1f4b0*/  NOP ;  /* 0x0000000000007918 */ /* 0x000fca0000000000 */
[----:B------:R-:W-:Y:S04]  /*1f4c0*/  STL.64 [R1+0x50], R8 ;  /* 0x0000500801007387 */ /* 0x000fe80000100a00 */
[----:B------:R0:W-:Y:S04]  /*1f4d0*/  STL.64 [R1+0x58], R10 ;  /* 0x0000580a01007387 */ /* 0x0001e80000100a00 */
[----:B0-----:R-:W4:Y:S04]  /*1f4e0*/  LDL R11, [R1+0xf0] ;  /* 0x0000f000010b7983 */ /* 0x001f280000100800 */
[----:B---3--:R-:W0:Y:S04]  /*1f4f0*/  LDSM.16.M88.4 R16, [R19+UR7+0x6080] ;  /* 0x006080071310783b */ /* 0x008e280008000200 */
[----:B0-----:R-:W-:Y:S01]  /*1f500*/  STL.64 [R1+0xd0], R16 ;  /* 0x0000d01001007387 */ /* 0x001fe20000100a00 */
[----:B------:R-:W-:-:S02]  /*1f510*/  IMAD.MOV.U32 R28, RZ, RZ, R18 ;  /* 0x000000ffff1c7224 */ /* 0x000fc400078e0012 */
[----:B------:R-:W-:Y:S01]  /*1f520*/  IMAD.MOV.U32 R29, RZ, RZ, R19 ;  /* 0x000000ffff1d7224 */ /* 0x000fe200078e0013 */
[----:B------:R0:W-:Y:S04]  /*1f530*/  STL.64 [R1+0xd8], R18 ;  /* 0x0000d81201007387 */ /* 0x0001e80000100a00 */
[----:B0-----:R-:W3:Y:S04]  /*1f540*/  LDL.LU.64 R18, [R1+0x17b0] ;  /* 0x0017b00001127983 */ /* 0x001ee80000300a00 */
[----:B------:R-:W3:Y:S04]  /*1f550*/  LDL.LU.64 R16, [R1+0x17a8] ;  /* 0x0017a80001107983 */ /* 0x000ee80000300a00 */
[----:B------:R-:W5:Y:S04]  /*1f560*/  LDL.LU R13, [R1+0x74] ;  /* 0x00007400010d7983 */ /* 0x000f680000300800 */
[----:B------:R-:W2:Y:S01]  /*1f570*/  LDL.LU R15, [R1+0x7c] ;  /* 0x00007c00010f7983 */ /* 0x000ea20000300800 */
[----:B------:R-:W-:-:S02]  /*1f580*/  IMAD.MOV.U32 R4, RZ, RZ, R20 ;  /* 0x000000ffff047224 */ /* 0x000fc400078e0014 */
[----:B------:R-:W-:Y:S02]  /*1f590*/  IMAD.MOV.U32 R5, RZ, RZ, R22 ;  /* 0x000000ffff057224 */ /* 0x000fe400078e0016 */
[----:B------:R-:W-:Y:S02]  /*1f5a0*/  IMAD.MOV.U32 R6, RZ, RZ, R24 ;  /* 0x000000ffff067224 */ /* 0x000fe400078e0018 */
[----:B------:R-:W-:-:S07]  /*1f5b0*/  IMAD.MOV.U32 R7, RZ, RZ, R26 ;  /* 0x000000ffff077224 */ /* 0x000fce00078e001a */
[----:B---3--:R-:W-:Y:S01]  /*1f5c0*/  HMMA.16816.F32 R16, R4, R2, R16 ;  /* 0x000000020410723c */ /* 0x008fe20000001810 */
[----:B--2---:R-:W-:Y:S04]  /*1f5d0*/  STL.64 [R1+0x17a0], R14 ;  /* 0x0017a00e01007387 */ /* 0x004fe80000100a00 */
[----:B-----5:R0:W-:Y:S04]  /*1f5e0*/  STL.64 [R1+0x1798], R12 ;  /* 0x0017980c01007387 */ /* 0x0201e80000100a00 */
[----:B0-----:R-:W2:Y:S04]  /*1f5f0*/  LDL.LU R12, [R1+0x90] ;  /* 0x00009000010c7983 */ /* 0x001ea80000300800 */
[----:B------:R-:W2:Y:S04]  /*1f600*/  LDL.LU R13, [R1+0x94] ;  /* 0x00009400010d7983 */ /* 0x000ea80000300800 */
[----:B------:R-:W2:Y:S04]  /*1f610*/  LDL.LU R14, [R1+0x98] ;  /* 0x00009800010e7983 */ /* 0x000ea80000300800 */
[----:B------:R-:W2:Y:S04]  /*1f620*/  LDL.LU R15, [R1+0x9c] ;  /* 0x00009c00010f7983 */ /* 0x000ea80000300800 */
[----:B------:R0:W-:Y:S04]  /*1f630*/  STL [R1+0x168c], R29 ;  /* 0x00168c1d01007387 */ /* 0x0001e80000100800 */
[----:B0-----:R-:W3:Y:S04]  /*1f640*/  LDL.LU R29, [R1+0xe4] ;  /* 0x0000e400011d7983 */ /* 0x001ee80000300800 */
[----:B------:R0:W-:Y:S04]  /*1f650*/  STL [R1+0x1688], R28 ;  /* 0x0016881c01007387 */ /* 0x0001e80000100800 */
[----:B0-----:R-:W5:Y:S04]  /*1f660*/  LDL.LU R28, [R1+0xe0] ;  /* 0x0000e000011c7983 */ /* 0x001f680000300800 */
[----:B------:R-:W-:Y:S04]  /*1f670*/  STL.64 [R1+0x1768], R18 ;  /* 0x0017681201007387 */ /* 0x000fe80000100a00 */
[----:B------:R0:W-:Y:S04]  /*1f680*/  STL.64 [R1+0x1760], R16 ;  /* 0x0017601001007387 */ /* 0x0001e80000100a00 */
[----:B0-----:R-:W3:Y:S04]  /*1f690*/  LDL.LU R16, [R1+0x60] ;  /* 0x0000600001107983 */ /* 0x001ee80000300800 */
[----:B------:R-:W3:Y:S04]  /*1f6a0*/  LDL.LU R17, [R1+0x64] ;  /* 0x0000640001117983 */ /* 0x000ee80000300800 */
[----:B------:R-:W5:Y:S04]  /*1f6b0*/  LDL.LU R18, [R1+0x68] ;  /* 0x0000680001127983 */ /* 0x000f680000300800 */
[----:B------:R-:W5:Y:S01]  /*1f6c0*/  LDL.LU R19, [R1+0x6c] ;  /* 0x00006c0001137983 */ /* 0x000f620000300800 */
[----:B----4-:R-:W-:Y:S01]  /*1f6d0*/  F2FP.F16.E4M3.UNPACK_B R2, R11 ;  /* 0x0000000bff02723e */ /* 0x010fe200020006ff */
[----:B------:R-:W-:Y:S01]  /*1f6e0*/  IMAD.MOV.U32 R4, RZ, RZ, R0 ;  /* 0x000000ffff047224 */ /* 0x000fe200078e0000 */
[----:B------:R-:W-:Y:S01]  /*1f6f0*/  F2FP.F16.E4M3.UNPACK_B R3, R23 ;  /* 0x00000017ff03723e */ /* 0x000fe200020006ff */
[----:B------:R-:W-:-:S02]  /*1f700*/  IMAD.MOV.U32 R5, RZ, RZ, R25 ;  /* 0x000000ffff057224 */ /* 0x000fc400078e0019 */
[----:B------:R-:W-:Y:S02]  /*1f710*/  IMAD.MOV.U32 R6, RZ, RZ, R21 ;  /* 0x000000ffff067224 */ /* 0x000fe400078e0015 */
[----:B------:R-:W-:-:S07]  /*1f720*/  IMAD.MOV.U32 R7, RZ, RZ, R27 ;  /* 0x000000ffff077224 */ /* 0x000fce00078e001b */
[----:B--2---:R-:W-:Y:S01]  /*1f730*/  HMMA.16816.F32 R4, R4, R2, R12 ;  /* 0x000000020404723c */ /* 0x004fe2000000180c */
[----:B-----5:R-:W-:Y:S04]  /*1f740*/  STL.64 [R1+0x1790], R18 ;  /* 0x0017901201007387 */ /* 0x020fe80000100a00 */
[----:B---3--:R0:W-:Y:S04]  /*1f750*/  STL.64 [R1+0x1788], R16 ;  /* 0x0017881001007387 */ /* 0x0081e80000100a00 */
[----:B0-----:R-:W2:Y:S04]  /*1f760*/  LDL.LU R16, [R1+0xc0] ;  /* 0x0000c00001107983 */ /* 0x001ea80000300800 */
[----:B------:R-:W2:Y:S04]  /*1f770*/  LDL.LU R17, [R1+0xc4] ;  /* 0x0000c40001117983 */ /* 0x000ea80000300800 */
[----:B------:R-:W2:Y:S04]  /*1f780*/  LDL.LU R18, [R1+0xc8] ;  /* 0x0000c80001127983 */ /* 0x000ea80000300800 */
[----:B------:R-:W2:Y:S04]  /*1f790*/  LDL.LU R19, [R1+0xcc] ;  /* 0x0000cc0001137983 */ /* 0x000ea80000300800 */
[----:B------:R-:W3:Y:S04]  /*1f7a0*/  LDL.LU.64 R14, [R1+0x17a0] ;  /* 0x0017a000010e7983 */ /* 0x000ee80000300a00 */
[----:B------:R-:W3:Y:S01]  /*1f7b0*/  LDL.LU.64 R12, [R1+0x1798] ;  /* 0x00179800010c7983 */ /* 0x000ee20000300a00 */
[----:B------:R-:W-:-:S02]  /*1f7c0*/  IMAD.MOV.U32 R8, RZ, RZ, R20 ;  /* 0x000000ffff087224 */ /* 0x000fc400078e0014 */
[----:B------:R-:W-:Y:S02]  /*1f7d0*/  IMAD.MOV.U32 R9, RZ, RZ, R22 ;  /* 0x000000ffff097224 */ /* 0x000fe400078e0016 */
[----:B------:R-:W-:Y:S02]  /*1f7e0*/  IMAD.MOV.U32 R10, RZ, RZ, R24 ;  /* 0x000000ffff0a7224 */ /* 0x000fe400078e0018 */
[----:B------:R-:W-:Y:S02]  /*1f7f0*/  IMAD.MOV.U32 R11, RZ, RZ, R26 ;  /* 0x000000ffff0b7224 */ /* 0x000fe400078e001a */
[----:B------:R-:W-:Y:S02]  /*1f800*/  IMAD.MOV.U32 R23, RZ, RZ, R4 ;  /* 0x000000ffff177224 */ /* 0x000fe400078e0004 */
[----:B------:R-:W-:Y:S02]  /*1f810*/  IMAD.MOV.U32 R25, RZ, RZ, R5 ;  /* 0x000000ffff197224 */ /* 0x000fe400078e0005 */
[----:B------:R-:W-:Y:S01]  /*1f820*/  IMAD.MOV.U32 R21, RZ, RZ, R6 ;  /* 0x000000ffff157224 */ /* 0x000fe200078e0006 */
[----:B---3--:R-:W-:-:S15]  /*1f830*/  HMMA.16816.F32 R12, R8, R2, R12 ;  /* 0x00000002080c723c */ /* 0x008fde000000180c */
[----:B------:R-:W-:-:S08]  /*1f840*/  NOP ;  /* 0x0000000000007918 */ /* 0x000fd00000000000 */
[----:B------:R-:W-:Y:S04]  /*1f850*/  STL.64 [R1+0x1758], R14 ;  /* 0x0017580e01007387 */ /* 0x000fe80000100a00 */
[----:B------:R0:W-:Y:S04]  /*1f860*/  STL.64 [R1+0x1750], R12 ;  /* 0x0017500c01007387 */ /* 0x0001e80000100a00 */
[----:B0-----:R-:W3:Y:S04]  /*1f870*/  LDL.LU R12, [R1+0x80] ;  /* 0x00008000010c7983 */ /* 0x001ee80000300800 */
[----:B------:R-:W3:Y:S04]  /*1f880*/  LDL.LU R13, [R1+0x84] ;  /* 0x00008400010d7983 */ /* 0x000ee80000300800 */
[----:B------:R-:W3:Y:S04]  /*1f890*/  LDL.LU R14, [R1+0x88] ;  /* 0x00008800010e7983 */ /* 0x000ee80000300800 */
[----:B------:R-:W3:Y:S04]  /*1f8a0*/  LDL.LU R15, [R1+0x8c] ;  /* 0x00008c00010f7983 */ /* 0x000ee80000300800 */
[----:B------:R-:W-:Y:S04]  /*1f8b0*/  STL [R1+0x1738], R28 ;  /* 0x0017381c01007387 */ /* 0x000fe80000100800 */
[----:B------:R-:W-:Y:S04]  /*1f8c0*/  STL [R1+0x173c], R29 ;  /* 0x00173c1d01007387 */ /* 0x000fe80000100800 */
[----:B------:R-:W2:Y:S04]  /*1f8d0*/  LDL R4, [R1+0x10] ;  /* 0x0000100001047983 */ /* 0x000ea80000100800 */
[----:B------:R-:W2:Y:S04]  /*1f8e0*/  LDL R5, [R1+0x18] ;  /* 0x0000180001057983 */ /* 0x000ea80000100800 */
[----:B------:R-:W2:Y:S01]  /*1f8f0*/  LDL R6, [R1] ;  /* 0x0000000001067983 */ /* 0x000ea20000100800 */
[----:B------:R-:W-:Y:S01]  /*1f900*/  IMAD.MOV.U32 R0, RZ, RZ, R7 ;  /* 0x000000ffff007224 */ /* 0x000fe200078e0007 */
[----:B------:R-:W-:Y:S01]  /*1f910*/  F2FP.F16.E4M3.UNPACK_B R2, R28 ;  /* 0x0000001cff02723e */ /* 0x000fe200020006ff */
[----:B------:R-:W-:Y:S01]  /*1f920*/  IMAD.MOV.U32 R7, RZ, RZ, R27 ;  /* 0x000000ffff077224 */ /* 0x000fe200078e001b */
[----:B------:R-:W-:-:S07]  /*1f930*/  F2FP.F16.E4M3.UNPACK_B R3, R29 ;  /* 0x0000001dff03723e */ /* 0x000fce00020006ff */
[----:B--2---:R-:W-:Y:S01]  /*1f940*/  HMMA.16816.F32 R4, R4, R2, R16 ;  /* 0x000000020404723c */ /* 0x004fe20000001810 */
[----:B------:R-:W2:Y:S04]  /*1f950*/  LDL.LU.64 R18, [R1+0x1790] ;  /* 0x0017900001127983 */ /* 0x000ea80000300a00 */
[----:B------:R-:W2:-:S15]  /*1f960*/  LDL.LU.64 R16, [R1+0x1788] ;  /* 0x0017880001107983 */ /* 0x000e9e0000300a00 */
[----:B------:R-:W-:-:S03]  /*1f970*/  NOP ;  /* 0x0000000000007918 */ /* 0x000fc60000000000 */
[----:B------:R-:W-:Y:S04]  /*1f980*/  STL.64 [R1+0xb0], R4 ;  /* 0x0000b00401007387 */ /* 0x000fe80000100a00 */
[----:B------:R0:W-:Y:S04]  /*1f990*/  STL.64 [R1+0xb8], R6 ;  /* 0x0000b80601007387 */ /* 0x0001e80000100a00 */
[----:B0-----:R-:W4:Y:S04]  /*1f9a0*/  LDL R6, [R1+0xd0] ;  /* 0x0000d00001067983 */ /* 0x001f280000100800 */
[----:B------:R-:W5:Y:S01]  /*1f9b0*/  LDL R7, [R1+0xd4] ;  /* 0x0000d40001077983 */ /* 0x000f620000100800 */
[----:B--2---:R-:W-:-:S15]  /*1f9c0*/  HMMA.16816.F32 R8, R8, R2, R16 ;  /* 0x000000020808723c */ /* 0x004fde0000001810 */
[----:B------:R-:W-:-:S08]  /*1f9d0*/  NOP ;  /* 0x0000000000007918 */ /* 0x000fd00000000000 */
[----:B------:R0:W-:Y:S01]  /*1f9e0*/  STL.64 [R1+0x60], R8 ;  /* 0x0000600801007387 */ /* 0x0001e20000100a00 */
[----:B------:R-:W-:Y:S02]  /*1f9f0*/  IMAD.MOV.U32 R28, RZ, RZ, R11 ;  /* 0x000000ffff1c7224 */ /* 0x000fe400078e000b */
[----:B------:R-:W-:Y:S01]  /*1fa00*/  IMAD.MOV.U32 R29, RZ, RZ, R10 ;  /* 0x000000ffff1d7224 */ /* 0x000fe200078e000a */
[----:B------:R-:W2:Y:S04]  /*1fa10*/  LDL.LU R16, [R1+0x50] ;  /* 0x0000500001107983 */ /* 0x000ea80000300800 */
[----:B------:R-:W2:Y:S04]  /*1fa20*/  LDL.LU R17, [R1+0x54] ;  /* 0x0000540001117983 */ /* 0x000ea80000300800 */
[----:B------:R-:W2:Y:S04]  /*1fa30*/  LDL.LU R18, [R1+0x58] ;  /* 0x0000580001127983 */ /* 0x000ea80000300800 */
[----:B------:R-:W2:Y:S01]  /*1fa40*/  LDL.LU R19, [R1+0x5c] ;  /* 0x00005c0001137983 */ /* 0x000ea20000300800 */
[----:B----4-:R-:W-:-:S03]  /*1fa50*/  F2FP.F16.E4M3.UNPACK_B R2, R6 ;  /* 0x00000006ff02723e */ /* 0x010fc600020006ff */
[----:B------:R-:W-:Y:S04]  /*1fa60*/  STL [R1+0x1748], R28 ;  /* 0x0017481c01007387 */ /* 0x000fe80000100800 */
[----:B------:R-:W-:Y:S04]  /*1fa70*/  STL [R1+0x1744], R29 ;  /* 0x0017441d01007387 */ /* 0x000fe80000100800 */
[----:B------:R-:W3:Y:S04]  /*1fa80*/  LDL.LU R4, [R1+0x10] ;  /* 0x0000100001047983 */ /* 0x000ee80000300800 */
[----:B------:R-:W3:Y:S04]  /*1fa90*/  LDL.LU R5, [R1+0x18] ;  /* 0x0000180001057983 */ /* 0x000ee80000300800 */
[----:B------:R-:W3:Y:S01]  /*1faa0*/  LDL.LU R6, [R1] ;  /* 0x0000000001067983 */ /* 0x000ee20000300800 */
[----:B-----5:R-:W-:Y:S01]  /*1fab0*/  F2FP.F16.E4M3.UNPACK_B R3, R7 ;  /* 0x00000007ff03723e */ /* 0x020fe200020006ff */
[----:B------:R-:W-:-:S02]  /*1fac0*/  IMAD.MOV.U32 R7, RZ, RZ, R27 ;  /* 0x000000ffff077224 */ /* 0x000fc400078e001b */
[----:B------:R-:W4:Y:S01]  /*1fad0*/  LDL.LU R27, [R1+0x1784] ;  /* 0x00178400011b7983 */ /* 0x000f220000300800 */
[----:B0-----:R-:W-:-:S03]  /*1fae0*/  IMAD.MOV.U32 R8, RZ, RZ, R20 ;  /* 0x000000ffff087224 */ /* 0x001fc600078e0014 */
[----:B------:R-:W5:Y:S01]  /*1faf0*/  LDL.LU R20, [R1+0xc] ;  /* 0x00000c0001147983 */ /* 0x000f620000300800 */
[----:B---3--:R-:W-:Y:S03]  /*1fb00*/  HMMA.16816.F32 R12, R4, R2, R12 ;  /* 0x00000002040c723c */ /* 0x008fe6000000180c */
[----:B------:R-:W3:-:S15]  /*1fb10*/  LDL.LU R4, [R1+0x20] ;  /* 0x0000200001047983 */ /* 0x000ede0000300800 */
[----:B------:R-:W-:-:S05]  /*1fb20*/  NOP ;  /* 0x0000000000007918 */ /* 0x000fca0000000000 */
[----:B------:R0:W-:Y:S04]  /*1fb30*/  STL.64 [R1+0xa0], R12 ;  /* 0x0000a00c01007387 */ /* 0x0001e80000100a00 */
[----:B------:R1:W-:Y:S04]  /*1fb40*/  STL.64 [R1+0xa8], R14 ;  /* 0x0000a80e01007387 */ /* 0x0003e80000100a00 */
[----:B------:R-:W3:Y:S04]  /*1fb50*/  LDL.LU R5, [R1+0x24] ;  /* 0x0000240001057983 */ /* 0x000ee80000300800 */
[----:B------:R-:W3:Y:S04]  /*1fb60*/  LDL.LU R6, [R1+0x28] ;  /* 0x0000280001067983 */ /* 0x000ee80000300800 */
[----:B------:R-:W3:Y:S01]  /*1fb70*/  LDL.LU R7, [R1+0x2c] ;  /* 0x00002c0001077983 */ /* 0x000ee20000300800 */
[----:B0-----:R-:W-:-:S03]  /*1fb80*/  IMAD.MOV.U32 R12, RZ, RZ, R23 ;  /* 0x000000ffff0c7224 */ /* 0x001fc600078e0017 */
[----:B------:R-:W2:Y:S01]  /*1fb90*/  LDL.LU R23, [R1+0x1780] ;  /* 0x0017800001177983 */ /* 0x000ea20000300800 */
[----:B------:R-:W-:Y:S02]  /*1fba0*/  IMAD.MOV.U32 R9, RZ, RZ, R22 ;  /* 0x000000ffff097224 */ /* 0x000fe400078e0016 */
[----:B------:R-:W-:Y:S02]  /*1fbb0*/  IMAD.MOV.U32 R10, RZ, RZ, R24 ;  /* 0x000000ffff0a7224 */ /* 0x000fe400078e0018 */
[----:B------:R-:W-:Y:S02]  /*1fbc0*/  IMAD.MOV.U32 R11, RZ, RZ, R26 ;  /* 0x000000ffff0b7224 */ /* 0x000fe400078e001a */
[----:B------:R-:W-:Y:S02]  /*1fbd0*/  IMAD.MOV.U32 R13, RZ, RZ, R25 ;  /* 0x000000ffff0d7224 */ /* 0x000fe400078e0019 */
[----:B------:R-:W5:Y:S01]  /*1fbe0*/  LDL.LU R25, [R1+0x177c] ;  /* 0x00177c0001197983 */ /* 0x000f620000300800 */
[----:B-1----:R-:W-:-:S02]  /*1fbf0*/  IMAD.MOV.U32 R14, RZ, RZ, R21 ;  /* 0x000000ffff0e7224 */ /* 0x002fc400078e0015 */
[----:B------:R-:W-:Y:S01]  /*1fc00*/  IMAD.MOV.U32 R15, RZ, RZ, R0 ;  /* 0x000000ffff0f7224 */ /* 0x000fe200078e0000 */
[----:B------:R-:W5:Y:S01]  /*1fc10*/  LDL.LU R21, [R1+0x1778] ;  /* 0x0017780001157983 */ /* 0x000f620000300800 */
[----:B---3--:R-:W-:Y:S07]  /*1fc20*/  HMMA.16816.F32 R4, R8, R2, R4 ;  /* 0x000000020804723c */ /* 0x008fee0000001804 */
[----:B--2---:R-:W-:Y:S02]  /*1fc30*/  F2FP.F16.E4M3.UNPACK_B R2, R23.H1 ;  /* 0x00000017ff02723e */ /* 0x004fe400030006ff */
[----:B------:R-:W2:Y:S01]  /*1fc40*/  LDL.LU R23, [R1+0x1774] ;  /* 0x0017740001177983 */ /* 0x000ea20000300800 */
[----:B----4-:R-:W-:-:S03]  /*1fc50*/  F2FP.F16.E4M3.UNPACK_B R3, R27.H1 ;  /* 0x0000001bff03723e */ /* 0x010fc600030006ff */
[----:B------:R-:W3:Y:S11]  /*1fc60*/  LDL.LU R27, [R1+0x1770] ;  /* 0x00177000011b7983 */ /* 0x000ef60000300800 */
[----:B------:R-:W-:-:S02]  /*1fc70*/  IMAD.MOV.U32 R28, RZ, RZ, R4 ;  /* 0x000000ffff1c7224 */ /* 0x000fc400078e0004 */
[----:B------:R-:W-:Y:S01]  /*1fc80*/  IMAD.MOV.U32 R29, RZ, RZ, R5 ;  /* 0x000000ffff1d7224 */ /* 0x000fe200078e0005 */
[----:B------:R-:W4:Y:S01]  /*1fc90*/  LDL R4, [R1+0x14] ;  /* 0x0000140001047983 */ /* 0x000f220000100800 */
[----:B------:R-:W-:-:S03]  /*1fca0*/  IMAD.MOV.U32 R0, RZ, RZ, R6 ;  /* 0x000000ffff007224 */ /* 0x000fc600078e0006 */
[----:B------:R-:W4:Y:S04]  /*1fcb0*/  LDL R5, [R1+0x1c] ;  /* 0x00001c0001057983 */ /* 0x000f280000100800 */
[----:B------:R-:W4:Y:S01]  /*1fcc0*/  LDL R6, [R1+0x4] ;  /* 0x0000040001067983 */ /* 0x000f220000100800 */
[----:B------:R-:W-:Y:S02]  /*1fcd0*/  IMAD.MOV.U32 R22, RZ, RZ, R7 ;  /* 0x000000ffff167224 */ /* 0x000fe400078e0007 */
[----:B-----5:R-:W-:Y:S02]  /*1fce0*/  IMAD.MOV.U32 R7, RZ, RZ, R20 ;  /* 0x000000ffff077224 */ /* 0x020fe400078e0014 */
[----:B------:R-:W-:-:S05]  /*1fcf0*/  IMAD.MOV.U32 R8, RZ, RZ, R21 ;  /* 0x000000ffff087224 */ /* 0x000fca00078e0015 */
[----:B----4-:R-:W-:Y:S01]  /*1fd00*/  HMMA.16816.F32 R4, R4, R2, R16 ;  /* 0x000000020404723c */ /* 0x010fe20000001810 */
[----:B------:R-:W4:Y:S04]  /*1fd10*/  LDL.LU.64 R18, [R1+0x1768] ;  /* 0x0017680001127983 */ /* 0x000f280000300a00 */
[----:B------:R-:W4:Y:S01]  /*1fd20*/  LDL.LU.64 R16, [R1+0x1760] ;  /* 0x0017600001107983 */ /* 0x000f220000300a00 */
[----:B--2---:R-:W-:Y:S02]  /*1fd30*/  IMAD.MOV.U32 R9, RZ, RZ, R23 ;  /* 0x000000ffff097224 */ /* 0x004fe400078e0017 */
[----:B------:R-:W-:Y:S02]  /*1fd40*/  IMAD.MOV.U32 R10, RZ, RZ, R25 ;  /* 0x000000ffff0a7224 */ /* 0x000fe400078e0019 */
[----:B---3--:R-:W-:-:S14]  /*1fd50*/  IMAD.MOV.U32 R11, RZ, RZ, R27 ;  /* 0x000000ffff0b7224 */ /* 0x008fdc00078e001b */
[----:B------:R-:W-:Y:S01]  /*1fd60*/  IMAD.MOV.U32 R24, RZ, RZ, R7 ;  /* 0x000000ffff187224 */ /* 0x000fe200078e0007 */
[----:B------:R-:W-:Y:S01]  /*1fd70*/  STL.64 [R1+0x90], R4 ;  /* 0x0000900401007387 */ /* 0x000fe20000100a00 */
[----:B------:R-:W-:-:S03]  /*1fd80*/  IMAD.MOV.U32 R26, RZ, RZ, R6 ;  /* 0x000000ffff1a7224 */ /* 0x000fc600078e0006 */
[----:B------:R-:W2:Y:S04]  /*1fd90*/  LDL.LU R6, [R1+0xf0] ;  /* 0x0000f00001067983 */ /* 0x000ea80000300800 */
[----:B------:R-:W3:Y:S04]  /*1fda0*/  LDL.LU R7, [R1+0xf4] ;  /* 0x0000f40001077983 */ /* 0x000ee80000300800 */
[----:B------:R0:W-:Y:S04]  /*1fdb0*/  STL [R1+0x16fc], R24 ;  /* 0x0016fc1801007387 */ /* 0x0001e80000100800 */
[----:B0-----:R-:W5:Y:S04]  /*1fdc0*/  LDL.LU R24, [R1+0x1c] ;  /* 0x00001c0001187983 */ /* 0x001f680000300800 */
[----:B------:R0:W-:Y:S04]  /*1fdd0*/  STL [R1+0x16f8], R26 ;  /* 0x0016f81a01007387 */ /* 0x0001e80000100800 */
[----:B0-----:R-:W5:Y:S01]  /*1fde0*/  LDL.LU R26, [R1+0x4] ;  /* 0x00000400011a7983 */ /* 0x001f620000300800 */
[----:B----4-:R-:W-:Y:S03]  /*1fdf0*/  HMMA.16816.F32 R8, R8, R2, R16 ;  /* 0x000000020808723c */ /* 0x010fe60000001810 */
[----:B------:R-:W4:-:S15]  /*1fe00*/  LDL.LU R19, [R1+0x124] ;  /* 0x0001240001137983 */ /* 0x000f1e0000300800 */
[----:B------:R-:W-:-:S05]  /*1fe10*/  NOP ;  /* 0x0000000000007918 */ /* 0x000fca0000000000 */
[----:B------:R0:W-:Y:S04]  /*1fe20*/  STL.64 [R1+0x50], R8 ;  /* 0x0000500801007387 */ /* 0x0001e80000100a00 */
[----:B------:R1:W-:Y:S04]  /*1fe30*/  STL.64 [R1+0x58], R10 ;  /* 0x0000580a01007387 */ /* 0x0003e80000100a00 */
[----:B------:R-:W4:Y:S01]  /*1fe40*/  LDL R4, [R1+0x14] ;  /* 0x0000140001047983 */ /* 0x000f220000100800 */
[----:B--2---:R-:W-:Y:S02]  /*1fe50*/  F2FP.F16.E4M3.UNPACK_B R2, R6.H1 ;  /* 0x00000006ff02723e */ /* 0x004fe400030006ff */
[----:B---3--:R-:W-:Y:S01]  /*1fe60*/  F2FP.F16.E4M3.UNPACK_B R3, R7.H1 ;  /* 0x00000007ff03723e */ /* 0x008fe200030006ff */
[----:B------:R-:W-:-:S02]  /*1fe70*/  IMAD.MOV.U32 R7, RZ, RZ, R20 ;  /* 0x000000ffff077224 */ /* 0x000fc400078e0014 */
[----:B-----5:R-:W-:Y:S02]  /*1fe80*/  IMAD.MOV.U32 R5, RZ, RZ, R24 ;  /* 0x000000ffff057224 */ /* 0x020fe400078e0018 */
[----:B------:R-:W-:-:S07]  /*1fe90*/  IMAD.MOV.U32 R6, RZ, RZ, R26 ;  /* 0x000000ffff067224 */ /* 0x000fce00078e001a */
[----:B----4-:R-:W-:Y:S01]  /*1fea0*/  HMMA.16816.F32 R4, R4, R2, R12 ;  /* 0x000000020404723c */ /* 0x010fe2000000180c */
[----:B------:R-:W2:Y:S04]  /*1feb0*/  LDL.LU.64 R14, [R1+0x1758] ;  /* 0x00175800010e7983 */ /* 0x000ea80000300a00 */
[----:B------:R-:W2:Y:S01]  /*1fec0*/  LDL.LU.64 R12, [R1+0x1750] ;  /* 0x00175000010c7983 */ /* 0x000ea20000300a00 */
[----:B0-----:R-:W-:Y:S02]  /*1fed0*/  IMAD.MOV.U32 R8, RZ, RZ, R21 ;  /* 0x000000ffff087224 */ /* 0x001fe400078e0015 */
[----:B------:R-:W-:Y:S02]  /*1fee0*/  IMAD.MOV.U32 R9, RZ, RZ, R23 ;  /* 0x000000ffff097224 */ /* 0x000fe400078e0017 */
[----:B-1----:R-:W-:-:S13]  /*1fef0*/  IMAD.MOV.U32 R10, RZ, RZ, R25 ;  /* 0x000000ffff0a7224 */ /* 0x002fda00078e0019 */
[----:B------:R-:W-:Y:S04]  /*1ff00*/  STL.64 [R1+0x80], R4 ;  /* 0x0000800401007387 */ /* 0x000fe80000100a00 */
[----:B------:R-:W-:Y:S04]  /*1ff10*/  STL.64 [R1+0x88], R6 ;  /* 0x0000880601007387 */ /* 0x000fe80000100a00 */
[----:B------:R-:W0:Y:S01]  /*1ff20*/  LDSM.16.MT88.4 R4, [R19+UR7+0xb800] ;  /* 0x00b800071304783b */ /* 0x000e220008004200 */
[----:B------:R-:W-:-:S03]  /*1ff30*/  IMAD.MOV.U32 R11, RZ, RZ, R27 ;  /* 0x000000ffff0b7224 */ /* 0x000fc600078e001b */
[----:B0-----:R0:W-:Y:S02]  /*1ff40*/  STL [R1+0x1660], R5 ;  /* 0x0016600501007387 */ /* 0x0011e40000100800 */
[----:B0-----:R-:W-:Y:S02]  /*1ff50*/  IMAD.MOV.U32 R5, RZ, RZ, R29 ;  /* 0x000000ffff057224 */ /* 0x001fe400078e001d */
[----:B--2---:R-:W-:-:S15]  /*1ff60*/  HMMA.16816.F32 R8, R8, R2, R12 ;  /* 0x000000020808723c */ /* 0x004fde000000180c */
[----:B------:R-:W-:-:S08]  /*1ff70*/  NOP ;  /* 0x0000000000007918 */ /* 0x000fd00000000000 */
[----:B------:R-:W-:Y:S04]  /*1ff80*/  STL.64 [R1+0x40], R8 ;  /* 0x0000400801007387 */ /* 0x000fe80000100a00 */
[----:B------:R-:W-:Y:S04]  /*1ff90*/  STL.64 [R1+0x48], R10 ;  /* 0x0000480a01007387 */ /* 0x000fe80000100a00 */
[----:B------:R-:W0:Y:S04]  /*1ffa0*/  LDSM.16.MT88.4 R8, [R19+UR7+0xbc00] ;  /* 0x00bc00071308783b */ /* 0x000e280008004200 */
[----:B------:R1:W-:Y:S04]  /*1ffb0*/  STL [R1+0x165c], R7 ;  /* 0x00165c0701007387 */ /* 0x0003e80000100800 */
[----:B------:R2:W-:Y:S04]  /*1ffc0*/  STL [R1+0x16d4], R6 ;  /* 0x0016d40601007387 */ /* 0x0005e80000100800 */
[----:B------:R3:W-:Y:S01]  /*1ffd0*/  STL [R1+0x16d0], R4 ;  /* 0x0016d00401007387 */ /* 0x0007e20000100800 */
[----:B-1----:R-:W-:-:S02]  /*1ffe0*/  IMAD.MOV.U32 R7, RZ, RZ, R22 ;  /* 0x000000ffff077224 */ /* 0x002fc400078e0016 */
[----:B--2---:R-:W-:Y:S02]  /*1fff0*/  IMAD.MOV.U32 R6, RZ, RZ, R0 ;  /* 0x000000ffff067224 */ /* 0x004fe400078e0000 */
[----:B---3--:R-:W-:Y:S02]  /*20000*/  IMAD.MOV.U32 R4, RZ, RZ, R28 ;  /* 0x000000ffff047224 */ /* 0x008fe400078e001c */
[----:B------:R-:W2:Y:S04]  /*20010*/  LDL.LU R28, [R1+0x1748] ;  /* 0x00174800011c7983 */ /* 0x000ea80000300800 */
[----:B------:R-:W3:Y:S04]  /*20020*/  LDL.LU R29, [R1+0x1744] ;  /* 0x00174400011d7983 */ /* 0x000ee80000300800 */
[----:B------:R-:W4:Y:S04]  /*20030*/  LDL.LU R0, [R1+0x1740] ;  /* 0x0017400001007983 */ /* 0x000f280000300800 */
[----:B------:R-:W5:Y:S04]  /*20040*/  LDL.LU R22, [R1+0xd4] ;  /* 0x0000d40001167983 */ /* 0x000f680000300800 */
[----:B------:R1:W-:Y:S04]  /*20050*/  STL.64 [R1+0x16e0], R6 ;  /* 0x0016e00601007387 */ /* 0x0003e80000100a00 */
[----:B-1----:R-:W2:Y:S04]  /*20060*/  LDL.LU R7, [R1+0x14] ;  /* 0x0000140001077983 */ /* 0x002ea80000300800 */
[----:B------:R-:W-:Y:S04]  /*20070*/  STL.64 [R1+0x16d8], R4 ;  /* 0x0016d80401007387 */ /* 0x000fe80000100a00 */
[----:B0-----:R0:W-:Y:S04]  /*20080*/  STL [R1+0x1658], R9 ;  /* 0x0016580901007387 */ /* 0x0011e80000100800 */
[----:B0-----:R-:W3:Y:S04]  /*20090*/  LDL.LU R9, [R1+0x108] ;  /* 0x0001080001097983 */ /* 0x001ee80000300800 */
[----:B------:R0:W-:Y:S04]  /*200a0*/  STL [R1+0x1654], R11 ;  /* 0x0016540b01007387 */ /* 0x0001e80000100800 */
[----:B0-----:R-:W5:Y:S04]  /*200b0*/  LDL.LU R11, [R1+0x10c] ;  /* 0x00010c00010b7983 */ /* 0x001f680000300800 */
[----:B----4-:R-:W0:Y:S04]  /*200c0*/  LDSM.16.MT88.4 R12, [R0+UR7+0xb800] ;  /* 0x00b80007000c783b */ /* 0x010e280008004200 */
[----:B------:R-:W1:Y:S04]  /*200d0*/  LDSM.16.MT88.4 R16, [R0+UR7+0xbc00] ;  /* 0x00bc00070010783b */ /* 0x000e680008004200 */
[----:B-----5:R-:W-:Y:S04]  /*200e0*/  STL.64 [R1+0x16f0], R10 ;  /* 0x0016f00a01007387 */ /* 0x020fe80000100a00 */
[----:B---3--:R3:W-:Y:S04]  /*200f0*/  STL.64 [R1+0x16e8], R8 ;  /* 0x0016e80801007387 */ /* 0x0087e80000100a00 */
[----:B---3--:R-:W3:Y:S04]  /*20100*/  LDL.LU R8, [R1+0xa0] ;  /* 0x0000a00001087983 */ /* 0x008ee80000300800 */
[----:B------:R-:W3:Y:S04]  /*20110*/  LDL.LU R9, [R1+0xa4] ;  /* 0x0000a40001097983 */ /* 0x000ee80000300800 */
[----:B------:R-:W4:Y:S04]  /*20120*/  LDL.LU R10, [R1+0xa8] ;  /* 0x0000a800010a7983 */ /* 0x000f280000300800 */
[----:B------:R-:W4:Y:S01]  /*20130*/  LDL.LU R11, [R1+0xac] ;  /* 0x0000ac00010b7983 */ /* 0x000f220000300800 */
[----:B--2---:R-:W-:-:S02]  /*20140*/  IMAD.MOV.U32 R4, RZ, RZ, R7 ;  /* 0x000000ffff047224 */ /* 0x004fc400078e0007 */
[----:B------:R-:W-:Y:S02]  /*20150*/  IMAD.MOV.U32 R5, RZ, RZ, R24 ;  /* 0x000000ffff057224 */ /* 0x000fe400078e0018 */
[----:B------:R-:W-:Y:S01]  /*20160*/  IMAD.MOV.U32 R6, RZ, RZ, R26 ;  /* 0x000000ffff067224 */ /* 0x000fe200078e001a */
[----:B------:R-:W-:Y:S06]  /*20170*/  BAR.SYNC.DEFER_BLOCKING 0x0 ;  /* 0x0000000000007b1d */ /* 0x000fec0000010000 */
[----:B----4-:R-:W-:Y:S04]  /*20180*/  STL.64 [R1+0x1708], R10 ;  /* 0x0017080a01007387 */ /* 0x010fe80000100a00 */
[----:B---3--:R-:W-:Y:S04]  /*20190*/  STL.64 [R1+0x1700], R8 ;  /* 0x0017000801007387 */ /* 0x008fe80000100a00 */
[----:B0-----:R0:W-:Y:S04]  /*201a0*/  STL [R1+0x1668], R13 ;  /* 0x0016680d01007387 */ /* 0x0011e80000100800 */
[----:B0-----:R-:W2:Y:S04]  /*201b0*/  LDL.LU R13, [R1+0xd0] ;  /* 0x0000d000010d7983 */ /* 0x001ea80000300800 */
[----:B------:R-:W-:Y:S04]  /*201c0*/  STL [R1+0x1664], R15 ;  /* 0x0016640f01007387 */ /* 0x000fe80000100800 */
[----:B------:R-:W-:Y:S04]  /*201d0*/  STL [R1+0x1718], R14 ;  /* 0x0017180e01007387 */ /* 0x000fe80000100800 */
[----:B--2---:R0:W-:Y:S04]  /*201e0*/  STL.64 [R1+0x1710], R12 ;  /* 0x0017100c01007387 */ /* 0x0041e80000100a00 */
[----:B0-----:R-:W2:Y:S04]  /*201f0*/  LDL.LU R12, [R1+0x60] ;  /* 0x00006000010c7983 */ /* 0x001ea80000300800 */
[----:B------:R-:W2:Y:S01]  /*20200*/  LDL.LU R13, [R1+0x64] ;  /* 0x00006400010d7983 */ /* 0x000ea20000300800 */
[----:B------:R-:W-:-:S02]  /*20210*/  IMAD.MOV.U32 R14, RZ, RZ, R29 ;  /* 0x000000ffff0e7224 */ /* 0x000fc400078e001d */
[----:B------:R-:W-:Y:S01]  /*20220*/  IMAD.MOV.U32 R15, RZ, RZ, R28 ;  /* 0x000000ffff0f7224 */ /* 0x000fe200078e001c */
[----:B------:R-:W3:Y:S04]  /*20230*/  LDL.LU R29, [R1+0x173c] ;  /* 0x00173c00011d7983 */ /* 0x000ee80000300800 */
[----:B------:R-:W4:Y:S04]  /*20240*/  LDL.LU R28, [R1+0x1738] ;  /* 0x00173800011c7983 */ /* 0x000f280000300800 */
[----:B------:R-:W-:Y:S04]  /*20250*/  STL.64 [R1+0x1728], R14 ;  /* 0x0017280e01007387 */ /* 0x000fe80000100a00 */
[----:B--2---:R-:W-:Y:S04]  /*20260*/  STL.64 [R1+0x1720], R12 ;  /* 0x0017200c01007387 */ /* 0x004fe80000100a00 */
[----:B-1----:R-:W-:Y:S04]  /*20270*/  STL [R1+0x1674], R17 ;  /* 0x0016741101007387 */ /* 0x002fe80000100800 */
[----:B------:R-:W-:Y:S04]  /*20280*/  STL [R1+0x1650], R19 ;  /* 0x0016501301007387 */ /* 0x000fe80000100800 */
[----:B------:R-:W-:Y:S04]  /*20290*/  STL [R1+0x1734], R18 ;  /* 0x0017341201007387 */ /* 0x000fe80000100800 */
[----:B------:R0:W-:Y:S04]  /*202a0*/  STL [R1+0x1730], R16 ;  /* 0x0017301001007387 */ /* 0x0001e80000100800 */
[----:B0-----:R-:W2:Y:S04]  /*202b0*/  LDL.LU R16, [R1+0xb0] ;  /* 0x0000b00001107983 */ /* 0x001ea80000300800 */
[----:B------:R-:W2:Y:S04]  /*202c0*/  LDL.LU R17, [R1+0xb4] ;  /* 0x0000b40001117983 */ /* 0x000ea80000300800 */
[----:B------:R-:W2:Y:S04]  /*202d0*/  LDL.LU R18, [R1+0xb8] ;  /* 0x0000b80001127983 */ /* 0x000ea80000300800 */
[----:B------:R-:W2:Y:S01]  /*202e0*/  LDL.LU R19, [R1+0xbc] ;  /* 0x0000bc0001137983 */ /* 0x000ea20000300800 */
[----:B----4-:R-:W-:Y:S01]  /*202f0*/  F2FP.F16.E4M3.UNPACK_B R2, R28.H1 ;  /* 0x0000001cff02723e */ /* 0x010fe200030006ff */
[----:B------:R-:W-:Y:S01]  /*20300*/  IMAD.MOV.U32 R12, RZ, RZ, R7 ;  /* 0x000000ffff0c7224 */ /* 0x000fe200078e0007 */
[----:B---3--:R-:W-:Y:S01]  /*20310*/  F2FP.F16.E4M3.UNPACK_B R3, R29.H1 ;  /* 0x0000001dff03723e */ /* 0x008fe200030006ff */
[----:B------:R-:W-:-:S02]  /*20320*/  IMAD.MOV.U32 R13, RZ, RZ, R24 ;  /* 0x000000ffff0d7224 */ /* 0x000fc400078e0018 */
[----:B------:R-:W-:Y:S02]  /*20330*/  IMAD.MOV.U32 R14, RZ, RZ, R26 ;  /* 0x000000ffff0e7224 */ /* 0x000fe400078e001a */
[----:B------:R-:W-:-:S07]  /*20340*/  IMAD.MOV.U32 R15, RZ, RZ, R20 ;  /* 0x000000ffff0f7224 */ /* 0x000fce00078e0014 */
[----:B--2---:R-:W-:Y:S01]  /*20350*/  HMMA.16816.F32 R12, R12, R2, R16 ;  /* 0x000000020c0c723c */ /* 0x004fe20000001810 */
[----:B------:R-:W2:Y:S04]  /*20360*/  LDL.LU R18, [R1+0x1734] ;  /* 0x0017340001127983 */ /* 0x000ea80000300800 */
[----:B------:R-:W3:-:S15]  /*20370*/  LDL.LU R16, [R1+0x1730] ;  /* 0x0017300001107983 */ /* 0x000ede0000300800 */
[----:B------:R-:W-:-:S03]  /*20380*/  NOP ;  /* 0x0000000000007918 */ /* 0x000fc60000000000 */
[----:B------:R0:W-:Y:S01]  /*20390*/  STL.64 [R1+0xb0], R12 ;  /* 0x0000b00c01007387 */ /* 0x0001e20000100a00 */
[----:B------:R-:W-:Y:S02]  /*203a0*/  IMAD.MOV.U32 R29, RZ, RZ, R14 ;  /* 0x000000ffff1d7224 */ /* 0x000fe400078e000e */
[----:B------:R-:W-:Y:S02]  /*203b0*/  IMAD.MOV.U32 R28, RZ, RZ, R15 ;  /* 0x000000ffff1c7224 */ /* 0x000fe400078e000f */
[----:B------:R-:W4:Y:S04]  /*203c0*/  LDL.LU.64 R14, [R1+0x1728] ;  /* 0x00172800010e7983 */ /* 0x000f280000300a00 */
[----:B0-----:R-:W4:Y:S01]  /*203d0*/  LDL.LU.64 R12, [R1+0x1720] ;  /* 0x00172000010c7983 */ /* 0x001f220000300a00 */
[----:B------:R-:W-:-:S02]  /*203e0*/  IMAD.MOV.U32 R8, RZ, RZ, R21 ;  /* 0x000000ffff087224 */ /* 0x000fc400078e0015 */
[----:B------:R-:W-:Y:S02]  /*203f0*/  IMAD.MOV.U32 R9, RZ, RZ, R23 ;  /* 0x000000ffff097224 */ /* 0x000fe400078e0017 */
[----:B------:R-:W-:Y:S02]  /*20400*/  IMAD.MOV.U32 R10, RZ, RZ, R25 ;  /* 0x000000ffff0a7224 */ /* 0x000fe400078e0019 */
[----:B------:R-:W-:-:S07]  /*20410*/  IMAD.MOV.U32 R11, RZ, RZ, R27 ;  /* 0x000000ffff0b7224 */ /* 0x000fce00078e001b */
[----:B----4-:R-:W-:Y:S01]  /*20420*/  HMMA.16816.F32 R8, R8, R2, R12 ;  /* 0x000000020808723c */ /* 0x010fe2000000180c */
[----:B------:R-:W4:Y:S04]  /*20430*/  LDL.LU R14, [R1+0x1718] ;  /* 0x00171800010e7983 */ /* 0x000f280000300800 */
[----:B------:R-:W5:-:S15]  /*20440*/  LDL.LU.64 R12, [R1+0x1710] ;  /* 0x00171000010c7983 */ /* 0x000f5e0000300a00 */
[----:B------:R-:W-:-:S03]  /*20450*/  NOP ;  /* 0x0000000000007918 */ /* 0x000fc60000000000 */
[----:B------:R-:W-:Y:S04]  /*20460*/  STL.64 [R1+0x60], R8 ;  /* 0x0000600801007387 */ /* 0x000fe80000100a00 */
[----:B------:R0:W-:Y:S04]  /*20470*/  STL.64 [R1+0x68], R10 ;  /* 0x0000680a01007387 */ /* 0x0001e80000100a00 */
[----:B0-----:R-:W2:Y:S04]  /*20480*/  LDL.LU.64 R10, [R1+0x1708] ;  /* 0x00170800010a7983 */ /* 0x001ea80000300a00 */
[----:B------:R-:W2:Y:S01]  /*20490*/  LDL.LU.64 R8, [R1+0x1700] ;  /* 0x0017000001087983 */ /* 0x000ea20000300a00 */
[----:B------:R-:W-:Y:S01]  /*204a0*/  IMAD.MOV.U32 R7, RZ, RZ, R20 ;  /* 0x000000ffff077224 */ /* 0x000fe200078e0014 */
[----:B------:R-:W-:-:S02]  /*204b0*/  F2FP.F16.E4M3.UNPACK_B R3, R22.H1 ;  /* 0x00000016ff03723e */ /* 0x000fc400030006ff */
[----:B------:R-:W3:Y:S04]  /*204c0*/  LDL.LU R24, [R1+0x16fc] ;  /* 0x0016fc0001187983 */ /* 0x000ee80000300800 */
[----:B------:R-:W4:Y:S01]  /*204d0*/  LDL.LU R26, [R1+0x16f8] ;  /* 0x0016f800011a7983 */ /* 0x000f220000300800 */
[----:B-----5:R-:W-:-:S07]  /*204e0*/  F2FP.F16.E4M3.UNPACK_B R2, R13.H1 ;  /* 0x0000000dff02723e */ /* 0x020fce00030006ff */
[----:B--2---:R-:W-:Y:S01]  /*204f0*/  HMMA.16816.F32 R4, R4, R2, R8 ;  /* 0x000000020404723c */ /* 0x004fe20000001808 */
[----:B------:R-:W2:Y:S04]  /*20500*/  LDL.LU.64 R10, [R1+0x16f0] ;  /* 0x0016f000010a7983 */ /* 0x000ea80000300a00 */
[----:B------:R-:W5:-:S15]  /*20510*/  LDL.LU.64 R8, [R1+0x16e8] ;  /* 0x0016e80001087983 */ /* 0x000f5e0000300a00 */
[----:B------:R-:W-:-:S03]  /*20520*/  NOP ;  /* 0x0000000000007918 */ /* 0x000fc60000000000 */
[----:B------:R-:W-:Y:S01]  /*20530*/  STL.64 [R1+0x30], R4 ;  /* 0x0000300401007387 */ /* 0x000fe20000100a00 */
[----:B------:R-:W-:-:S03]  /*20540*/  IMAD.MOV.U32 R17, RZ, RZ, R7 ;  /* 0x000000ffff117224 */ /* 0x000fc600078e0007 */
[----:B------:R0:W-:Y:S04]  /*20550*/  STL [R1+0x38], R6 ;  /* 0x0000380601007387 */ /* 0x0001e80000100800 */
[----:B0-----:R-:W3:Y:S04]  /*20560*/  LDL.LU.64 R6, [R1+0x16e0] ;  /* 0x0016e00001067983 */ /* 0x001ee80000300a00 */
[----:B------:R-:W3:Y:S01]  /*20570*/  LDL.LU.64 R4, [R1+0x16d8] ;  /* 0x0016d80001047983 */ /* 0x000ee20000300a00 */
[----:B------:R-:W-:Y:S02]  /*20580*/  IMAD.MOV.U32 R20, RZ, RZ, R21 ;  /* 0x000000ffff147224 */ /* 0x000fe400078e0015 */
[----:B------:R-:W-:-:S02]  /*20590*/  IMAD.MOV.U32 R21, RZ, RZ, R23 ;  /* 0x000000ffff157224 */ /* 0x000fc400078e0017 */
[----:B------:R-:W-:Y:S02]  /*205a0*/  IMAD.MOV.U32 R22, RZ, RZ, R25 ;  /* 0x000000ffff167224 */ /* 0x000fe400078e0019 */
[----:B------:R-:W-:-:S07]  /*205b0*/  IMAD.MOV.U32 R23, RZ, RZ, R27 ;  /* 0x000000ffff177224 */ /* 0x000fce00078e001b */
[----:B---3--:R-:W-:Y:S01]  /*205c0*/  HMMA.16816.F32 R20, R20, R2, R4 ;  /* 0x000000021414723c */ /* 0x008fe20000001804 */
[----:B------:R-:W3:Y:S04]  /*205d0*/  LDL.LU R6, [R1+0x16d4] ;  /* 0x0016d40001067983 */ /* 0x000ee80000300800 */
[----:B------:R-:W4:-:S15]  /*205e0*/  LDL.LU R4, [R1+0x16d0] ;  /* 0x0016d00001047983 */ /* 0x000f1e0000300800 */
[----:B------:R-:W-:-:S04]  /*205f0*/  NOP ;  /* 0x0000000000007918 */ /* 0x000fc80000000000 */
[----:B------:R-:W-:Y:S02]  /*20600*/  IMAD.MOV.U32 R7, RZ, RZ, R23 ;  /* 0x000000ffff077224 */ /* 0x000fe400078e0017 */
[----:B------:R-:W-:Y:S02]  /*20610*/  IMAD.MOV.U32 R5, RZ, RZ, R22 ;  /* 0x000000ffff057224 */ /* 0x000fe400078e0016 */
[----:B------:R-:W-:Y:S02]  /*20620*/  IMAD.MOV.U32 R13, RZ, RZ, R20 ;  /* 0x000000ffff0d7224 */ /* 0x000fe400078e0014 */
[----:B------:R-:W-:Y:S01]  /*20630*/  IMAD.MOV.U32 R15, RZ, RZ, R21 ;  /* 0x000000ffff0f7224 */ /* 0x000fe200078e0015 */
[----:B---3--:R-:W-:Y:S01]  /*20640*/  STL.64 [R1+0x16b8], R6 ;  /* 0x0016b80601007387 */ /* 0x008fe20000100a00 */
[----:B------:R-:W-:Y:S02]  /*20650*/  IMAD.MOV.U32 R21, RZ, RZ, R6 ;  /* 0x000000ffff157224 */ /* 0x000fe400078e0006 */
[----:B----4-:R-:W-:Y:S01]  /*20660*/  IMAD.MOV.U32 R20, RZ, RZ, R4 ;  /* 0x000000ffff147224 */ /* 0x010fe200078e0004 */
[----:B------:R0:W-:Y:S04]  /*20670*/  STL.64 [R1+0x16b0], R4 ;  /* 0x0016b00401007387 */ /* 0x0001e80000100a00 */
[----:B0-----:R-:W3:Y:S04]  /*20680*/  LDL.LU R4, [R1+0x50] ;  /* 0x0000500001047983 */ /* 0x001ee80000300800 */
[----:B------:R-:W3:Y:S04]  /*20690*/  LDL.LU R5, [R1+0x54] ;  /* 0x0000540001057983 */ /* 0x000ee80000300800 */
[----:B------:R-:W4:Y:S04]  /*206a0*/  LDL.LU R6, [R1+0x58] ;  /* 0x0000580001067983 */ /* 0x000f280000300800 */
[----:B------:R-:W4:Y:S01]  /*206b0*/  LDL.LU R7, [R1+0x5c] ;  /* 0x00005c0001077983 */ /* 0x000f220000300800 */
[----:B-----5:R-:W-:Y:S01]  /*206c0*/  F2FP.F16.E4M3.UNPACK_B R2, R9 ;  /* 0x00000009ff02723e */ /* 0x020fe200020006ff */
[----:B------:R-:W-:Y:S01]  /*206d0*/  IMAD.MOV.U32 R22, RZ, RZ, R8 ;  /* 0x000000ffff167224 */ /* 0x000fe200078e0008 */
[----:B--2---:R-:W-:Y:S01]  /*206e0*/  F2FP.F16.E4M3.UNPACK_B R3, R11 ;  /* 0x0000000bff03723e */ /* 0x004fe200020006ff */
[----:B------:R-:W-:Y:S01]  /*206f0*/  IMAD.MOV.U32 R23, RZ, RZ, R10 ;  /* 0x000000ffff177224 */ /* 0x000fe200078e000a */
[----:B----4-:R-:W-:Y:S04]  /*20700*/  STL.64 [R1+0x16c8], R6 ;  /* 0x0016c80601007387 */ /* 0x010fe80000100a00 */
[----:B---3--:R0:W-:Y:S04]  /*20710*/  STL.64 [R1+0x16c0], R4 ;  /* 0x0016c00401007387 */ /* 0x0081e80000100a00 */
[----:B0-----:R-:W2:Y:S04]  /*20720*/  LDL.LU R4, [R1+0x90] ;  /* 0x0000900001047983 */ /* 0x001ea80000300800 */
[----:B------:R-:W2:Y:S01]  /*20730*/  LDL.LU R5, [R1+0x94] ;  /* 0x0000940001057983 */ /* 0x000ea20000300800 */
[----:B------:R-:W-:-:S02]  /*20740*/  IMAD.MOV.U32 R6, RZ, RZ, R26 ;  /* 0x000000ffff067224 */ /* 0x000fc400078e001a */
[----:B------:R-:W-:Y:S02]  /*20750*/  IMAD.MOV.U32 R7, RZ, RZ, R24 ;  /* 0x000000ffff077224 */ /* 0x000fe400078e0018 */
[----:B------:R-:W-:-:S05]  /*20760*/  IMAD.MOV.U32 R24, RZ, RZ, R12 ;  /* 0x000000ffff187224 */ /* 0x000fca00078e000c */
[----:B--2---:R-:W-:Y:S01]  /*20770*/  HMMA.16816.F32 R20, R20, R2, R4 ;  /* 0x000000021414723c */ /* 0x004fe20000001804 */
[----:B------:R-:W2:Y:S04]  /*20780*/  LDL.LU.64 R6, [R1+0x16c8] ;  /* 0x0016c80001067983 */ /* 0x000ea80000300a00 */
[----:B------:R-:W2:Y:S01]  /*20790*/  LDL.LU.64 R4, [R1+0x16c0] ;  /* 0x0016c00001047983 */ /* 0x000ea20000300a00 */
[----:B------:R-:W-:Y:S02]  /*207a0*/  IMAD.MOV.U32 R25, RZ, RZ, R14 ;  /* 0x000000ffff197224 */ /* 0x000fe400078e000e */
[----:B------:R-:W-:Y:S02]  /*207b0*/  IMAD.MOV.U32 R26, RZ, RZ, R16 ;  /* 0x000000ffff1a7224 */ /* 0x000fe400078e0010 */
[----:B------:R-:W-:-:S13]  /*207c0*/  IMAD.MOV.U32 R27, RZ, RZ, R18 ;  /* 0x000000ffff1b7224 */ /* 0x000fda00078e0012 */
[----:B------:R-:W-:Y:S01]  /*207d0*/  STL [R1+0x24], R21 ;  /* 0x0000241501007387 */ /* 0x000fe20000100800 */
[----:B------:R-:W-:-:S03]  /*207e0*/  IMAD.MOV.U32 R0, RZ, RZ, R23 ;  /* 0x000000ffff007224 */ /* 0x000fc600078e0017 */
[----:B------:R0:W-:Y:S04]  /*207f0*/  STL [R1+0x28], R22 ;  /* 0x0000281601007387 */ /* 0x0001e80000100800 */
[----:B------:R-:W3:Y:S04]  /*20800*/  LDL R23, [R1+0xfc] ;  /* 0x0000fc0001177983 */ /* 0x000ee80000100800 */
[----:B0-----:R-:W4:Y:S01]  /*20810*/  LDL R22, [R1+0xf8] ;  /* 0x0000f80001167983 */ /* 0x001f220000100800 */
[----:B--2---:R-:W-:Y:S03]  /*20820*/  HMMA.16816.F32 R24, R24, R2, R4 ;  /* 0x000000021818723c */ /* 0x004fe60000001804 */
[----:B------:R-:W2:Y:S04]  /*20830*/  LDL.LU.64 R6, [R1+0x16b8] ;  /* 0x0016b80001067983 */ /* 0x000ea80000300a00 */
[----:B------:R-:W5:Y:S01]  /*20840*/  LDL.LU.64 R4, [R1+0x16b0] ;  /* 0x0016b00001047983 */ /* 0x000f620000300a00 */
[----:B------:R-:W-:-:S15]  /*20850*/  IMAD.MOV.U32 R19, RZ, RZ, R20 ;  /* 0x000000ffff137224 */ /* 0x000fde00078e0014 */
[----:B------:R-:W-:Y:S04]  /*20860*/  STL.64 [R1+0x10], R24 ;  /* 0x0000101801007387 */ /* 0x000fe80000100a00 */
[----:B------:R-:W-:Y:S04]  /*20870*/  STL.64 [R1+0x18], R26 ;  /* 0x0000181a01007387 */ /* 0x000fe80000100a00 */
[----:B--2---:R-:W-:Y:S01]  /*20880*/  STL.64 [R1+0x1698], R6 ;  /* 0x0016980601007387 */ /* 0x004fe20000100a00 */
[----:B------:R-:W-:Y:S02]  /*20890*/  IMAD.MOV.U32 R21, RZ, RZ, R6 ;  /* 0x000000ffff157224 */ /* 0x000fe400078e0006 */
[----:B-----5:R-:W-:Y:S01]  /*208a0*/  IMAD.MOV.U32 R20, RZ, RZ, R4 ;  /* 0x000000ffff147224 */ /* 0x020fe200078e0004 */
[----:B------:R0:W-:Y:S04]  /*208b0*/  STL.64 [R1+0x1690], R4 ;  /* 0x0016900401007387 */ /* 0x0001e80000100a00 */
[----:B0-----:R-:W2:Y:S04]  /*208c0*/  LDL.LU R4, [R1+0x40] ;  /* 0x0000400001047983 */ /* 0x001ea80000300800 */
[----:B------:R-:W2:Y:S04]  /*208d0*/  LDL.LU R5, [R1+0x44] ;  /* 0x0000440001057983 */ /* 0x000ea80000300800 */
[----:B------:R-:W5:Y:S04]  /*208e0*/  LDL.LU R6, [R1+0x48] ;  /* 0x0000480001067983 */ /* 0x000f680000300800 */
[----:B------:R-:W5:Y:S01]  /*208f0*/  LDL.LU R7, [R1+0x4c] ;  /* 0x00004c0001077983 */ /* 0x000f620000300800 */
[----:B----4-:R-:W-:Y:S01]  /*20900*/  F2FP.F16.E4M3.UNPACK_B R2, R22 ;  /* 0x00000016ff02723e */ /* 0x010fe200020006ff */
[----:B------:R-:W-:Y:S01]  /*20910*/  IMAD.MOV.U32 R22, RZ, RZ, R8 ;  /* 0x000000ffff167224 */ /* 0x000fe200078e0008 */
[----:B---3--:R-:W-:Y:S01]  /*20920*/  F2FP.F16.E4M3.UNPACK_B R3, R23 ;  /* 0x00000017ff03723e */ /* 0x008fe200020006ff */
[----:B-----5:R-:W-:Y:S04]  /*20930*/  STL.64 [R1+0x16a8], R6 ;  /* 0x0016a80601007387 */ /* 0x020fe80000100a00 */
[----:B--2---:R0:W-:Y:S04]  /*20940*/  STL.64 [R1+0x16a0], R4 ;  /* 0x0016a00401007387 */ /* 0x0041e80000100a00 */
[----:B0-----:R-:W2:Y:S04]  /*20950*/  LDL.LU R4, [R1+0x80] ;  /* 0x0000800001047983 */ /* 0x001ea80000300800 */
[----:B------:R-:W2:Y:S04]  /*20960*/  LDL.LU R5, [R1+0x84] ;  /* 0x0000840001057983 */ /* 0x000ea80000300800 */
[----:B------:R-:W2:Y:S04]  /*20970*/  LDL.LU R6, [R1+0x88] ;  /* 0x0000880001067983 */ /* 0x000ea80000300800 */
[----:B------:R-:W2:Y:S01]  /*20980*/  LDL.LU R7, [R1+0x8c] ;  /* 0x00008c0001077983 */ /* 0x000ea20000300800 */
[----:B------:R-:W-:-:S02]  /*20990*/  IMAD.MOV.U32 R23, RZ, RZ, R10 ;  /* 0x000000ffff177224 */ /* 0x000fc400078e000a */
[----:B------:R-:W-:Y:S02]  /*209a0*/  IMAD.MOV.U32 R24, RZ, RZ, R12 ;  /* 0x000000ffff187224 */ /* 0x000fe400078e000c */
[----:B------:R-:W-:-:S03]  /*209b0*/  IMAD.MOV.U32 R25, RZ, RZ, R14 ;  /* 0x000000ffff197224 */ /* 0x000fc600078e000e */
[----:B--2---:R-:W-:Y:S01]  /*209c0*/  HMMA.16816.F32 R20, R20, R2, R4 ;  /* 0x000000021414723c */ /* 0x004fe20000001804 */
[----:B------:R-:W2:Y:S04]  /*209d0*/  LDL.LU.64 R6, [R1+0x16a8] ;  /* 0x0016a80001067983 */ /* 0x000ea80000300a00 */
[----:B------:R-:W2:Y:S01]  /*209e0*/  LDL.LU.64 R4, [R1+0x16a0] ;  /* 0x0016a00001047983 */ /* 0x000ea20000300a00 */
[----:B------:R-:W-:Y:S02]  /*209f0*/  IMAD.MOV.U32 R26, RZ, RZ, R16 ;  /* 0x000000ffff1a7224 */ /* 0x000fe400078e0010 */
[----:B------:R-:W-:-:S15]  /*20a00*/  IMAD.MOV.U32 R27, RZ, RZ, R18 ;  /* 0x000000ffff1b7224 */ /* 0x000fde00078e0012 */
[----:B------:R-:W-:Y:S04]  /*20a10*/  STL.64 [R1+0x80], R20 ;  /* 0x0000801401007387 */ /* 0x000fe80000100a00 */
[----:B------:R0:W-:Y:S04]  /*20a20*/  STL.64 [R1+0x88], R22 ;  /* 0x0000881601007387 */ /* 0x0001e80000100a00 */
[----:B0-----:R-:W3:Y:S04]  /*20a30*/  LDL R22, [R1+0xe8] ;  /* 0x0000e80001167983 */ /* 0x001ee80000100800 */
[----:B------:R-:W4:Y:S01]  /*20a40*/  LDL R23, [R1+0xec] ;  /* 0x0000ec0001177983 */ /* 0x000f220000100800 */
[----:B--2---:R-:W-:Y:S03]  /*20a50*/  HMMA.16816.F32 R24, R24, R2, R4 ;  /* 0x000000021818723c */ /* 0x004fe60000001804 */
[----:B------:R-:W2:Y:S04]  /*20a60*/  LDL.LU.64 R6, [R1+0x1698] ;  /* 0x0016980001067983 */ /* 0x000ea80000300a00 */
[----:B------:R-:W5:-:S15]  /*20a70*/  LDL.LU.64 R4, [R1+0x1690] ;  /* 0x0016900001047983 */ /* 0x000f5e0000300a00 */
[----:B------:R-:W-:-:S01]  /*20a80*/  NOP ;  /* 0x0000000000007918 */ /* 0x000fc20000000000 */
[----:B------:R-:W-:Y:S04]  /*20a90*/  STL.64 [R1+0x50], R24 ;  /* 0x0000501801007387 */ /* 0x000fe80000100a00 */
[----:B------:R-:W-:Y:S04]  /*20aa0*/  STL.64 [R1+0x58], R26 ;  /* 0x0000581a01007387 */ /* 0x000fe80000100a00 */
[----:B--2---:R-:W-:Y:S01]  /*20ab0*/  STL.64 [R1+0x1680], R6 ;  /* 0x0016800601007387 */ /* 0x004fe20000100a00 */
[----:B-----5:R-:W-:-:S03]  /*20ac0*/  IMAD.MOV.U32 R20, RZ, RZ, R4 ;  /* 0x000000ffff147224 */ /* 0x020fc600078e0004 */
[----:B------:R0:W-:Y:S04]  /*20ad0*/  STL.64 [R1+0x1678], R4 ;  /* 0x0016780401007387 */ /* 0x0001e80000100a00 */
[----:B0-----:R-:W2:Y:S04]  /*20ae0*/  LDL.LU R4, [R1+0xb0] ;  /* 0x0000b00001047983 */ /* 0x001ea80000300800 */
[----:B------:R-:W2:Y:S01]  /*20af0*/  LDL.LU R5, [R1+0xb4] ;  /* 0x0000b40001057983 */ /* 0x000ea20000300800 */
[----:B---3--:R-:W-:Y:S01]  /*20b00*/  F2FP.F16.E4M3.UNPACK_B R2, R22 ;  /* 0x00000016ff02723e */ /* 0x008fe200020006ff */
[----:B------:R-:W-:Y:S01]  /*20b10*/  IMAD.MOV.U32 R21, RZ, RZ, R6 ;  /* 0x000000ffff157224 */ /* 0x000fe200078e0006 */
[----:B----4-:R-:W-:Y:S01]  /*20b20*/  F2FP.F16.E4M3.UNPACK_B R3, R23 ;  /* 0x00000017ff03723e */ /* 0x010fe200020006ff */
[----:B------:R-:W-:-:S02]  /*20b30*/  IMAD.MOV.U32 R6, RZ, RZ, R29 ;  /* 0x000000ffff067224 */ /* 0x000fc400078e001d */
[----:B------:R-:W-:Y:S01]  /*20b40*/  IMAD.MOV.U32 R7, RZ, RZ, R28 ;  /* 0x000000ffff077224 */ /* 0x000fe200078e001c */
[----:B------:R-:W3:Y:S01]  /*20b50*/  LDL.LU R29, [R1+0x168c] ;  /* 0x00168c00011d7983 */ /* 0x000ee20000300800 */
[----:B------:R-:W-:Y:S02]  /*20b60*/  IMAD.MOV.U32 R22, RZ, RZ, R8 ;  /* 0x000000ffff167224 */ /* 0x000fe400078e0008 */
[----:B------:R-:W-:Y:S01]  /*20b70*/  IMAD.MOV.U32 R23, RZ, RZ, R10 ;  /* 0x000000ffff177224 */ /* 0x000fe200078e000a */
[----:B------:R-:W4:Y:S06]  /*20b80*/  LDL.LU R28, [R1+0x1688] ;  /* 0x00168800011c7983 */ /* 0x000f2c0000300800 */
[----:B--2---:R-:W-:Y:S01]  /*20b90*/  HMMA.16816.F32 R20, R20, R2, R4 ;  /* 0x000000021414723c */ /* 0x004fe20000001804 */
[----:B------:R-:W2:Y:S04]  /*20ba0*/  LDL.LU.64 R6, [R1+0x1680] ;  /* 0x0016800001067983 */ /* 0x000ea80000300a00 */
        /* <DEDUP_REMOVED lines=8> */
[----:B------:R-:W-:-:S02]  /*20c30*/  IMAD.MOV.U32 R24, RZ, RZ, R12 ;  /* 0x000000ffff187224 */ /* 0x000fc400078e000c */
[----:B------:R-:W-:Y:S02]  /*20c40*/  IMAD.MOV.U32 R25, RZ, RZ, R14 ;  /* 0x000000ffff197224 */ /* 0x000fe400078e000e */
[----:B------:R-:W-:Y:S02]  /*20c50*/  IMAD.MOV.U32 R26, RZ, RZ, R16 ;  /* 0x000000ffff1a7224 */ /* 0x000fe400078e0010 */
[----:B------:R-:W-:-:S07]  /*20c60*/  IMAD.MOV.U32 R27, RZ, RZ, R18 ;  /* 0x000000ffff1b7224 */ /* 0x000fce00078e0012 */
[----:B---3--:R-:W-:Y:S07]  /*20c70*/  HMMA.16816.F32 R20, R24, R2, R20 ;  /* 0x000000021814723c */ /* 0x008fee0000001814 */
[----:B-----5:R-:W-:Y:S02]  /*20c80*/  IMAD.MOV.U32 R24, RZ, RZ, R4 ;  /* 0x000000ffff187224 */ /* 0x020fe400078e0004 */
[----:B--2---:R-:W-:-:S14]  /*20c90*/  IMAD.MOV.U32 R25, RZ, RZ, R6 ;  /* 0x000000ffff197224 */ /* 0x004fdc00078e0006 */
[----:B------:R-:W-:Y:S04]  /*20ca0*/  STL.64 [R1+0x70], R20 ;  /* 0x0000701401007387 */ /* 0x000fe80000100a00 */
[----:B------:R-:W-:Y:S04]  /*20cb0*/  STL.64 [R1+0x78], R22 ;  /* 0x0000781601007387 */ /* 0x000fe80000100a00 */
[----:B------:R-:W-:Y:S04]  /*20cc0*/  STL [R1+0x1670], R7 ;  /* 0x0016700701007387 */ /* 0x000fe80000100800 */
[----:B------:R0:W-:Y:S04]  /*20cd0*/  STL [R1+0x166c], R5 ;  /* 0x00166c0501007387 */ /* 0x0001e80000100800 */
[----:B------:R-:W2:Y:S04]  /*20ce0*/  LDL.LU R4, [R1+0x30] ;  /* 0x0000300001047983 */ /* 0x000ea80000300800 */
[----:B0-----:R-:W2:Y:S04]  /*20cf0*/  LDL.LU R5, [R1+0x34] ;  /* 0x0000340001057983 */ /* 0x001ea80000300800 */
[----:B------:R-:W2:Y:S01]  /*20d00*/  LDL.LU R6, [R1+0x38] ;  /* 0x0000380001067983 */ /* 0x000ea20000300800 */
[----:B----4-:R-:W-:Y:S01]  /*20d10*/  F2FP.F16.E4M3.UNPACK_B R28, R28 ;  /* 0x0000001cff1c723e */ /* 0x010fe200020006ff */
[----:B------:R-:W-:Y:S01]  /*20d20*/  IMAD.MOV.U32 R7, RZ, RZ, R17 ;  /* 0x000000ffff077224 */ /* 0x000fe200078e0011 */
[----:B------:R-:W-:Y:S01]  /*20d30*/  F2FP.F16.E4M3.UNPACK_B R29, R29 ;  /* 0x0000001dff1d723e */ /* 0x000fe200020006ff */
[----:B------:R-:W-:Y:S01]  /*20d40*/  IMAD.MOV.U32 R26, RZ, RZ, R8 ;  /* 0x000000ffff1a7224 */ /* 0x000fe200078e0008 */
[----:B------:R-:W3:Y:S01]  /*20d50*/  LDL.LU R17, [R1+0x1674] ;  /* 0x0016740001117983 */ /* 0x000ee20000300800 */
[----:B------:R-:W-:-:S02]  /*20d60*/  IMAD.MOV.U32 R27, RZ, RZ, R10 ;  /* 0x000000ffff1b7224 */ /* 0x000fc400078e000a */
[----:B------:R-:W-:Y:S02]  /*20d70*/  IMAD.MOV.U32 R21, RZ, RZ, R14 ;  /* 0x000000ffff157224 */ /* 0x000fe400078e000e */
[----:B------:R-:W4:Y:S01]  /*20d80*/  LDL.LU R14, [R1+0xfc] ;  /* 0x0000fc00010e7983 */ /* 0x000f220000300800 */
[----:B------:R-:W-:-:S03]  /*20d90*/  IMAD.MOV.U32 R22, RZ, RZ, R16 ;  /* 0x000000ffff167224 */ /* 0x000fc600078e0010 */
[----:B------:R-:W5:Y:S01]  /*20da0*/  LDL.LU R16, [R1+0xf8] ;  /* 0x0000f80001107983 */ /* 0x000f620000300800 */
[----:B--2---:R-:W-:Y:S03]  /*20db0*/  HMMA.16816.F32 R24, R24, R28, R4 ;  /* 0x0000001c1818723c */ /* 0x004fe60000001804 */
[----:B------:R-:W2:Y:S04]  /*20dc0*/  LDL.LU R7, [R1+0x1670] ;  /* 0x0016700001077983 */ /* 0x000ea80000300800 */
[----:B------:R-:W3:Y:S01]  /*20dd0*/  LDL.LU R5, [R1+0x166c] ;  /* 0x00166c0001057983 */ /* 0x000ee20000300800 */
[----:B------:R-:W-:Y:S01]  /*20de0*/  IMAD.MOV.U32 R23, RZ, RZ, R18 ;  /* 0x000000ffff177224 */ /* 0x000fe200078e0012 */
[----:B------:R-:W-:-:S02]  /*20df0*/  F2FP.F16.E4M3.UNPACK_B R2, R9.H1 ;  /* 0x00000009ff02723e */ /* 0x000fc400030006ff */
[----:B------:R-:W-:-:S12]  /*20e00*/  F2FP.F16.E4M3.UNPACK_B R3, R11.H1 ;  /* 0x0000000bff03723e */ /* 0x000fd800030006ff */
[----:B------:R0:W-:Y:S01]  /*20e10*/  STL [R1+0x90], R24 ;  /* 0x0000901801007387 */ /* 0x0001e20000100800 */
[----:B------:R-:W-:Y:S02]  /*20e20*/  IMAD.MOV.U32 R18, RZ, RZ, R25 ;  /* 0x000000ffff127224 */ /* 0x000fe400078e0019 */
[----:B------:R-:W-:Y:S02]  /*20e30*/  IMAD.MOV.U32 R10, RZ, RZ, R26 ;  /* 0x000000ffff0a7224 */ /* 0x000fe400078e001a */
[----:B------:R-:W-:Y:S02]  /*20e40*/  IMAD.MOV.U32 R25, RZ, RZ, R15 ;  /* 0x000000ffff197224 */ /* 0x000fe400078e000f */
[----:B------:R-:W-:Y:S02]  /*20e50*/  IMAD.MOV.U32 R8, RZ, RZ, R27 ;  /* 0x000000ffff087224 */ /* 0x000fe400078e001b */
[----:B0-----:R-:W-:Y:S02]  /*20e60*/  IMAD.MOV.U32 R24, RZ, RZ, R13 ;  /* 0x000000ffff187224 */ /* 0x001fe400078e000d */
[----:B------:R-:W4:Y:S04]  /*20e70*/  LDL.LU R13, [R1+0x1668] ;  /* 0x00166800010d7983 */ /* 0x000f280000300800 */
[----:B------:R-:W5:Y:S01]  /*20e80*/  LDL.LU R15, [R1+0x1664] ;  /* 0x00166400010f7983 */ /* 0x000f620000300800 */
[----:B--2---:R-:W-:-:S02]  /*20e90*/  IMAD.MOV.U32 R27, RZ, RZ, R7 ;  /* 0x000000ffff1b7224 */ /* 0x004fc400078e0007 */
[----:B---3--:R-:W-:Y:S02]  /*20ea0*/  IMAD.MOV.U32 R26, RZ, RZ, R5 ;  /* 0x000000ffff1a7224 */ /* 0x008fe400078e0005 */
[----:B------:R-:W2:Y:S04]  /*20eb0*/  LDL.LU R5, [R1+0x1660] ;  /* 0x0016600001057983 */ /* 0x000ea80000300800 */
[----:B------:R-:W3:Y:S04]  /*20ec0*/  LDL.LU R7, [R1+0x165c] ;  /* 0x00165c0001077983 */ /* 0x000ee80000300800 */
[----:B------:R-:W4:Y:S04]  /*20ed0*/  LDL.LU R9, [R1+0x1658] ;  /* 0x0016580001097983 */ /* 0x000f280000300800 */
[----:B------:R-:W5:Y:S04]  /*20ee0*/  LDL.LU R11, [R1+0x1654] ;  /* 0x00165400010b7983 */ /* 0x000f680000300800 */
[----:B------:R-:W3:Y:S04]  /*20ef0*/  LDL.LU R6, [R1+0xe8] ;  /* 0x0000e80001067983 */ /* 0x000ee80000300800 */
[----:B------:R-:W4:Y:S01]  /*20f00*/  LDL.LU R4, [R1+0xec] ;  /* 0x0000ec0001047983 */ /* 0x000f220000300800 */
[----:B------:R-:W-:-:S07]  /*20f10*/  IMAD.MOV.U32 R20, RZ, RZ, R12 ;  /* 0x000000ffff147224 */ /* 0x000fce00078e000c */
[----:B------:R-:W-:-:S15]  /*20f20*/  HMMA.16816.F32 R20, R20, R28, R24 ;  /* 0x0000001c1414723c */ /* 0x000fde0000001818 */
[----:B------:R-:W-:-:S08]  /*20f30*/  NOP ;  /* 0x0000000000007918 */ /* 0x000fd00000000000 */
[----:B------:R2:W-:Y:S04]  /*20f40*/  STL.64 [R1+0x60], R20 ;  /* 0x0000601401007387 */ /* 0x0005e80000100a00 */
[----:B------:R-:W-:Y:S01]  /*20f50*/  STL.64 [R1+0x68], R22 ;  /* 0x0000681601007387 */ /* 0x000fe20000100a00 */
[----:B--2---:R-:W-:-:S03]  /*20f60*/  IMAD.MOV.U32 R20, RZ, RZ, R5 ;  /* 0x000000ffff147224 */ /* 0x004fc600078e0005 */
[----:B---3--:R-:W-:Y:S04]  /*20f70*/  STL.64 [R1+0x1648], R6 ;  /* 0x0016480601007387 */ /* 0x008fe80000100a00 */
[----:B----4-:R0:W-:Y:S02]  /*20f80*/  STL.64 [R1+0x1640], R4 ;  /* 0x0016400401007387 */ /* 0x0101e40000100a00 */
[----:B0-----:R-:W-:Y:S02]  /*20f90*/  IMAD.MOV.U32 R4, RZ, RZ, R19 ;  /* 0x000000ffff047224 */ /* 0x001fe400078e0013 */
[----:B------:R-:W2:Y:S04]  /*20fa0*/  LDL.LU R19, [R1+0x1650] ;  /* 0x0016500001137983 */ /* 0x000ea80000300800 */
[----:B------:R-:W3:Y:S04]  /*20fb0*/  LDL.LU R5, [R1+0x24] ;  /* 0x0000240001057983 */ /* 0x000ee80000300800 */
[----:B------:R-:W3:Y:S01]  /*20fc0*/  LDL.LU R6, [R1+0x28] ;  /* 0x0000280001067983 */ /* 0x000ee20000300800 */
[----:B------:R-:W-:-:S02]  /*20fd0*/  IMAD.MOV.U32 R21, RZ, RZ, R7 ;  /* 0x000000ffff157224 */ /* 0x000fc400078e0007 */
[----:B------:R-:W-:Y:S02]  /*20fe0*/  IMAD.MOV.U32 R7, RZ, RZ, R0 ;  /* 0x000000ffff077224 */ /* 0x000fe400078e0000 */
[----:B------:R-:W-:Y:S02]  /*20ff0*/  IMAD.MOV.U32 R22, RZ, RZ, R9 ;  /* 0x000000ffff167224 */ /* 0x000fe400078e0009 */
[----:B-----5:R-:W-:-:S07]  /*21000*/  IMAD.MOV.U32 R23, RZ, RZ, R11 ;  /* 0x000000ffff177224 */ /* 0x020fce00078e000b */
[----:B---3--:R-:W-:Y:S01]  /*21010*/  HMMA.16816.F32 R20, R20, R2, R4 ;  /* 0x000000021414723c */ /* 0x008fe20000001804 */
[----:B------:R-:W3:Y:S04]  /*21020*/  LDL.LU.64 R6, [R1+0x1648] ;  /* 0x0016480001067983 */ /* 0x000ee80000300a00 */
[----:B------:R-:W4:-:S15]  /*21030*/  LDL.LU.64 R4, [R1+0x1640] ;  /* 0x0016400001047983 */ /* 0x000f1e0000300a00 */
[----:B------:R-:W-:-:S03]  /*21040*/  NOP ;  /* 0x0000000000007918 */ /* 0x000fc60000000000 */
[----:B------:R0:W-:Y:S01]  /*21050*/  STL.64 [R1+0x40], R20 ;  /* 0x0000401401007387 */ /* 0x0001e20000100a00 */
[----:B------:R-:W-:-:S03]  /*21060*/  IMAD.MOV.U32 R0, RZ, RZ, R20 ;  /* 0x000000ffff007224 */ /* 0x000fc600078e0014 */
[----:B------:R1:W-:Y:S01]  /*21070*/  STL.64 [R1+0x48], R22 ;  /* 0x0000481601007387 */ /* 0x0003e20000100a00 */
[----:B------:R-:W-:-:S03]  /*21080*/  IMAD.MOV.U32 R12, RZ, RZ, R22 ;  /* 0x000000ffff0c7224 */ /* 0x000fc600078e0016 */
[----:B0-----:R-:W5:Y:S04]  /*21090*/  LDL.LU R20, [R1+0x10] ;  /* 0x0000100001147983 */ /* 0x001f680000300800 */
[----:B------:R-:W5:Y:S04]  /*210a0*/  LDL.LU R21, [R1+0x14] ;  /* 0x0000140001157983 */ /* 0x000f680000300800 */
[----:B-1----:R-:W5:Y:S04]  /*210b0*/  LDL.LU R22, [R1+0x18] ;  /* 0x0000180001167983 */ /* 0x002f680000300800 */
[----:B------:R-:W5:Y:S01]  /*210c0*/  LDL.LU R23, [R1+0x1c] ;  /* 0x00001c0001177983 */ /* 0x000f620000300800 */
[----:B------:R-:W-:-:S02]  /*210d0*/  IMAD.MOV.U32 R24, RZ, RZ, R13 ;  /* 0x000000ffff187224 */ /* 0x000fc400078e000d */
[----:B------:R-:W-:Y:S02]  /*210e0*/  IMAD.MOV.U32 R25, RZ, RZ, R15 ;  /* 0x000000ffff197224 */ /* 0x000fe400078e000f */
[----:B------:R-:W-:Y:S02]  /*210f0*/  IMAD.MOV.U32 R26, RZ, RZ, R17 ;  /* 0x000000ffff1a7224 */ /* 0x000fe400078e0011 */
[----:B--2---:R-:W-:-:S07]  /*21100*/  IMAD.MOV.U32 R27, RZ, RZ, R19 ;  /* 0x000000ffff1b7224 */ /* 0x004fce00078e0013 */
[----:B-----5:R-:W-:Y:S07]  /*21110*/  HMMA.16816.F32 R20, R24, R2, R20 ;  /* 0x000000021814723c */ /* 0x020fee0000001814 */
[----:B----4-:R-:W-:Y:S02]  /*21120*/  IMAD.MOV.U32 R24, RZ, RZ, R5 ;  /* 0x000000ffff187224 */ /* 0x010fe400078e0005 */
[----:B---3--:R-:W-:-:S14]  /*21130*/  IMAD.MOV.U32 R25, RZ, RZ, R7 ;  /* 0x000000ffff197224 */ /* 0x008fdc00078e0007 */
[----:B------:R-:W-:Y:S04]  /*21140*/  STL.64 [R1+0x30], R20 ;  /* 0x0000301401007387 */ /* 0x000fe80000100a00 */
[----:B------:R-:W-:Y:S04]  /*21150*/  STL.64 [R1+0x38], R22 ;  /* 0x0000381601007387 */ /* 0x000fe80000100a00 */
[----:B------:R-:W-:Y:S04]  /*21160*/  STL.64 [R1+0x1638], R6 ;  /* 0x0016380601007387 */ /* 0x000fe80000100a00 */
[----:B------:R0:W-:Y:S04]  /*21170*/  STL.64 [R1+0x1630], R4 ;  /* 0x0016300401007387 */ /* 0x0001e80000100a00 */
[----:B0-----:R-:W2:Y:S04]  /*21180*/  LDL.LU R4, [R1+0x80] ;  /* 0x0000800001047983 */ /* 0x001ea80000300800 */
[----:B------:R-:W2:Y:S04]  /*21190*/  LDL.LU R5, [R1+0x84] ;  /* 0x0000840001057983 */ /* 0x000ea80000300800 */
[----:B------:R-:W2:Y:S04]  /*211a0*/  LDL.LU R6, [R1+0x88] ;  /* 0x0000880001067983 */ /* 0x000ea80000300800 */
[----:B------:R-:W2:Y:S01]  /*211b0*/  LDL.LU R7, [R1+0x8c] ;  /* 0x00008c0001077983 */ /* 0x000ea20000300800 */
[----:B------:R-:W-:Y:S01]  /*211c0*/  F2FP.F16.E4M3.UNPACK_B R28, R16.H1 ;  /* 0x00000010ff1c723e */ /* 0x000fe200030006ff */
[----:B------:R-:W-:Y:S01]  /*211d0*/  IMAD.MOV.U32 R26, RZ, RZ, R9 ;  /* 0x000000ffff1a7224 */ /* 0x000fe200078e0009 */
[----:B------:R-:W-:Y:S01]  /*211e0*/  F2FP.F16.E4M3.UNPACK_B R29, R14.H1 ;  /* 0x0000000eff1d723e */ /* 0x000fe200030006ff */
[----:B------:R-:W-:-:S07]  /*211f0*/  IMAD.MOV.U32 R27, RZ, RZ, R11 ;  /* 0x000000ffff1b7224 */ /* 0x000fce00078e000b */
[----:B--2---:R-:W-:Y:S01]  /*21200*/  HMMA.16816.F32 R24, R24, R28, R4 ;  /* 0x0000001c1818723c */ /* 0x004fe20000001804 */
        /* <DEDUP_REMOVED lines=10> */
[----:B------:R-:W-:Y:S02]  /*212b0*/  IMAD.MOV.U32 R16, RZ, RZ, R22 ;  /* 0x000000ffff107224 */ /* 0x000fe400078e0016 */
[----:B------:R-:W-:Y:S02]  /*212c0*/  IMAD.MOV.U32 R20, RZ, RZ, R13 ;  /* 0x000000ffff147224 */ /* 0x000fe400078e000d */
[----:B------:R-:W-:Y:S02]  /*212d0*/  IMAD.MOV.U32 R21, RZ, RZ, R15 ;  /* 0x000000ffff157224 */ /* 0x000fe400078e000f */
[----:B------:R-:W-:Y:S02]  /*212e0*/  IMAD.MOV.U32 R22, RZ, RZ, R17 ;  /* 0x000000ffff167224 */ /* 0x000fe400078e0011 */
[----:B------:R-:W-:Y:S01]  /*212f0*/  IMAD.MOV.U32 R23, RZ, RZ, R19 ;  /* 0x000000ffff177224 */ /* 0x000fe200078e0013 */
[----:B--2---:R-:W-:Y:S02]  /*21300*/  F2FP.F16.E4M3.UNPACK_B R2, R6.H1 ;  /* 0x00000006ff02723e */ /* 0x004fe400030006ff */
[----:B------:R-:W2:Y:S01]  /*21310*/  LDL.LU R6, [R1+0xd8] ;  /* 0x0000d80001067983 */ /* 0x000ea20000300800 */
[----:B---3--:R-:W-:-:S03]  /*21320*/  F2FP.F16.E4M3.UNPACK_B R3, R4.H1 ;  /* 0x00000004ff03723e */ /* 0x008fc600030006ff */
[----:B------:R-:W3:Y:S01]  /*21330*/  LDL.LU R4, [R1+0xdc] ;  /* 0x0000dc0001047983 */ /* 0x000ee20000300800 */
[----:B----4-:R-:W-:-:S15]  /*21340*/  HMMA.16816.F32 R20, R20, R28, R24 ;  /* 0x0000001c1414723c */ /* 0x010fde0000001818 */
[----:B------:R-:W-:-:S08]  /*21350*/  NOP ;  /* 0x0000000000007918 */ /* 0x000fd00000000000 */
[----:B------:R-:W-:Y:S04]  /*21360*/  STL.64 [R1+0x15f8], R22 ;  /* 0x0015f81601007387 */ /* 0x000fe80000100a00 */
[----:B------:R0:W-:Y:S04]  /*21370*/  STL.64 [R1+0x15f0], R20 ;  /* 0x0015f01401007387 */ /* 0x0001e80000100a00 */
[----:B0-----:R-:W4:Y:S04]  /*21380*/  LDL.LU R20, [R1+0x60] ;  /* 0x0000600001147983 */ /* 0x001f280000300800 */
[----:B------:R-:W4:Y:S04]  /*21390*/  LDL.LU R21, [R1+0x64] ;  /* 0x0000640001157983 */ /* 0x000f280000300800 */
[----:B------:R-:W5:Y:S04]  /*213a0*/  LDL.LU R22, [R1+0x68] ;  /* 0x0000680001167983 */ /* 0x000f680000300800 */
[----:B------:R-:W5:Y:S04]  /*213b0*/  LDL.LU R23, [R1+0x6c] ;  /* 0x00006c0001177983 */ /* 0x000f680000300800 */
[----:B-----5:R-:W-:Y:S04]  /*213c0*/  STL.64 [R1+0x1608], R22 ;  /* 0x0016081601007387 */ /* 0x020fe80000100a00 */
[----:B----4-:R0:W-:Y:S04]  /*213d0*/  STL.64 [R1+0x1600], R20 ;  /* 0x0016001401007387 */ /* 0x0101e80000100a00 */
[----:B0-----:R-:W4:Y:S01]  /*213e0*/  LDL.LU R20, [R1+0x90] ;  /* 0x0000900001147983 */ /* 0x001f220000300800 */
[----:B------:R-:W-:-:S02]  /*213f0*/  IMAD.MOV.U32 R22, RZ, RZ, R10 ;  /* 0x000000ffff167224 */ /* 0x000fc400078e000a */
[----:B------:R-:W-:Y:S02]  /*21400*/  IMAD.MOV.U32 R23, RZ, RZ, R8 ;  /* 0x000000ffff177224 */ /* 0x000fe400078e0008 */
[----:B------:R-:W-:-:S03]  /*21410*/  IMAD.MOV.U32 R21, RZ, RZ, R18 ;  /* 0x000000ffff157224 */ /* 0x000fc600078e0012 */
[----:B------:R-:W-:Y:S04]  /*21420*/  STL.64 [R1+0x1618], R22 ;  /* 0x0016181601007387 */ /* 0x000fe80000100a00 */
[----:B----4-:R0:W-:Y:S04]  /*21430*/  STL.64 [R1+0x1610], R20 ;  /* 0x0016101401007387 */ /* 0x0101e80000100a00 */
[----:B0-----:R-:W4:Y:S04]  /*21440*/  LDL.LU R20, [R1+0x70] ;  /* 0x0000700001147983 */ /* 0x001f280000300800 */
[----:B------:R-:W4:Y:S04]  /*21450*/  LDL.LU R21, [R1+0x74] ;  /* 0x0000740001157983 */ /* 0x000f280000300800 */
[----:B------:R-:W5:Y:S04]  /*21460*/  LDL.LU R22, [R1+0x78] ;  /* 0x0000780001167983 */ /* 0x000f680000300800 */
[----:B------:R-:W5:Y:S01]  /*21470*/  LDL.LU R23, [R1+0x7c] ;  /* 0x00007c0001177983 */ /* 0x000f620000300800 */
[----:B------:R-:W-:-:S03]  /*21480*/  IMAD.MOV.U32 R24, RZ, RZ, R5 ;  /* 0x000000ffff187224 */ /* 0x000fc600078e0005 */
[----:B-----5:R-:W-:Y:S04]  /*21490*/  STL.64 [R1+0x1628], R22 ;  /* 0x0016281601007387 */ /* 0x020fe80000100a00 */
[----:B----4-:R0:W-:Y:S04]  /*214a0*/  STL.64 [R1+0x1620], R20 ;  /* 0x0016201401007387 */ /* 0x0101e80000100a00 */
[----:B0-----:R-:W4:Y:S04]  /*214b0*/  LDL.LU R20, [R1+0xa0] ;  /* 0x0000a00001147983 */ /* 0x001f280000300800 */
[----:B------:R-:W4:Y:S04]  /*214c0*/  LDL.LU R21, [R1+0xa4] ;  /* 0x0000a40001157983 */ /* 0x000f280000300800 */
[----:B------:R-:W4:Y:S04]  /*214d0*/  LDL.LU R22, [R1+0xa8] ;  /* 0x0000a80001167983 */ /* 0x000f280000300800 */
[----:B------:R-:W4:Y:S01]  /*214e0*/  LDL.LU R23, [R1+0xac] ;  /* 0x0000ac0001177983 */ /* 0x000f220000300800 */
[----:B------:R-:W-:-:S02]  /*214f0*/  IMAD.MOV.U32 R25, RZ, RZ, R7 ;  /* 0x000000ffff197224 */ /* 0x000fc400078e0007 */
[----:B------:R-:W-:Y:S02]  /*21500*/  IMAD.MOV.U32 R26, RZ, RZ, R9 ;  /* 0x000000ffff1a7224 */ /* 0x000fe400078e0009 */
[----:B------:R-:W-:-:S07]  /*21510*/  IMAD.MOV.U32 R27, RZ, RZ, R11 ;  /* 0x000000ffff1b7224 */ /* 0x000fce00078e000b */
[----:B----4-:R-:W-:Y:S01]  /*21520*/  HMMA.16816.F32 R24, R24, R2, R20 ;  /* 0x000000021818723c */ /* 0x010fe20000001814 */
[----:B------:R-:W4:Y:S04]  /*21530*/  LDL.LU.64 R22, [R1+0x1628] ;  /* 0x0016280001167983 */ /* 0x000f280000300a00 */
[----:B------:R-:W4:-:S15]  /*21540*/  LDL.LU.64 R20, [R1+0x1620] ;  /* 0x0016200001147983 */ /* 0x000f1e0000300a00 */
[----:B------:R-:W-:-:S03]  /*21550*/  NOP ;  /* 0x0000000000007918 */ /* 0x000fc60000000000 */
[----:B------:R0:W-:Y:S01]  /*21560*/  STL.64 [R1], R24 ;  /* 0x0000001801007387 */ /* 0x0001e20000100a00 */
[----:B------:R-:W-:-:S03]  /*21570*/  IMAD.MOV.U32 R18, RZ, RZ, R26 ;  /* 0x000000ffff127224 */ /* 0x000fc600078e001a */
[----:B------:R1:W-:Y:S01]  /*21580*/  STL.64 [R1+0x8], R26 ;  /* 0x0000081a01007387 */ /* 0x0003e20000100a00 */
[----:B0-----:R-:W-:Y:S02]  /*21590*/  IMAD.MOV.U32 R24, RZ, RZ, R13 ;  /* 0x000000ffff187224 */ /* 0x001fe400078e000d */
[----:B------:R-:W-:Y:S02]  /*215a0*/  IMAD.MOV.U32 R25, RZ, RZ, R15 ;  /* 0x000000ffff197224 */ /* 0x000fe400078e000f */
[----:B-1----:R-:W-:Y:S02]  /*215b0*/  IMAD.MOV.U32 R26, RZ, RZ, R17 ;  /* 0x000000ffff1a7224 */ /* 0x002fe400078e0011 */
[----:B------:R-:W-:-:S07]  /*215c0*/  IMAD.MOV.U32 R27, RZ, RZ, R19 ;  /* 0x000000ffff1b7224 */ /* 0x000fce00078e0013 */
[----:B----4-:R-:W-:Y:S01]  /*215d0*/  HMMA.16816.F32 R24, R24, R2, R20 ;  /* 0x000000021818723c */ /* 0x010fe20000001814 */
[----:B------:R-:W4:Y:S04]  /*215e0*/  LDL.LU.64 R22, [R1+0x1618] ;  /* 0x0016180001167983 */ /* 0x000f280000300a00 */
[----:B------:R-:W4:Y:S01]  /*215f0*/  LDL.LU.64 R20, [R1+0x1610] ;  /* 0x0016100001147983 */ /* 0x000f220000300a00 */
[----:B--2---:R-:W-:Y:S01]  /*21600*/  F2FP.F16.E4M3.UNPACK_B R28, R6.H1 ;  /* 0x00000006ff1c723e */ /* 0x004fe200030006ff */
[----:B------:R-:W-:Y:S01]  /*21610*/  IMAD.MOV.U32 R6, RZ, RZ, R7 ;  /* 0x000000ffff067224 */ /* 0x000fe200078e0007 */
[----:B---3--:R-:W-:Y:S01]  /*21620*/  F2FP.F16.E4M3.UNPACK_B R29, R4.H1 ;  /* 0x00000004ff1d723e */ /* 0x008fe200030006ff */
[----:B------:R-:W-:Y:S01]  /*21630*/  IMAD.MOV.U32 R4, RZ, RZ, R9 ;  /* 0x000000ffff047224 */ /* 0x000fe200078e0009 */
[----:B------:R-:W2:Y:S01]  /*21640*/  LDL R3, [R1+0x44] ;  /* 0x0000440001037983 */ /* 0x000ea20000100800 */
[----:B------:R-:W-:-:S02]  /*21650*/  IMAD.MOV.U32 R8, RZ, RZ, R5 ;  /* 0x000000ffff087224 */ /* 0x000fc400078e0005 */
[----:B------:R-:W-:Y:S01]  /*21660*/  IMAD.MOV.U32 R9, RZ, RZ, R6 ;  /* 0x000000ffff097224 */ /* 0x000fe200078e0006 */
[----:B------:R-:W3:Y:S01]  /*21670*/  LDL R2, [R1+0x4c] ;  /* 0x00004c0001027983 */ /* 0x000ee20000100800 */
[----:B------:R-:W-:Y:S02]  /*21680*/  IMAD.MOV.U32 R10, RZ, RZ, R4 ;  /* 0x000000ffff0a7224 */ /* 0x000fe400078e0004 */
[----:B------:R-:W-:Y:S02]  /*21690*/  IMAD.MOV.U32 R5, RZ, RZ, R15 ;  /* 0x000000ffff057224 */ /* 0x000fe400078e000f */
[----:B------:R-:W-:Y:S01]  /*216a0*/  IMAD.MOV.U32 R6, RZ, RZ, R17 ;  /* 0x000000ffff067224 */ /* 0x000fe200078e0011 */
[----:B------:R-:W5:Y:S04]  /*216b0*/  LDL R15, [R1+0x3c] ;  /* 0x00003c00010f7983 */ /* 0x000f680000100800 */
[----:B------:R-:W5:Y:S01]  /*216c0*/  LDL R17, [R1] ;  /* 0x0000000001117983 */ /* 0x000f620000100800 */
[----:B----4-:R-:W-:Y:S03]  /*216d0*/  HMMA.16816.F32 R8, R8, R28, R20 ;  /* 0x0000001c0808723c */ /* 0x010fe60000001814 */
[----:B------:R-:W4:Y:S04]  /*216e0*/  LDL.LU.64 R22, [R1+0x1608] ;  /* 0x0016080001167983 */ /* 0x000f280000300a00 */
[----:B------:R-:W4:Y:S01]  /*216f0*/  LDL.LU.64 R20, [R1+0x1600] ;  /* 0x0016000001147983 */ /* 0x000f220000300a00 */
[----:B------:R-:W-:-:S02]  /*21700*/  IMAD.MOV.U32 R4, RZ, RZ, R13 ;  /* 0x000000ffff047224 */ /* 0x000fc400078e000d */
[----:B------:R-:W-:-:S07]  /*21710*/  IMAD.MOV.U32 R7, RZ, RZ, R19 ;  /* 0x000000ffff077224 */ /* 0x000fce00078e0013 */
[----:B----4-:R-:W-:Y:S01]  /*21720*/  HMMA.16816.F32 R4, R4, R28, R20 ;  /* 0x0000001c0404723c */ /* 0x010fe20000001814 */
[----:B------:R-:W4:Y:S04]  /*21730*/  LDL.LU.64 R22, [R1+0x15f8] ;  /* 0x0015f80001167983 */ /* 0x000f280000300a00 */
[----:B------:R-:W4:Y:S04]  /*21740*/  LDL.LU.64 R20, [R1+0x15f0] ;  /* 0x0015f00001147983 */ /* 0x000f280000300a00 */
[----:B------:R-:W4:Y:S04]  /*21750*/  LDL.LU R19, [R1+0x4] ;  /* 0x0000040001137983 */ /* 0x000f280000300800 */
[----:B------:R-:W4:Y:S04]  /*21760*/  LDL.LU R29, [R1+0xc] ;  /* 0x00000c00011d7983 */ /* 0x000f280000300800 */
[----:B------:R-:W5:Y:S01]  /*21770*/  LDL.LU R28, [R1+0x34] ;  /* 0x00003400011c7983 */ /* 0x000f620000300800 */
[----:B------:R-:W-:Y:S01]  /*21780*/  FMUL R12, R12, UR12 ;  /* 0x0000000c0c0c7c20 */ /* 0x000fe20008400000 */
[----:B---3--:R-:W-:Y:S01]  /*21790*/  FMUL R2, R2, UR12 ;  /* 0x0000000c02027c20 */ /* 0x008fe20008400000 */
[----:B------:R-:W-:Y:S01]  /*217a0*/  FMUL R0, R0, UR12 ;  /* 0x0000000c00007c20 */ /* 0x000fe20008400000 */
[----:B--2---:R-:W-:Y:S01]  /*217b0*/  FMUL R3, R3, UR12 ;  /* 0x0000000c03037c20 */ /* 0x004fe20008400000 */
[----:B------:R-:W-:-:S02]  /*217c0*/  FMUL R14, R14, UR12 ;  /* 0x0000000c0e0e7c20 */ /* 0x000fc40008400000 */
[----:B------:R-:W-:Y:S02]  /*217d0*/  FMNMX R2, R12, R2, !PT ;  /* 0x000000020c027209 */ /* 0x000fe40007800000 */
[----:B------:R-:W2:Y:S01]  /*217e0*/  LDL R12, [R1+0x10] ;  /* 0x00001000010c7983 */ /* 0x000ea20000100800 */
[----:B------:R-:W-:Y:S01]  /*217f0*/  FMNMX R3, R0, R3, !PT ;  /* 0x0000000300037209 */ /* 0x000fe20007800000 */
[----:B-----5:R-:W-:-:S05]  /*21800*/  FMUL R13, R28, UR12 ;  /* 0x0000000c1c0d7c20 */ /* 0x020fca0008400000 */
[----:B------:R-:W-:Y:S02]  /*21810*/  FMNMX R0, R14, R13, !PT ;  /* 0x0000000d0e007209 */ /* 0x000fe40007800000 */
[----:B------:R-:W3:Y:S01]  /*21820*/  LDL R14, [R1+0x18] ;  /* 0x00001800010e7983 */ /* 0x000ee20000100800 */
[----:B--2---:R-:W-:-:S05]  /*21830*/  FMUL R13, R12, UR12 ;  /* 0x0000000c0c0d7c20 */ /* 0x004fca0008400000 */
[----:B------:R-:W-:Y:S02]  /*21840*/  FMNMX R3, R13, R3, !PT ;  /* 0x000000030d037209 */ /* 0x000fe40007800000 */
[----:B------:R-:W2:Y:S01]  /*21850*/  LDL R13, [R1+0x14] ;  /* 0x00001400010d7983 */ /* 0x000ea20000100800 */
[----:B---3--:R-:W-:-:S05]  /*21860*/  FMUL R14, R14, UR12 ;  /* 0x0000000c0e0e7c20 */ /* 0x008fca0008400000 */
[----:B------:R-:W-:Y:S02]  /*21870*/  FMNMX R2, R14, R2, !PT ;  /* 0x000000020e027209 */ /* 0x000fe40007800000 */
[----:B------:R-:W3:Y:S01]  /*21880*/  LDL R14, [R1+0x1c] ;  /* 0x00001c00010e7983 */ /* 0x000ee20000100800 */
[----:B------:R-:W-:Y:S01]  /*21890*/  FMUL R16, R16, UR12 ;  /* 0x0000000c10107c20 */ /* 0x000fe20008400000 */
[----:B------:R-:W-:Y:S01]  /*218a0*/  FMUL R15, R15, UR12 ;  /* 0x0000000c0f0f7c20 */ /* 0x000fe20008400000 */
[----:B--2---:R-:W-:-:S04]  /*218b0*/  FMUL R13, R13, UR12 ;  /* 0x0000000c0d0d7c20 */ /* 0x004fc80008400000 */
[----:B------:R-:W-:Y:S01]  /*218c0*/  FMNMX R12, R16, R15, !PT ;  /* 0x0000000f100c7209 */ /* 0x000fe20007800000 */
[----:B----4-:R-:W-:Y:S01]  /*218d0*/  FMUL R15, R20, UR12 ;  /* 0x0000000c140f7c20 */ /* 0x010fe20008400000 */
[----:B------:R-:W-:Y:S01]  /*218e0*/  FMUL R16, R22, UR12 ;  /* 0x0000000c16107c20 */ /* 0x000fe20008400000 */
[----:B------:R-:W-:Y:S01]  /*218f0*/  FMNMX R3, R13, R3, !PT ;  /* 0x000000030d037209 */ /* 0x000fe20007800000 */
[----:B------:R-:W-:Y:S02]  /*21900*/  FMUL R13, R21, UR12 ;  /* 0x0000000c150d7c20 */ /* 0x000fe40008400000 */
[----:B------:R-:W-:Y:S01]  /*21910*/  FMNMX R0, R15, R0, !PT ;  /* 0x000000000f007209 */ /* 0x000fe20007800000 */
[----:B------:R-:W-:Y:S01]  /*21920*/  FMUL R15, R23, UR12 ;  /* 0x0000000c170f7c20 */ /* 0x000fe20008400000 */
[----:B------:R-:W-:Y:S01]  /*21930*/  FMNMX R12, R16, R12, !PT ;  /* 0x0000000c100c7209 */ /* 0x000fe20007800000 */
[----:B------:R-:W-:Y:S01]  /*21940*/  FMUL R17, R17, UR12 ;  /* 0x0000000c11117c20 */ /* 0x000fe20008400000 */
[----:B------:R-:W-:Y:S01]  /*21950*/  FMUL R16, R18, UR12 ;  /* 0x0000000c12107c20 */ /* 0x000fe20008400000 */
[----:B------:R-:W-:Y:S01]  /*21960*/  FMNMX R0, R13, R0, !PT ;  /* 0x000000000d007209 */ /* 0x000fe20007800000 */
[----:B------:R-:W-:Y:S01]  /*21970*/  FMUL R13, R26, UR12 ;  /* 0x0000000c1a0d7c20 */ /* 0x000fe20008400000 */
[----:B------:R-:W-:-:S02]  /*21980*/  FMNMX R12, R15, R12, !PT ;  /* 0x0000000c0f0c7209 */ /* 0x000fc40007800000 */
[----:B------:R-:W-:Y:S01]  /*21990*/  FMNMX R15, R17, R3, !PT ;  /* 0x00000003110f7209 */ /* 0x000fe20007800000 */
[----:B------:R-:W-:Y:S01]  /*219a0*/  FMUL R17, R29, UR12 ;  /* 0x0000000c1d117c20 */ /* 0x000fe20008400000 */
[----:B------:R-:W0:Y:S02]  /*219b0*/  S2R R18, SR_TID.X ;  /* 0x0000000000127919 */ /* 0x000e240000002100 */
[----:B0-----:R-:W-:-:S04]  /*219c0*/  LOP3.LUT R18, R18, 0x1c, RZ, 0xc0, !PT ;  /* 0x0000001c12127812 */ /* 0x001fc800078ec0ff */
[----:B------:R-:W-:Y:S01]  /*219d0*/  LEA R18, R18, UR7, 0x2 ;  /* 0x0000000712127c11 */ /* 0x000fe2000f8e10ff */
[----:B---3--:R-:W-:-:S05]  /*219e0*/  FMUL R14, R14, UR12 ;  /* 0x0000000c0e0e7c20 */ /* 0x008fca0008400000 */
[----:B------:R-:W-:Y:S01]  /*219f0*/  FMNMX R2, R14, R2, !PT ;  /* 0x000000020e027209 */ /* 0x000fe20007800000 */
[----:B------:R-:W-:-:S03]  /*21a00*/  FMUL R14, R24, UR12 ;  /* 0x0000000c180e7c20 */ /* 0x000fc60008400000 */
[----:B------:R-:W-:Y:S02]  /*21a10*/  FMNMX R3, R16, R2, !PT ;  /* 0x0000000210037209 */ /* 0x000fe40007800000 */
[----:B------:R-:W-:Y:S01]  /*21a20*/  FMNMX R2, R14, R0, !PT ;  /* 0x000000000e027209 */ /* 0x000fe20007800000 */
[----:B------:R-:W-:Y:S01]  /*21a30*/  FMUL R14, R25, UR12 ;  /* 0x0000000c190e7c20 */ /* 0x000fe20008400000 */
        /* <DEDUP_REMOVED lines=9> */
[----:B------:R-:W-:Y:S01]  /*21ad0*/  FMNMX R0, R12, R0, !PT ;  /* 0x000000000c007209 */ /* 0x000fe20007800000 */
[----:B------:R-:W-:Y:S01]  /*21ae0*/  FMUL R16, R4, UR12 ;  /* 0x0000000c04107c20 */ /* 0x000fe20008400000 */
[----:B------:R-:W-:Y:S02]  /*21af0*/  FMNMX R15, R13, R15, !PT ;  /* 0x0000000f0d0f7209 */ /* 0x000fe40007800000 */
[----:B------:R-:W-:Y:S01]  /*21b00*/  FMNMX R13, R14, R3, !PT ;  /* 0x000000030e0d7209 */ /* 0x000fe20007800000 */
[----:B------:R-:W-:Y:S01]  /*21b10*/  FMUL R3, R9, UR12 ;  /* 0x0000000c09037c20 */ /* 0x000fe20008400000 */
[----:B------:R-:W-:Y:S01]  /*21b20*/  FMNMX R14, R17, R0, !PT ;  /* 0x00000000110e7209 */ /* 0x000fe20007800000 */
[----:B------:R-:W-:Y:S01]  /*21b30*/  FMUL R0, R5, UR12 ;  /* 0x0000000c05007c20 */ /* 0x000fe20008400000 */
[----:B------:R-:W-:Y:S01]  /*21b40*/  FMNMX R12, R16, R2, !PT ;  /* 0x00000002100c7209 */ /* 0x000fe20007800000 */
[----:B------:R-:W-:Y:S01]  /*21b50*/  FMUL R2, R11, UR12 ;  /* 0x0000000c0b027c20 */ /* 0x000fe20008400000 */
[----:B------:R-:W0:Y:S01]  /*21b60*/  S2R R17, SR_TID.X ;  /* 0x0000000000117919 */ /* 0x000e220000002100 */
[----:B------:R-:W-:-:S02]  /*21b70*/  FMNMX R3, R3, R15, !PT ;  /* 0x0000000f03037209 */ /* 0x000fc40007800000 */
[----:B------:R-:W-:Y:S02]  /*21b80*/  FMNMX R0, R0, R12, !PT ;  /* 0x0000000c00007209 */ /* 0x000fe40007800000 */
[----:B------:R-:W-:Y:S02]  /*21b90*/  FMNMX R2, R2, R13, !PT ;  /* 0x0000000d02027209 */ /* 0x000fe40007800000 */
[----:B------:R-:W1:Y:S04]  /*21ba0*/  SHFL.BFLY PT, R13, R3, 0x2, 0x1f ;  /* 0x0c401f00030d7f89 */ /* 0x000e6800000e0000 */
[----:B------:R-:W2:Y:S01]  /*21bb0*/  SHFL.BFLY PT, R15, R0, 0x2, 0x1f ;  /* 0x0c401f00000f7f89 */ /* 0x000ea200000e0000 */
[----:B------:R-:W-:-:S05]  /*21bc0*/  FMUL R16, R7, UR12 ;  /* 0x0000000c07107c20 */ /* 0x000fca0008400000 */
[----:B------:R-:W-:Y:S01]  /*21bd0*/  FMNMX R14, R16, R14, !PT ;  /* 0x0000000e100e7209 */ /* 0x000fe20007800000 */
[----:B------:R-:W3:Y:S04]  /*21be0*/  SHFL.BFLY PT, R12, R2, 0x2, 0x1f ;  /* 0x0c401f00020c7f89 */ /* 0x000ee800000e0000 */
[----:B------:R-:W4:Y:S01]  /*21bf0*/  SHFL.BFLY PT, R16, R14, 0x2, 0x1f ;  /* 0x0c401f000e107f89 */ /* 0x000f2200000e0000 */
[----:B-1----:R-:W-:Y:S02]  /*21c00*/  FMNMX R13, R3, R13, !PT ;  /* 0x0000000d030d7209 */ /* 0x002fe40007800000 */
[----:B--2---:R-:W-:Y:S02]  /*21c10*/  FMNMX R3, R0, R15, !PT ;  /* 0x0000000f00037209 */ /* 0x004fe40007800000 */
[----:B0-----:R-:W-:-:S04]  /*21c20*/  LOP3.LUT R0, R17, 0x7f, RZ, 0xc0, !PT ;  /* 0x0000007f11007812 */ /* 0x001fc800078ec0ff */
[----:B------:R-:W-:-:S04]  /*21c30*/  SHF.R.U32.HI R0, RZ, 0x3, R0 ;  /* 0x00000003ff007819 */ /* 0x000fc80000011600 */
[----:B------:R-:W-:Y:S02]  /*21c40*/  LOP3.LUT R0, R0, 0xc, RZ, 0xc0, !PT ;  /* 0x0000000c00007812 */ /* 0x000fe400078ec0ff */
[----:B---3--:R-:W-:-:S03]  /*21c50*/  FMNMX R12, R2, R12, !PT ;  /* 0x0000000c020c7209 */ /* 0x008fc60007800000 */
[----:B------:R-:W-:Y:S02]  /*21c60*/  IMAD.IADD R0, R18, 0x1, R0 ;  /* 0x0000000112007824 */ /* 0x000fe400078e0200 */
[----:B------:R-:W0:Y:S01]  /*21c70*/  S2R R18, SR_TID.X ;  /* 0x0000000000127919 */ /* 0x000e220000002100 */
[----:B----4-:R-:W-:Y:S02]  /*21c80*/  FMNMX R2, R14, R16, !PT ;  /* 0x000000100e027209 */ /* 0x010fe40007800000 */
[----:B------:R-:W1:Y:S04]  /*21c90*/  SHFL.BFLY PT, R14, R13, 0x1, 0x1f ;  /* 0x0c201f000d0e7f89 */ /* 0x000e6800000e0000 */
[----:B------:R-:W2:Y:S04]  /*21ca0*/  SHFL.BFLY PT, R17, R2, 0x1, 0x1f ;  /* 0x0c201f0002117f89 */ /* 0x000ea800000e0000 */
[----:B------:R-:W3:Y:S04]  /*21cb0*/  SHFL.BFLY PT, R15, R12, 0x1, 0x1f ;  /* 0x0c201f000c0f7f89 */ /* 0x000ee800000e0000 */
[----:B------:R-:W4:Y:S01]  /*21cc0*/  SHFL.BFLY PT, R16, R3, 0x1, 0x1f ;  /* 0x0c201f0003107f89 */ /* 0x000f2200000e0000 */
[----:B-1----:R-:W-:-:S02]  /*21cd0*/  FMNMX R14, R13, R14, !PT ;  /* 0x0000000e0d0e7209 */ /* 0x002fc40007800000 */
[----:B--2---:R-:W-:Y:S02]  /*21ce0*/  FMNMX R2, R2, R17, !PT ;  /* 0x0000001102027209 */ /* 0x004fe40007800000 */
[----:B0-----:R-:W-:Y:S01]  /*21cf0*/  LOP3.LUT R18, R18, 0x7f, RZ, 0xc0, !PT ;  /* 0x0000007f12127812 */ /* 0x001fe200078ec0ff */
[----:B------:R-:W2:Y:S01]  /*21d00*/  LDL.LU R17, [R1+0x10] ;  /* 0x0000100001117983 */ /* 0x000ea20000300800 */
[----:B---3--:R-:W-:-:S03]  /*21d10*/  FMNMX R12, R12, R15, !PT ;  /* 0x0000000f0c0c7209 */ /* 0x008fc60007800000 */
[----:B------:R-:W3:Y:S01]  /*21d20*/  LDL R15, [R1+0x548] ;  /* 0x00054800010f7983 */ /* 0x000ee20000100800 */
[----:B------:R-:W-:-:S03]  /*21d30*/  LEA R13, R18, UR7, 0x2 ;  /* 0x00000007120d7c11 */ /* 0x000fc6000f8e10ff */
[----:B------:R0:W-:Y:S01]  /*21d40*/  @!P0 STS [R0], R14 ;  /* 0x0000000e00008388 */ /* 0x0001e20000000800 */
[----:B----4-:R-:W-:-:S03]  /*21d50*/  FMNMX R3, R3, R16, !PT ;  /* 0x0000001003037209 */ /* 0x010fc60007800000 */
[----:B------:R1:W-:Y:S04]  /*21d60*/  @!P0 STS [R0+0x80], R12 ;  /* 0x0000800c00008388 */ /* 0x0003e80000000800 */
[----:B0-----:R-:W4:Y:S04]  /*21d70*/  LDL.LU R14, [R1+0x14] ;  /* 0x00001400010e7983 */ /* 0x001f280000300800 */
[----:B------:R-:W5:Y:S04]  /*21d80*/  LDL.LU R18, [R1] ;  /* 0x0000000001127983 */ /* 0x000f680000300800 */
[----:B-1----:R-:W2:Y:S04]  /*21d90*/  LDL.LU R12, [R1+0x40] ;  /* 0x00004000010c7983 */ /* 0x002ea80000300800 */
[----:B------:R-:W-:Y:S04]  /*21da0*/  @!P0 STS [R0+0x100], R3 ;  /* 0x0001000300008388 */ /* 0x000fe80000000800 */
[----:B------:R-:W-:Y:S04]  /*21db0*/  @!P0 STS [R0+0x180], R2 ;  /* 0x0001800200008388 */ /* 0x000fe80000000800 */
[----:B------:R0:W-:Y:S01]  /*21dc0*/  STL [R1+0x15cc], R0 ;  /* 0x0015cc0001007387 */ /* 0x0001e20000100800 */
[----:B------:R-:W-:Y:S06]  /*21dd0*/  BAR.SYNC.DEFER_BLOCKING 0x0 ;  /* 0x0000000000007b1d */ /* 0x000fec0000010000 */
[----:B0-----:R-:W4:Y:S04]  /*21de0*/  LDL.LU R0, [R1+0x44] ;  /* 0x0000440001007983 */ /* 0x001f280000300800 */
[----:B------:R-:W0:Y:S04]  /*21df0*/  LDS R2, [R13] ;  /* 0x000000000d027984 */ /* 0x000e280000000800 */
[----:B0-----:R-:W0:Y:S01]  /*21e00*/  SHFL.BFLY PT, R3, R2, 0x2, 0x1f ;  /* 0x0c401f0002037f89 */ /* 0x001e2200000e0000 */
[----:B------:R-:W1:Y:S01]  /*21e10*/  S2R R16, SR_TID.X ;  /* 0x0000000000107919 */ /* 0x000e620000002100 */
[----:B0-----:R-:W-:-:S05]  /*21e20*/  FMNMX R2, R2, R3, !PT ;  /* 0x0000000302027209 */ /* 0x001fca0007800000 */
[----:B------:R-:W0:Y:S02]  /*21e30*/  SHFL.BFLY PT, R3, R2, 0x1, 0x1f ;  /* 0x0c201f0002037f89 */ /* 0x000e2400000e0000 */
[----:B0-----:R-:W-:-:S05]  /*21e40*/  FMNMX R2, R2, R3, !PT ;  /* 0x0000000302027209 */ /* 0x001fca0007800000 */
[----:B------:R-:W-:Y:S01]  /*21e50*/  @!P0 STS [R13], R2 ;  /* 0x000000020d008388 */ /* 0x000fe20000000800 */
[----:B-1----:R-:W-:-:S04]  /*21e60*/  LOP3.LUT R16, R16, 0x1c, RZ, 0xc0, !PT ;  /* 0x0000001c10107812 */ /* 0x002fc800078ec0ff */
[----:B------:R-:W-:Y:S01]  /*21e70*/  LEA R16, R16, UR7, 0x2 ;  /* 0x0000000710107c11 */ /* 0x000fe2000f8e10ff */
[----:B------:R-:W-:Y:S06]  /*21e80*/  BAR.SYNC.DEFER_BLOCKING 0x0 ;  /* 0x0000000000007b1d */ /* 0x000fec0000010000 */
[----:B------:R-:W3:Y:S04]  /*21e90*/  LDS R2, [R16] ;  /* 0x0000000010027984 */ /* 0x000ee80000000800 */
[----:B------:R-:W-:Y:S04]  /*21ea0*/  STL [R1+0x15d0], R13 ;  /* 0x0015d00d01007387 */ /* 0x000fe80000100800 */
[----:B------:R-:W0:Y:S01]  /*21eb0*/  LDS R3, [R16+0x80] ;  /* 0x0000800010037984 */ /* 0x000e220000000800 */
[----:B---3--:R-:W-:-:S05]  /*21ec0*/  FMNMX R15, R2, R15, !PT ;  /* 0x0000000f020f7209 */ /* 0x008fca0007800000 */
[----:B--2---:R-:W-:-:S04]  /*21ed0*/  FFMA R2, R12, UR12, -R15 ;  /* 0x0000000c0c027c23 */ /* 0x004fc8000800080f */
[----:B------:R-:W-:Y:S01]  /*21ee0*/  FMUL R12, R2, 1.4426950216293334961 ;  /* 0x3fb8aa3b020c7820 */ /* 0x000fe20000400000 */
[----:B------:R-:W-:Y:S01]  /*21ef0*/  STL [R1+0x338], R15 ;  /* 0x0003380f01007387 */ /* 0x000fe20000100800 */
[--C-:B----4-:R-:W-:Y:S02]  /*21f00*/  FFMA R2, R0, UR12, -R15.reuse ;  /* 0x0000000c00027c23 */ /* 0x110fe4000800080f */
[----:B------:R1:W2:Y:S02]  /*21f10*/  MUFU.EX2 R0, R12 ;  /* 0x0000000c00007308 */ /* 0x0002a40000000800 */
[----:B-1----:R-:W-:Y:S01]  /*21f20*/  FMUL R12, R2, 1.4426950216293334961 ;  /* 0x3fb8aa3b020c7820 */ /* 0x002fe20000400000 */
[----:B--2---:R1:W-:Y:S05]  /*21f30*/  STL [R1+0x540], R0 ;  /* 0x0005400001007387 */ /* 0x0043ea0000100800 */
[----:B-1----:R1:W2:Y:S01]  /*21f40*/  MUFU.EX2 R0, R12 ;  /* 0x0000000c00007308 */ /* 0x0022a20000000800 */
[----:B------:R-:W-:-:S02]  /*21f50*/  FFMA R2, R17, UR12, -R15 ;  /* 0x0000000c11027c23 */ /* 0x000fc4000800080f */
[----:B------:R-:W3:Y:S02]  /*21f60*/  LDL.LU R17, [R1+0x4c] ;  /* 0x00004c0001117983 */ /* 0x000ee40000300800 */
[----:B-1----:R-:W-:Y:S01]  /*21f70*/  FMUL R12, R2, 1.4426950216293334961 ;  /* 0x3fb8aa3b020c7820 */ /* 0x002fe20000400000 */
[--C-:B------:R-:W-:Y:S01]  /*21f80*/  FFMA R2, R14, UR12, -R15.reuse ;  /* 0x0000000c0e027c23 */ /* 0x100fe2000800080f */
[----:B--2---:R1:W-:Y:S04]  /*21f90*/  STL [R1+0x53c], R0 ;  /* 0x00053c0001007387 */ /* 0x0043e80000100800 */
[----:B------:R-:W0:Y:S01]  /*21fa0*/  LDL R14, [R1+0x550] ;  /* 0x00055000010e7983 */ /* 0x000e220000100800 */
[----:B-1----:R1:W2:Y:S02]  /*21fb0*/  MUFU.EX2 R0, R12 ;  /* 0x0000000c00007308 */ /* 0x0022a40000000800 */
[----:B-1----:R-:W-:Y:S01]  /*21fc0*/  FMUL R12, R2, 1.4426950216293334961 ;  /* 0x3fb8aa3b020c7820 */ /* 0x002fe20000400000 */
[----:B--2---:R1:W-:Y:S05]  /*21fd0*/  STL [R1+0x538], R0 ;  /* 0x0005380001007387 */ /* 0x0043ea0000100800 */
[----:B-1----:R1:W2:Y:S01]  /*21fe0*/  MUFU.EX2 R0, R12 ;  /* 0x0000000c00007308 */ /* 0x0022a20000000800 */
[----:B-----5:R-:W-:-:S04]  /*21ff0*/  FFMA R2, R18, UR12, -R15 ;  /* 0x0000000c12027c23 */ /* 0x020fc8000800080f */
[----:B-1----:R-:W-:Y:S01]  /*22000*/  FMUL R12, R2, 1.4426950216293334961 ;  /* 0x3fb8aa3b020c7820 */ /* 0x002fe20000400000 */
[----:B--2---:R1:W-:Y:S04]  /*22010*/  STL [R1+0x534], R0 ;  /* 0x0005340001007387 */ /* 0x0043e80000100800 */
[----:B------:R-:W2:Y:S04]  /*22020*/  LDL.LU R13, [R1+0x1c] ;  /* 0x00001c00010d7983 */ /* 0x000ea80000300800 */
[----:B------:R-:W4:Y:S01]  /*22030*/  LDL.LU R18, [R1+0x8] ;  /* 0x0000080001127983 */ /* 0x000f220000300800 */
[----:B-1----:R1:W5:Y:S03]  /*22040*/  MUFU.EX2 R0, R12 ;  /* 0x0000000c00007308 */ /* 0x0023660000000800 */
[----:B-1----:R-:W3:Y:S04]  /*22050*/  LDL.LU R12, [R1+0x48] ;  /* 0x00004800010c7983 */ /* 0x002ee80000300800 */
[----:B-----5:R-:W-:Y:S04]  /*22060*/  STL [R1+0x530], R0 ;  /* 0x0005300001007387 */ /* 0x020fe80000100800 */
[----:B------:R1:W-:Y:S01]  /*22070*/  STL [R1+0x15dc], R0 ;  /* 0x0015dc0001007387 */ /* 0x0003e20000100800 */
[--C-:B------:R-:W-:Y:S01]  /*22080*/  FFMA R2, R19, UR12, -R15.reuse ;  /* 0x0000000c13027c23 */ /* 0x100fe2000800080f */
[----:B------:R-:W-:-:S03]  /*22090*/  FFMA R8, R8, UR12, -R15 ;  /* 0x0000000c08087c23 */ /* 0x000fc6000800080f */
[----:B------:R-:W-:-:S04]  /*220a0*/  FMUL R2, R2, 1.4426950216293334961 ;  /* 0x3fb8aa3b02027820 */ /* 0x000fc80000400000 */
[----:B------:R5:W1:Y:S02]  /*220b0*/  MUFU.EX2 R19, R2 ;  /* 0x0000000200137308 */ /* 0x000a640000000800 */
[----:B-----5:R-:W-:Y:S01]  /*220c0*/  FMUL R2, R8, 1.4426950216293334961 ;  /* 0x3fb8aa3b08027820 */ /* 0x020fe20000400000 */
[----:B0-----:R-:W-:Y:S01]  /*220d0*/  FMNMX R14, R3, R14, !PT ;  /* 0x0000000e030e7209 */ /* 0x001fe20007800000 */
[----:B------:R-:W-:Y:S02]  /*220e0*/  FFMA R3, R9, UR12, -R15 ;  /* 0x0000000c09037c23 */ /* 0x000fe4000800080f */
[----:B------:R-:W5:Y:S02]  /*220f0*/  LDL.LU R9, [R1+0x18] ;  /* 0x0000180001097983 */ /* 0x000f640000300800 */
[----:B------:R0:W0:Y:S02]  /*22100*/  MUFU.EX2 R15, R2 ;  /* 0x00000002000f7308 */ /* 0x0000240000000800 */
[----:B-1----:R-:W-:Y:S04]  /*22110*/  STL [R1+0x52c], R19 ;  /* 0x00052c1301007387 */ /* 0x002fe80000100800 */
[----:B------:R-:W-:Y:S04]  /*22120*/  STL [R1+0x15d4], R19 ;  /* 0x0015d41301007387 */ /* 0x000fe80000100800 */
[----:B------:R-:W-:Y:S01]  /*22130*/  STL [R1+0x334], R14 ;  /* 0x0003340e01007387 */ /* 0x000fe20000100800 */
[----:B------:R-:W-:-:S03]  /*22140*/  FMUL R3, R3, 1.4426950216293334961 ;  /* 0x3fb8aa3b03037820 */ /* 0x000fc60000400000 */
[----:B0-----:R-:W0:Y:S04]  /*22150*/  LDS R2, [R16+0x100] ;  /* 0x0001000010027984 */ /* 0x001e280000000800 */
[----:B------:R-:W-:Y:S04]  /*22160*/  STL [R1+0x528], R15 ;  /* 0x0005280f01007387 */ /* 0x000fe80000100800 */
[----:B------:R-:W-:Y:S04]  /*22170*/  STL [R1+0x15d8], R15 ;  /* 0x0015d80f01007387 */ /* 0x000fe80000100800 */
[----:B------:R-:W0:Y:S01]  /*22180*/  LDL R0, [R1+0x554] ;  /* 0x0005540001007983 */ /* 0x000e220000100800 */
[----:B---3--:R-:W-:-:S02]  /*22190*/  FFMA R8, R12, UR12, -R14 ;  /* 0x0000000c0c087c23 */ /* 0x008fc4000800080e */
[----:B------:R1:W-:Y:S02]  /*221a0*/  MUFU.EX2 R12, R3 ;  /* 0x00000003000c7308 */ /* 0x0003e40000000800 */
[----:B-1----:R-:W-:-:S06]  /*221b0*/  FMUL R3, R8, 1.4426950216293334961 ;  /* 0x3fb8aa3b08037820 */ /* 0x002fcc0000400000 */
[----:B------:R-:W1:Y:S01]  /*221c0*/  MUFU.EX2 R3, R3 ;  /* 0x0000000300037308 */ /* 0x000e620000000800 */
[--C-:B------:R-:W-:Y:S02]  /*221d0*/  FFMA R8, R17, UR12, -R14.reuse ;  /* 0x0000000c11087c23 */ /* 0x100fe4000800080e */
[----:B------:R-:W3:Y:S04]  /*221e0*/  LDL.LU R17, [R1+0x30] ;  /* 0x0000300001117983 */ /* 0x000ee80000300800 */
[----:B-1----:R1:W-:Y:S02]  /*221f0*/  STL [R1+0x520], R3 ;  /* 0x0005200301007387 */ /* 0x0023e40000100800 */
[----:B-1----:R-:W-:Y:S02]  /*22200*/  FMUL R3, R8, 1.4426950216293334961 ;  /* 0x3fb8aa3b08037820 */ /* 0x002fe40000400000 */
[----:B------:R-:W-:Y:S04]  /*22210*/  STL [R1+0x524], R12 ;  /* 0x0005240c01007387 */ /* 0x000fe80000100800 */
[----:B------:R1:W-:Y:S01]  /*22220*/  STL [R1+0x15e0], R12 ;  /* 0x0015e00c01007387 */ /* 0x0003e20000100800 */
[----:B-----5:R-:W-:-:S02]  /*22230*/  FFMA R8, R9, UR12, -R14 ;  /* 0x0000000c09087c23 */ /* 0x020fc4000800080e */
[----:B------:R5:W1:Y:S02]  /*22240*/  MUFU.EX2 R9, R3 ;  /* 0x0000000300097308 */ /* 0x000a640000000800 */
[----:B-----5:R-:W-:Y:S01]  /*22250*/  FMUL R3, R8, 1.4426950216293334961 ;  /* 0x3fb8aa3b08037820 */ /* 0x020fe20000400000 */
[----:B--2---:R-:W-:-:S05]  /*22260*/  FFMA R8, R13, UR12, -R14 ;  /* 0x0000000c0d087c23 */ /* 0x004fca000800080e */
[----:B------:R2:W5:Y:S02]  /*22270*/  MUFU.EX2 R15, R3 ;  /* 0x00000003000f7308 */ /* 0x0005640000000800 */
[----:B--2---:R-:W-:Y:S01]  /*22280*/  FMUL R3, R8, 1.4426950216293334961 ;  /* 0x3fb8aa3b08037820 */ /* 0x004fe20000400000 */
[----:B----4-:R-:W-:-:S05]  /*22290*/  FFMA R8, R18, UR12, -R14 ;  /* 0x0000000c12087c23 */ /* 0x010fca000800080e */
[----:B------:R2:W4:Y:S02]  /*222a0*/  MUFU.EX2 R13, R3 ;  /* 0x00000003000d7308 */ /* 0x0005240000000800 */
[----:B--2---:R-:W-:Y:S01]  /*222b0*/  FMUL R3, R8, 1.4426950216293334961 ;  /* 0x3fb8aa3b08037820 */ /* 0x004fe20000400000 */
[----:B------:R-:W-:-:S04]  /*222c0*/  FFMA R8, R29, UR12, -R14 ;  /* 0x0000000c1d087c23 */ /* 0x000fc8000800080e */
[----:B------:R-:W-:Y:S01]  /*222d0*/  FMUL R8, R8, 1.4426950216293334961 ;  /* 0x3fb8aa3b08087820 */ /* 0x000fe20000400000 */
[----:B------:R-:W2:Y:S08]  /*222e0*/  MUFU.EX2 R29, R3 ;  /* 0x00000003001d7308 */ /* 0x000eb00000000800 */
[----:B------:R-:W0:Y:S01]  /*222f0*/  MUFU.EX2 R18, R8 ;  /* 0x0000000800127308 */ /* 0x000e220000000800 */
[----:B-1----:R1:W-:Y:S04]  /*22300*/  STL [R1+0x51c], R9 ;  /* 0x00051c0901007387 */ /* 0x0023e80000100800 */
[----:B-----5:R-:W-:Y:S04]  /*22310*/  STL [R1+0x518], R15 ;  /* 0x0005180f01007387 */ /* 0x020fe80000100800 */
[----:B----4-:R-:W-:Y:S04]  /*22320*/  STL [R1+0x514], R13 ;  /* 0x0005140d01007387 */ /* 0x010fe80000100800 */
[----:B------:R-:W-:Y:S04]  /*22330*/  STL [R1+0x15e4], R13 ;  /* 0x0015e40d01007387 */ /* 0x000fe80000100800 */
[----:B--2---:R-:W-:Y:S04]  /*22340*/  STL [R1+0x510], R29 ;  /* 0x0005101d01007387 */ /* 0x004fe80000100800 */
[----:B------:R-:W-:Y:S04]  /*22350*/  STL [R1+0x15e8], R29 ;  /* 0x0015e81d01007387 */ /* 0x000fe80000100800 */
[----:B0-----:R-:W-:Y:S04]  /*22360*/  STL [R1+0x50c], R18 ;  /* 0x00050c1201007387 */ /* 0x001fe80000100800 */
[----:B------:R-:W2:Y:S01]  /*22370*/  LDL R12, [R1+0x558] ;  /* 0x00055800010c7983 */ /* 0x000ea20000100800 */
[----:B-1----:R-:W-:-:S03]  /*22380*/  FMNMX R9, R2, R0, !PT ;  /* 0x0000000002097209 */ /* 0x002fc60007800000 */
[----:B------:R-:W4:Y:S04]  /*22390*/  LDL.LU R0, [R1+0x38] ;  /* 0x0000380001007983 */ /* 0x000f280000300800 */
[----:B------:R0:W2:Y:S04]  /*223a0*/  LDS R8, [R16+0x180] ;  /* 0x0001800010087984 */ /* 0x0000a80000000800 */
[----:B0-----:R-:W5:Y:S01]  /*223b0*/  LDL.LU R16, [R1+0x3c] ;  /* 0x00003c0001107983 */ /* 0x001f620000300800 */
[--C-:B------:R-:W-:Y:S01]  /*223c0*/  FFMA R3, R10, UR12, -R14.reuse ;  /* 0x0000000c0a037c23 */ /* 0x100fe2000800080e */
[----:B------:R-:W-:-:S03]  /*223d0*/  FFMA R11, R11, UR12, -R14 ;  /* 0x0000000c0b0b7c23 */ /* 0x000fc6000800080e */
[----:B------:R-:W-:Y:S01]  /*223e0*/  FMUL R3, R3, 1.4426950216293334961 ;  /* 0x3fb8aa3b03037820 */ /* 0x000fe20000400000 */
[----:B------:R-:W-:-:S03]  /*223f0*/  FMUL R2, R11, 1.4426950216293334961 ;  /* 0x3fb8aa3b0b027820 */ /* 0x000fc60000400000 */
[----:B------:R3:W0:Y:S08]  /*22400*/  MUFU.EX2 R14, R3 ;  /* 0x00000003000e7308 */ /* 0x0006300000000800 */
[----:B------:R1:W0:Y:S01]  /*22410*/  MUFU.EX2 R10, R2 ;  /* 0x00000002000a7308 */ /* 0x0002220000000800 */
[----:B---3--:R-:W-:-:S04]  /*22420*/  FFMA R3, R17, UR12, -R9 ;  /* 0x0000000c11037c23 */ /* 0x008fc80008000809 */
[----:B------:R-:W-:Y:S01]  /*22430*/  FMUL R3, R3, 1.4426950216293334961 ;  /* 0x3fb8aa3b03037820 */ /* 0x000fe20000400000 */
[----:B-1----:R-:W-:-:S03]  /*22440*/  FFMA R2, R28, UR12, -R9 ;  /* 0x0000000c1c027c23 */ /* 0x002fc60008000809 */
[----:B------:R1:W3:Y:S01]  /*22450*/  MUFU.EX2 R13, R3 ;  /* 0x00000003000d7308 */ /* 0x0002e20000000800 */
[----:B------:R-:W-:-:S07]  /*22460*/  FMUL R2, R2, 1.4426950216293334961 ;  /* 0x3fb8aa3b02027820 */ /* 0x000fce0000400000 */
[----:B------:R0:W3:Y:S01]  /*22470*/  MUFU.EX2 R29, R2 ;  /* 0x00000002001d7308 */ /* 0x0000e20000000800 */
[----:B-1----:R-:W-:-:S04]  /*22480*/  FFMA R3, R20, UR12, -R9 ;  /* 0x0000000c14037c23 */ /* 0x002fc80008000809 */
[----:B------:R-:W-:Y:S01]  /*22490*/  FMUL R3, R3, 1.4426950216293334961 ;  /* 0x3fb8aa3b03037820 */ /* 0x000fe20000400000 */
[----:B0-----:R-:W-:-:S03]  /*224a0*/  FFMA R2, R21, UR12, -R9 ;  /* 0x0000000c15027c23 */ /* 0x001fc60008000809 */
[----:B------:R0:W1:Y:S01]  /*224b0*/  MUFU.EX2 R19, R3 ;  /* 0x0000000300137308 */ /* 0x0000620000000800 */
[----:B------:R-:W-:Y:S01]  /*224c0*/  FMUL R2, R2, 1.4426950216293334961 ;  /* 0x3fb8aa3b02027820 */ /* 0x000fe20000400000 */
[----:B0-----:R-:W-:-:S06]  /*224d0*/  FFMA R3, R24, UR12, -R9 ;  /* 0x0000000c18037c23 */ /* 0x001fcc0008000809 */
[----:B------:R0:W1:Y:S01]  /*224e0*/  MUFU.EX2 R24, R2 ;  /* 0x0000000200187308 */ /* 0x0000620000000800 */
[----:B------:R-:W-:Y:S01]  /*224f0*/  FMUL R3, R3, 1.4426950216293334961 ;  /* 0x3fb8aa3b03037820 */ /* 0x000fe20000400000 */
[----:B0-----:R-:W-:-:S06]  /*22500*/  FFMA R2, R25, UR12, -R9 ;  /* 0x0000000c19027c23 */ /* 0x001fcc0008000809 */
[----:B------:R0:W1:Y:S01]  /*22510*/  MUFU.EX2 R28, R3 ;  /* 0x00000003001c7308 */ /* 0x0000620000000800 */
[----:B------:R-:W-:-:S07]  /*22520*/  FMUL R2, R2, 1.4426950216293334961 ;  /* 0x3fb8aa3b02027820 */ /* 0x000fce0000400000 */
[----:B------:R3:W1:Y:S01]  /*22530*/  MUFU.EX2 R17, R2 ;  /* 0x0000000200117308 */ /* 0x0006620000000800 */
[----:B0-----:R-:W-:-:S04]  /*22540*/  FFMA R3, R4, UR12, -R9 ;  /* 0x0000000c04037c23 */ /* 0x001fc80008000809 */
[----:B------:R-:W-:Y:S01]  /*22550*/  FMUL R3, R3, 1.4426950216293334961 ;  /* 0x3fb8aa3b03037820 */ /* 0x000fe20000400000 */
[----:B---3--:R-:W-:-:S03]  /*22560*/  FFMA R2, R5, UR12, -R9 ;  /* 0x0000000c05027c23 */ /* 0x008fc60008000809 */
[----:B------:R4:W0:Y:S01]  /*22570*/  MUFU.EX2 R11, R3 ;  /* 0x00000003000b7308 */ /* 0x0008220000000800 */
[----:B------:R-:W-:Y:S01]  /*22580*/  FMUL R2, R2, 1.4426950216293334961 ;  /* 0x3fb8aa3b02027820 */ /* 0x000fe20000400000 */
[----:B------:R3:W-:Y:S06]  /*22590*/  STL [R1+0x330], R9 ;  /* 0x0003300901007387 */ /* 0x0007ec0000100800 */
[----:B---3--:R5:W3:Y:S01]  /*225a0*/  MUFU.EX2 R9, R2 ;  /* 0x0000000200097308 */ /* 0x008ae20000000800 */
[----:B------:R-:W-:Y:S04]  /*225b0*/  STL [R1+0x508], R14 ;  /* 0x0005080e01007387 */ /* 0x000fe80000100800 */
[----:B------:R-:W-:Y:S04]  /*225c0*/  STL [R1+0x504], R10 ;  /* 0x0005040a01007387 */ /* 0x000fe80000100800 */
[----:B------:R-:W-:Y:S04]  /*225d0*/  STL [R1+0x500], R13 ;  /* 0x0005000d01007387 */ /* 0x000fe80000100800 */
[----:B------:R-:W-:Y:S04]  /*225e0*/  STL [R1+0x4fc], R29 ;  /* 0x0004fc1d01007387 */ /* 0x000fe80000100800 */
[----:B-1----:R-:W-:Y:S04]  /*225f0*/  STL [R1+0x4f8], R19 ;  /* 0x0004f81301007387 */ /* 0x002fe80000100800 */
[----:B------:R-:W-:Y:S04]  /*22600*/  STL [R1+0x4f4], R24 ;  /* 0x0004f41801007387 */ /* 0x000fe80000100800 */
[----:B------:R-:W-:Y:S04]  /*22610*/  STL [R1+0x4f0], R28 ;  /* 0x0004f01c01007387 */ /* 0x000fe80000100800 */
[----:B------:R-:W-:Y:S01]  /*22620*/  STL [R1+0x4ec], R17 ;  /* 0x0004ec1101007387 */ /* 0x000fe20000100800 */
[----:B--2---:R-:W-:-:S05]  /*22630*/  FMNMX R8, R8, R12, !PT ;  /* 0x0000000c08087209 */ /* 0x004fca0007800000 */
[----:B----4-:R-:W-:-:S04]  /*22640*/  FFMA R3, R0, UR12, -R8 ;  /* 0x0000000c00037c23 */ /* 0x010fc80008000808 */
[----:B------:R-:W-:Y:S01]  /*22650*/  FMUL R3, R3, 1.4426950216293334961 ;  /* 0x3fb8aa3b03037820 */ /* 0x000fe20000400000 */
[----:B-----5:R-:W-:-:S03]  /*22660*/  FFMA R2, R16, UR12, -R8 ;  /* 0x0000000c10027c23 */ /* 0x020fc60008000808 */
[----:B------:R1:W2:Y:S01]  /*22670*/  MUFU.EX2 R0, R3 ;  /* 0x0000000300007308 */ /* 0x0002a20000000800 */
[----:B------:R-:W-:-:S07]  /*22680*/  FMUL R2, R2, 1.4426950216293334961 ;  /* 0x3fb8aa3b02027820 */ /* 0x000fce0000400000 */
[----:B------:R4:W5:Y:S01]  /*22690*/  MUFU.EX2 R12, R2 ;  /* 0x00000002000c7308 */ /* 0x0009620000000800 */
[----:B-1----:R-:W-:-:S04]  /*226a0*/  FFMA R3, R22, UR12, -R8 ;  /* 0x0000000c16037c23 */ /* 0x002fc80008000808 */
[----:B------:R-:W-:Y:S01]  /*226b0*/  FMUL R3, R3, 1.4426950216293334961 ;  /* 0x3fb8aa3b03037820 */ /* 0x000fe20000400000 */
[----:B----4-:R-:W-:-:S03]  /*226c0*/  FFMA R2, R23, UR12, -R8 ;  /* 0x0000000c17027c23 */ /* 0x010fc60008000808 */
[----:B------:R1:W4:Y:S01]  /*226d0*/  MUFU.EX2 R22, R3 ;  /* 0x0000000300167308 */ /* 0x0003220000000800 */
[----:B------:R-:W-:-:S07]  /*226e0*/  FMUL R2, R2, 1.4426950216293334961 ;  /* 0x3fb8aa3b02027820 */ /* 0x000fce0000400000 */
[----:B------:R5:W4:Y:S01]  /*226f0*/  MUFU.EX2 R21, R2 ;  /* 0x0000000200157308 */ /* 0x000b220000000800 */
[----:B------:R4:W-:Y:S01]  /*22700*/  STL [R1+0x32c], R8 ;  /* 0x00032c0801007387 */ /* 0x0009e20000100800 */
[----:B-1----:R-:W-:-:S03]  /*22710*/  FFMA R3, R26, UR12, -R8 ;  /* 0x0000000c1a037c23 */ /* 0x002fc60008000808 */
[----:B0-----:R-:W-:Y:S01]  /*22720*/  STL [R1+0x4e8], R11 ;  /* 0x0004e80b01007387 */ /* 0x001fe20000100800 */
[----:B------:R-:W-:-:S03]  /*22730*/  FMUL R3, R3, 1.4426950216293334961 ;  /* 0x3fb8aa3b03037820 */ /* 0x000fc60000400000 */
[----:B------:R-:W4:Y:S04]  /*22740*/  LDL R4, [R1+0x540] ;  /* 0x0005400001047983 */ /* 0x000f280000100800 */
[----:B------:R-:W4:Y:S04]  /*22750*/  LDL R25, [R1+0x534] ;  /* 0x0005340001197983 */ /* 0x000f280000100800 */
[----:B---3--:R-:W-:Y:S04]  /*22760*/  STL [R1+0x4e4], R9 ;  /* 0x0004e40901007387 */ /* 0x008fe80000100800 */
[----:B--2---:R-:W-:Y:S01]  /*22770*/  STL [R1+0x4e0], R0 ;  /* 0x0004e00001007387 */ /* 0x004fe20000100800 */
[----:B-----5:R-:W-:-:S03]  /*22780*/  FFMA R2, R27, UR12, -R8 ;  /* 0x0000000c1b027c23 */ /* 0x020fc60008000808 */
[----:B------:R-:W2:Y:S01]  /*22790*/  LDL R23, [R1+0x538] ;  /* 0x0005380001177983 */ /* 0x000ea20000100800 */
[----:B------:R0:W1:Y:S03]  /*227a0*/  MUFU.EX2 R20, R3 ;  /* 0x0000000300147308 */ /* 0x0000660000000800 */
[----:B------:R3:W-:Y:S04]  /*227b0*/  STL [R1+0x4dc], R12 ;  /* 0x0004dc0c01007387 */ /* 0x0007e80000100800 */
[----:B------:R-:W5:Y:S01]  /*227c0*/  LDL R26, [R1+0x520] ;  /* 0x00052000011a7983 */ /* 0x000f620000100800 */
[----:B0-----:R-:W-:-:S03]  /*227d0*/  FFMA R3, R6, UR12, -R8 ;  /* 0x0000000c06037c23 */ /* 0x001fc60008000808 */
[----:B----4-:R-:W-:Y:S04]  /*227e0*/  STL [R1+0x4d8], R22 ;  /* 0x0004d81601007387 */ /* 0x010fe80000100800 */
[----:B------:R-:W5:Y:S04]  /*227f0*/  LDL R27, [R1+0x51c] ;  /* 0x00051c00011b7983 */ /* 0x000f680000100800 */
[----:B------:R0:W-:Y:S04]  /*22800*/  STL [R1+0x4d4], R21 ;  /* 0x0004d41501007387 */ /* 0x0001e80000100800 */
[----:B------:R-:W4:Y:S01]  /*22810*/  LDL R6, [R1+0x53c] ;  /* 0x00053c0001067983 */ /* 0x000f220000100800 */
[----:B------:R-:W-:Y:S01]  /*22820*/  FMUL R2, R2, 1.4426950216293334961 ;  /* 0x3fb8aa3b02027820 */ /* 0x000fe20000400000 */
[----:B------:R-:W-:-:S03]  /*22830*/  FMUL R3, R3, 1.4426950216293334961 ;  /* 0x3fb8aa3b03037820 */ /* 0x000fc60000400000 */
[----:B------:R3:W0:Y:S02]  /*22840*/  MUFU.EX2 R16, R2 ;  /* 0x0000000200107308 */ /* 0x0006240000000800 */
[----:B---3--:R-:W-:-:S06]  /*22850*/  FFMA R2, R7, UR12, -R8 ;  /* 0x0000000c07027c23 */ /* 0x008fcc0008000808 */
[----:B------:R3:W0:Y:S01]  /*22860*/  MUFU.EX2 R8, R3 ;  /* 0x0000000300087308 */ /* 0x0006220000000800 */
[----:B------:R-:W-:-:S07]  /*22870*/  FMUL R2, R2, 1.4426950216293334961 ;  /* 0x3fb8aa3b02027820 */ /* 0x000fce0000400000 */
[----:B------:R0:W0:Y:S01]  /*22880*/  MUFU.EX2 R5, R2 ;  /* 0x0000000200057308 */ /* 0x0000220000000800 */
[----:B-1----:R1:W-:Y:S01]  /*22890*/  STL [R1+0x4d0], R20 ;  /* 0x0004d01401007387 */ /* 0x0023e20000100800 */
[----:B---3--:R-:W-:-:S03]  /*228a0*/  FADD R3, R13, R29 ;  /* 0x0000001d0d037221 */ /* 0x008fc60000000000 */
[----:B0-----:R0:W-:Y:S04]  /*228b0*/  STL [R1+0x4cc], R16 ;  /* 0x0004cc1001007387 */ /* 0x0011e80000100800 */
[----:B------:R-:W-:Y:S01]  /*228c0*/  STL [R1+0x4c8], R8 ;  /* 0x0004c80801007387 */ /* 0x000fe20000100800 */
[----:B------:R-:W-:-:S03]  /*228d0*/  FADD R2, R0, R12 ;  /* 0x0000000c00027221 */ /* 0x000fc60000000000 */
[----:B------:R-:W3:Y:S04]  /*228e0*/  LDL.LU R29, [R1+0x15e8] ;  /* 0x0015e800011d7983 */ /* 0x000ee80000300800 */
[----:B------:R-:W3:Y:S04]  /*228f0*/  LDL.LU R13, [R1+0x15e4] ;  /* 0x0015e400010d7983 */ /* 0x000ee80000300800 */
[----:B------:R-:W-:Y:S04]  /*22900*/  STL [R1+0x4c4], R5 ;  /* 0x0004c40501007387 */ /* 0x000fe80000100800 */
[----:B------:R-:W3:Y:S04]  /*22910*/  LDL.LU R12, [R1+0x15e0] ;  /* 0x0015e000010c7983 */ /* 0x000ee80000300800 */
[----:B------:R-:W3:Y:S01]  /*22920*/  LDL.LU R0, [R1+0x15dc] ;  /* 0x0015dc0001007983 */ /* 0x000ee20000300800 */
[----:B------:R-:W-:Y:S01]  /*22930*/  FADD R3, R19, R3 ;  /* 0x0000000313037221 */ /* 0x000fe20000000000 */
[----:B------:R-:W-:Y:S01]  /*22940*/  USHF.R.S32.HI UR9, URZ, 0x1f, UR5 ;  /* 0x0000001f3f097899 */ /* 0x000fe20008011405 */
[----:B------:R-:W-:Y:S01]  /*22950*/  BAR.SYNC.DEFER_BLOCKING 0x0 ;  /* 0x0000000000007b1d */ /* 0x000fe20000010000 */
[----:B----4-:R-:W-:Y:S01]  /*22960*/  FADD R4, R4, R6 ;  /* 0x0000000604047221 */ /* 0x010fe20000000000 */
[----:B-----5:R-:W-:-:S04]  /*22970*/  FADD R6, R26, R27 ;  /* 0x0000001b1a067221 */ /* 0x020fc80000000000 */
[----:B------:R-:W-:Y:S02]  /*22980*/  FADD R6, R15, R6 ;  /* 0x000000060f067221 */ /* 0x000fe40000000000 */
[----:B------:R-:W4:Y:S04]  /*22990*/  LDL.LU R15, [R1+0x15d8] ;  /* 0x0015d800010f7983 */ /* 0x000f280000300800 */
[----:B------:R-:W5:Y:S01]  /*229a0*/  LDL.LU R19, [R1+0x15d4] ;  /* 0x0015d40001137983 */ /* 0x000f620000300800 */
[----:B--2---:R-:W-:-:S04]  /*229b0*/  FADD R4, R23, R4 ;  /* 0x0000000417047221 */ /* 0x004fc80000000000 */
[----:B------:R-:W-:Y:S01]  /*229c0*/  FADD R4, R25, R4 ;  /* 0x0000000419047221 */ /* 0x000fe20000000000 */
[----:B---3--:R-:W-:Y:S02]  /*229d0*/  FADD R6, R13, R6 ;  /* 0x000000060d067221 */ /* 0x008fe40000000000 */
[----:B------:R-:W2:Y:S01]  /*229e0*/  LDL.LU R13, [R1+0x15d0] ;  /* 0x0015d000010d7983 */ /* 0x000ea20000300800 */
[----:B------:R-:W-:-:S03]  /*229f0*/  FADD R4, R0, R4 ;  /* 0x0000000400047221 */ /* 0x000fc60000000000 */
[----:B------:R-:W3:Y:S01]  /*22a00*/  LDL.LU R0, [R1+0x15cc] ;  /* 0x0015cc0001007983 */ /* 0x000ee20000300800 */
[----:B------:R-:W-:Y:S01]  /*22a10*/  FADD R6, R29, R6 ;  /* 0x000000061d067221 */ /* 0x000fe20000000000 */
[----:B------:R-:W-:-:S03]  /*22a20*/  FADD R2, R22, R2 ;  /* 0x0000000216027221 */ /* 0x000fc60000000000 */
[----:B------:R-:W-:Y:S01]  /*22a30*/  FADD R6, R18, R6 ;  /* 0x0000000612067221 */ /* 0x000fe20000000000 */
[----:B------:R-:W-:Y:S01]  /*22a40*/  FADD R2, R21, R2 ;  /* 0x0000000215027221 */ /* 0x000fe20000000000 */
[----:B------:R-:W-:Y:S01]  /*22a50*/  FADD R3, R24, R3 ;  /* 0x0000000318037221 */ /* 0x000fe20000000000 */
[----:B------:R-:W2:Y:S01]  /*22a60*/  LDL R21, [R1+0x340] ;  /* 0x0003400001157983 */ /* 0x000ea20000100800 */
[----:B------:R-:W-:Y:S01]  /*22a70*/  FADD R6, R14, R6 ;  /* 0x000000060e067221 */ /* 0x000fe20000000000 */
[----:B------:R-:W-:Y:S02]  /*22a80*/  FADD R2, R20, R2 ;  /* 0x0000000214027221 */ /* 0x000fe40000000000 */
[----:B-1----:R-:W2:Y:S01]  /*22a90*/  LDL R20, [R1+0x1430] ;  /* 0x0014300001147983 */ /* 0x002ea20000100800 */
[----:B------:R-:W-:-:S03]  /*22aa0*/  FADD R6, R10, R6 ;  /* 0x000000060a067221 */ /* 0x000fc60000000000 */
[----:B------:R-:W2:Y:S01]  /*22ab0*/  LDL R10, [R1+0x33c] ;  /* 0x00033c00010a7983 */ /* 0x000ea20000100800 */
[----:B------:R-:W-:-:S03]  /*22ac0*/  FADD R2, R16, R2 ;  /* 0x0000000210027221 */ /* 0x000fc60000000000 */
[----:B0-----:R-:W2:Y:S01]  /*22ad0*/  LDL R16, [R1+0x142c] ;  /* 0x00142c0001107983 */ /* 0x001ea20000100800 */
[----:B------:R-:W-:Y:S01]  /*22ae0*/  FADD R2, R8, R2 ;  /* 0x0000000208027221 */ /* 0x000fe20000000000 */
[----:B------:R-:W-:Y:S02]  /*22af0*/  FADD R3, R28, R3 ;  /* 0x000000031c037221 */ /* 0x000fe40000000000 */
[----:B------:R-:W2:Y:S02]  /*22b00*/  LDL R18, [R1+0xd90] ;  /* 0x000d900001127983 */ /* 0x000ea40000100800 */
[----:B------:R-:W-:Y:S01]  /*22b10*/  FADD R3, R17, R3 ;  /* 0x0000000311037221 */ /* 0x000fe20000000000 */
[----:B------:R-:W-:Y:S01]  /*22b20*/  FADD R2, R5, R2 ;  /* 0x0000000205027221 */ /* 0x000fe20000000000 */
[----:B------:R-:W0:Y:S02]  /*22b30*/  SHFL.BFLY PT, R7, R6, 0x2, 0x1f ;  /* 0x0c401f0006077f89 */ /* 0x000e2400000e0000 */
[----:B------:R-:W-:-:S02]  /*22b40*/  FADD R3, R11, R3 ;  /* 0x000000030b037221 */ /* 0x000fc40000000000 */
[----:B------:R-:W2:Y:S04]  /*22b50*/  LDL R17, [R1+0x5c4] ;  /* 0x0005c40001117983 */ /* 0x000ea80000100800 */
[----:B------:R-:W2:Y:S04]  /*22b60*/  LDL R14, [R1+0x5bc] ;  /* 0x0005bc00010e7983 */ /* 0x000ea80000100800 */
[----:B------:R-:W2:Y:S01]  /*22b70*/  LDL R11, [R1+0x5cc] ;  /* 0x0005cc00010b7983 */ /* 0x000ea20000100800 */
[----:B0-----:R-:W-:Y:S01]  /*22b80*/  FADD R7, R6, R7 ;  /* 0x0000000706077221 */ /* 0x001fe20000000000 */
[----:B-----5:R-:W-:-:S02]  /*22b90*/  FADD R4, R19, R4 ;  /* 0x0000000413047221 */ /* 0x020fc40000000000 */
[----:B------:R-:W5:Y:S02]  /*22ba0*/  LDL R19, [R1+0x5b4] ;  /* 0x0005b40001137983 */ /* 0x000f640000100800 */
[----:B----4-:R-:W-:Y:S02]  /*22bb0*/  FADD R4, R15, R4 ;  /* 0x000000040f047221 */ /* 0x010fe40000000000 */
[----:B------:R-:W4:Y:S02]  /*22bc0*/  LDL R15, [R1+0x5b8] ;  /* 0x0005b800010f7983 */ /* 0x000f240000100800 */
[----:B------:R-:W-:Y:S02]  /*22bd0*/  FADD R8, R12, R4 ;  /* 0x000000040c087221 */ /* 0x000fe40000000000 */
[----:B------:R-:W5:Y:S01]  /*22be0*/  LDL R12, [R1+0x5b0] ;  /* 0x0005b000010c7983 */ /* 0x000f620000100800 */
[----:B------:R-:W-:-:S03]  /*22bf0*/  FADD R4, R9, R3 ;  /* 0x0000000309047221 */ /* 0x000fc60000000000 */
[----:B------:R-:W0:Y:S04]  /*22c00*/  SHFL.BFLY PT, R9, R8, 0x2, 0x1f ;  /* 0x0c401f0008097f89 */ /* 0x000e2800000e0000 */
[----:B------:R-:W1:Y:S04]  /*22c10*/  SHFL.BFLY PT, R5, R4, 0x2, 0x1f ;  /* 0x0c401f0004057f89 */ /* 0x000e6800000e0000 */
[----:B------:R-:W3:Y:S01]  /*22c20*/  SHFL.BFLY PT, R3, R2, 0x2, 0x1f ;  /* 0x0c401f0002037f89 */ /* 0x000ee200000e0000 */
[----:B0-----:R-:W-:Y:S01]  /*22c30*/  FADD R9, R8, R9 ;  /* 0x0000000908097221 */ /* 0x001fe20000000000 */
[----:B-1----:R-:W-:Y:S01]  /*22c40*/  FADD R5, R4, R5 ;  /* 0x0000000504057221 */ /* 0x002fe20000000000 */
[----:B---3--:R-:W-:Y:S01]  /*22c50*/  FADD R3, R2, R3 ;  /* 0x0000000302037221 */ /* 0x008fe20000000000 */
[----:B------:R-:W0:Y:S04]  /*22c60*/  SHFL.BFLY PT, R4, R7, 0x1, 0x1f ;  /* 0x0c201f0007047f89 */ /* 0x000e2800000e0000 */
[----:B------:R-:W1:Y:S04]  /*22c70*/  SHFL.BFLY PT, R2, R9, 0x1, 0x1f ;  /* 0x0c201f0009027f89 */ /* 0x000e6800000e0000 */
[----:B------:R-:W3:Y:S04]  /*22c80*/  SHFL.BFLY PT, R6, R5, 0x1, 0x1f ;  /* 0x0c201f0005067f89 */ /* 0x000ee800000e0000 */
[----:B------:R-:W3:Y:S01]  /*22c90*/  SHFL.BFLY PT, R8, R3, 0x1, 0x1f ;  /* 0x0c201f0003087f89 */ /* 0x000ee200000e0000 */
[----:B0-----:R-:W-:Y:S01]  /*22ca0*/  FADD R4, R7, R4 ;  /* 0x0000000407047221 */ /* 0x001fe20000000000 */
[----:B-1----:R-:W-:Y:S01]  /*22cb0*/  FADD R2, R9, R2 ;  /* 0x0000000209027221 */ /* 0x002fe20000000000 */
[----:B---3--:R-:W-:Y:S01]  /*22cc0*/  FADD R6, R5, R6 ;  /* 0x0000000605067221 */ /* 0x008fe20000000000 */
[----:B------:R-:W-:-:S03]  /*22cd0*/  FADD R3, R3, R8 ;  /* 0x0000000803037221 */ /* 0x000fc60000000000 */
[----:B------:R-:W-:Y:S04]  /*22ce0*/  @!P0 STS [R0], R2 ;  /* 0x0000000200008388 */ /* 0x000fe80000000800 */
[----:B------:R-:W-:Y:S04]  /*22cf0*/  @!P0 STS [R0+0x80], R4 ;  /* 0x0000800400008388 */ /* 0x000fe80000000800 */
[----:B------:R-:W-:Y:S04]  /*22d00*/  @!P0 STS [R0+0x100], R6 ;  /* 0x0001000600008388 */ /* 0x000fe80000000800 */
[----:B------:R-:W-:Y:S01]  /*22d10*/  @!P0 STS [R0+0x180], R3 ;  /* 0x0001800300008388 */ /* 0x000fe20000000800 */
[----:B------:R-:W-:Y:S06]  /*22d20*/  BAR.SYNC.DEFER_BLOCKING 0x0 ;  /* 0x0000000000007b1d */ /* 0x000fec0000010000 */
[----:B------:R-:W3:Y:S04]  /*22d30*/  LDL R9, [R1+0x5dc] ;  /* 0x0005dc0001097983 */ /* 0x000ee80000100800 */
[----:B------:R-:W3:Y:S04]  /*22d40*/  LDL R8, [R1+0x5d8] ;  /* 0x0005d80001087983 */ /* 0x000ee80000100800 */
[----:B--2---:R-:W0:Y:S04]  /*22d50*/  LDS R0, [R13] ;  /* 0x000000000d007984 */ /* 0x004e280000000800 */
[----:B0-----:R-:W0:Y:S02]  /*22d60*/  SHFL.BFLY PT, R2, R0, 0x2, 0x1f ;  /* 0x0c401f0000027f89 */ /* 0x001e2400000e0000 */
[----:B0-----:R-:W-:-:S05]  /*22d70*/  FADD R0, R0, R2 ;  /* 0x0000000200007221 */ /* 0x001fca0000000000 */
[----:B------:R-:W0:Y:S01]  /*22d80*/  SHFL.BFLY PT, R3, R0, 0x1, 0x1f ;  /* 0x0c201f0000037f89 */ /* 0x000e2200000e0000 */
[C---:B------:R-:W-:Y:S01]  /*22d90*/  IADD3 R2, P1, R10.reuse, UR5, RZ ;  /* 0x000000050a027c10 */ /* 0x040fe2000ff3e0ff */
[----:B------:R-:W-:Y:S01]  /*22da0*/  VIADD R6, R10, UR19 ;  /* 0x000000130a067c36 */ /* 0x000fe20008000000 */
[----:B------:R-:W-:Y:S01]  /*22db0*/  IADD3 R4, P2, R16, UR5, RZ ;  /* 0x0000000510047c10 */ /* 0x000fe2000ff5e0ff */
[----:B------:R-:W2:Y:S04]  /*22dc0*/  LDL R10, [R1+0x5c0] ;  /* 0x0005c000010a7983 */ /* 0x000ea80000100800 */
[----:B------:R-:W3:Y:S01]  /*22dd0*/  LDL R16, [R1+0x5d4] ;  /* 0x0005d40001107983 */ /* 0x000ee20000100800 */
[----:B0-----:R-:W-:-:S05]  /*22de0*/  FADD R0, R0, R3 ;  /* 0x0000000300007221 */ /* 0x001fca0000000000 */
[----:B------:R0:W-:Y:S01]  /*22df0*/  @!P0 STS [R13], R0 ;  /* 0x000000000d008388 */ /* 0x0001e20000000800 */
[----:B------:R-:W-:Y:S01]  /*22e00*/  IADD3.X R3, R21, UR9, RZ, P1, !PT ;  /* 0x0000000915037c10 */ /* 0x000fe20008ffe4ff */
[----:B------:R-:W-:Y:S01]  /*22e10*/  BAR.SYNC.DEFER_BLOCKING 0x0 ;  /* 0x0000000000007b1d */ /* 0x000fe20000010000 */
[----:B------:R-:W-:-:S05]  /*22e20*/  IADD3 R6, P1, R6, UR5, RZ ;  /* 0x0000000506067c10 */ /* 0x000fca000ff3e0ff */
[----:B0-----:R-:W3:Y:S04]  /*22e30*/  LDL R0, [R1+0x5d0] ;  /* 0x0005d00001007983 */ /* 0x001ee80000100800 */
[----:B------:R-:W3:Y:S04]  /*22e40*/  LDL R13, [R1+0x5e0] ;  /* 0x0005e000010d7983 */ /* 0x000ee80000100800 */
[----:B------:R0:W3:Y:S01]  /*22e50*/  LDG.E.U8 R24, desc[UR10][R2.64] ;  /* 0x0000000a02187981 */ /* 0x0000e2000c1e1100 */
[----:B-----5:R-:W-:-:S03]  /*22e60*/  IADD3.X R7, R12, UR9, RZ, P1, !PT ;  /* 0x000000090c077c10 */ /* 0x020fc60008ffe4ff */
[----:B------:R-:W5:Y:S01]  /*22e70*/  LDL R12, [R1+0x5c8] ;  /* 0x0005c800010c7983 */ /* 0x000f620000100800 */
[----:B0-----:R-:W-:-:S04]  /*22e80*/  IADD3 R2, P1, R20, UR5, RZ ;  /* 0x0000000514027c10 */ /* 0x001fc8000ff3e0ff */
[----:B----4-:R-:W-:Y:S02]  /*22e90*/  IADD3.X R3, R15, UR9, RZ, P1, !PT ;  /* 0x000000090f037c10 */ /* 0x010fe40008ffe4ff */
[----:B------:R-:W4:Y:S01]  /*22ea0*/  LDL R15, [R1+0x5e4] ;  /* 0x0005e400010f7983 */ /* 0x000f220000100800 */
[----:B------:R-:W-:-:S03]  /*22eb0*/  IADD3.X R5, R19, UR9, RZ, P2, !PT ;  /* 0x0000000913057c10 */ /* 0x000fc600097fe4ff */
[----:B------:R0:W4:Y:S02]  /*22ec0*/  LDG.E.U8 R19, desc[UR10][R6.64] ;  /* 0x0000000a06137981 */ /* 0x000124000c1e1100 */
[----:B0-----:R-:W-:Y:S02]  /*22ed0*/  IADD3 R6, P2, R18, UR5, RZ ;  /* 0x0000000512067c10 */ /* 0x001fe4000ff5e0ff */
[----:B------:R0:W4:Y:S02]  /*22ee0*/  LDG.E.U8 R18, desc[UR10][R4.64] ;  /* 0x0000000a04127981 */ /* 0x000124000c1e1100 */
[----:B------:R-:W-:Y:S02]  /*22ef0*/  IADD3.X R7, R14, UR9, RZ, P2, !PT ;  /* 0x000000090e077c10 */ /* 0x000fe400097fe4ff */
[----:B------:R-:W4:Y:S04]  /*22f00*/  LDL R14, [R1+0x5ec] ;  /* 0x0005ec00010e7983 */ /* 0x000f280000100800 */
[----:B------:R-:W4:Y:S01]  /*22f10*/  LDG.E.U8 R23, desc[UR10][R6.64] ;  /* 0x0000000a06177981 */ /* 0x000f22000c1e1100 */
[----:B0-----:R-:W-:-:S03]  /*22f20*/  IADD3 R4, P1, R17, UR5, RZ ;  /* 0x0000000511047c10 */ /* 0x001fc6000ff3e0ff */
[----:B------:R0:W4:Y:S02]  /*22f30*/  LDG.E.U8 R17, desc[UR10][R2.64] ;  /* 0x0000000a02117981 */ /* 0x000124000c1e1100 */
[----:B0-----:R-:W-:Y:S02]  /*22f40*/  IADD3 R2, P2, R11, UR5, RZ ;  /* 0x000000050b027c10 */ /* 0x001fe4000ff5e0ff */
[----:B------:R-:W4:Y:S01]  /*22f50*/  LDL R11, [R1+0x5f4] ;  /* 0x0005f400010b7983 */ /* 0x000f220000100800 */
[----:B--2---:R-:W-:-:S03]  /*22f60*/  IADD3.X R5, R10, UR9, RZ, P1, !PT ;  /* 0x000000090a057c10 */ /* 0x004fc60008ffe4ff */
[----:B------:R-:W2:Y:S01]  /*22f70*/  LDL R10, [R1+0x5e8] ;  /* 0x0005e800010a7983 */ /* 0x000ea20000100800 */
[----:B---3--:R-:W-:-:S03]  /*22f80*/  IADD3 R6, P1, R16, UR5, RZ ;  /* 0x0000000510067c10 */ /* 0x008fc6000ff3e0ff */
[----:B------:R-:W3:Y:S04]  /*22f90*/  LDL R16, [R1+0x5fc] ;  /* 0x0005fc0001107983 */ /* 0x000ee80000100800 */
[----:B------:R0:W3:Y:S01]  /*22fa0*/  LDG.E.U8 R22, desc[UR10][R4.64] ;  /* 0x0000000a04167981 */ /* 0x0000e2000c1e1100 */
[----:B------:R-:W-:-:S03]  /*22fb0*/  IADD3.X R7, R0, UR9, RZ, P1, !PT ;  /* 0x0000000900077c10 */ /* 0x000fc60008ffe4ff */
[----:B------:R-:W3:Y:S04]  /*22fc0*/  LDL R0, [R1+0x5f8] ;  /* 0x0005f80001007983 */ /* 0x000ee80000100800 */
[----:B------:R-:W3:Y:S01]  /*22fd0*/  LDG.E.U8 R20, desc[UR10][R6.64] ;  /* 0x0000000a06147981 */ /* 0x000ee2000c1e1100 */
[----:B-----5:R-:W-:-:S03]  /*22fe0*/  IADD3.X R3, R12, UR9, RZ, P2, !PT ;  /* 0x000000090c037c10 */ /* 0x020fc600097fe4ff */
[----:B------:R-:W5:Y:S01]  /*22ff0*/  LDL R12, [R1+0x5f0] ;  /* 0x0005f000010c7983 */ /* 0x000f620000100800 */
[----:B0-----:R-:W-:-:S03]  /*23000*/  IADD3 R4, P2, R9, UR5, RZ ;  /* 0x0000000509047c10 */ /* 0x001fc6000ff5e0ff */
[----:B------:R-:W5:Y:S01]  /*23010*/  LDL R9, [R1+0x604] ;  /* 0x0006040001097983 */ /* 0x000f620000100800 */
[----:B------:R-:W-:-:S03]  /*23020*/  IADD3.X R5, R8, UR9, RZ, P2, !PT ;  /* 0x0000000908057c10 */ /* 0x000fc600097fe4ff */
[----:B------:R4:W5:Y:S04]  /*23030*/  LDG.E.U8 R21, desc[UR10][R2.64] ;  /* 0x0000000a02157981 */ /* 0x000968000c1e1100 */
[----:B------:R-:W-:Y:S04]  /*23040*/  STL [R1+0x314], R24 ;  /* 0x0003141801007387 */ /* 0x000fe80000100800 */
[----:B------:R-:W5:Y:S01]  /*23050*/  LDL R8, [R1+0x600] ;  /* 0x0006000001087983 */ /* 0x000f620000100800 */
[----:B----4-:R-:W-:-:S03]  /*23060*/  IADD3 R2, P1, R15, UR5, RZ ;  /* 0x000000050f027c10 */ /* 0x010fc6000ff3e0ff */
[----:B------:R-:W4:Y:S01]  /*23070*/  LDL R15, [R1+0x60c] ;  /* 0x00060c00010f7983 */ /* 0x000f220000100800 */
[----:B------:R-:W-:-:S03]  /*23080*/  IADD3.X R3, R13, UR9, RZ, P1, !PT ;  /* 0x000000090d037c10 */ /* 0x000fc60008ffe4ff */
[----:B------:R0:W-:Y:S04]  /*23090*/  STL [R1+0x36c], R19 ;  /* 0x00036c1301007387 */ /* 0x0001e80000100800 */
[----:B------:R-:W4:Y:S01]  /*230a0*/  LDL R13, [R1+0x608] ;  /* 0x00060800010d7983 */ /* 0x000f220000100800 */
[----:B------:R-:W-:-:S03]  /*230b0*/  IADD3 R6, P2, R14, UR5, RZ ;  /* 0x000000050e067c10 */ /* 0x000fc6000ff5e0ff */
[----:B------:R-:W4:Y:S04]  /*230c0*/  LDL R14, [R1+0x614] ;  /* 0x00061400010e7983 */ /* 0x000f280000100800 */
[----:B0-----:R0:W4:Y:S04]  /*230d0*/  LDG.E.U8 R19, desc[UR10][R4.64] ;  /* 0x0000000a04137981 */ /* 0x001128000c1e1100 */
[----:B------:R1:W-:Y:S01]  /*230e0*/  STL [R1+0x3c4], R18 ;  /* 0x0003c41201007387 */ /* 0x0003e20000100800 */
[----:B0-----:R-:W-:-:S03]  /*230f0*/  IADD3 R4, P1, R11, UR5, RZ ;  /* 0x000000050b047c10 */ /* 0x001fc6000ff3e0ff */
[----:B------:R-:W4:Y:S04]  /*23100*/  LDL R11, [R1+0x61c] ;  /* 0x00061c00010b7983 */ /* 0x000f280000100800 */
[----:B-1----:R3:W4:Y:S01]  /*23110*/  LDG.E.U8 R18, desc[UR10][R2.64] ;  /* 0x0000000a02127981 */ /* 0x002722000c1e1100 */
[----:B--2---:R-:W-:-:S03]  /*23120*/  IADD3.X R7, R10, UR9, RZ, P2, !PT ;  /* 0x000000090a077c10 */ /* 0x004fc600097fe4ff */
[----:B------:R-:W2:Y:S01]  /*23130*/  LDL R10, [R1+0x610] ;  /* 0x00061000010a7983 */ /* 0x000ea20000100800 */
[----:B---3--:R-:W-:-:S03]  /*23140*/  IADD3 R2, P2, R16, UR5, RZ ;  /* 0x0000000510027c10 */ /* 0x008fc6000ff5e0ff */
[----:B------:R0:W-:Y:S04]  /*23150*/  STL [R1+0x3c0], R17 ;  /* 0x0003c01101007387 */ /* 0x0001e80000100800 */
[----:B------:R-:W3:Y:S04]  /*23160*/  LDL R16, [R1+0x624] ;  /* 0x0006240001107983 */ /* 0x000ee80000100800 */
[----:B0-----:R0:W3:Y:S01]  /*23170*/  LDG.E.U8 R17, desc[UR10][R6.64] ;  /* 0x0000000a06117981 */ /* 0x0010e2000c1e1100 */
[----:B------:R-:W-:Y:S02]  /*23180*/  IADD3.X R3, R0, UR9, RZ, P2, !PT ;  /* 0x0000000900037c10 */ /* 0x000fe400097fe4ff */
[----:B-----5:R-:W-:-:S02]  /*23190*/  IADD3.X R5, R12, UR9, RZ, P1, !PT ;  /* 0x000000090c057c10 */ /* 0x020fc40008ffe4ff */
[----:B------:R-:W5:Y:S01]  /*231a0*/  LDL R12, [R1+0x618] ;  /* 0x00061800010c7983 */ /* 0x000f620000100800 */
[----:B0-----:R-:W-:-:S03]  /*231b0*/  IADD3 R6, P1, R9, UR5, RZ ;  /* 0x0000000509067c10 */ /* 0x001fc6000ff3e0ff */
[----:B------:R0:W-:Y:S04]  /*231c0*/  STL [R1+0x3a0], R23 ;  /* 0x0003a01701007387 */ /* 0x0001e80000100800 */
[----:B------:R-:W5:Y:S04]  /*231d0*/  LDL R9, [R1+0x62c] ;  /* 0x00062c0001097983 */ /* 0x000f680000100800 */
[----:B------:R-:W5:Y:S04]  /*231e0*/  LDL R0, [R1+0x620] ;  /* 0x0006200001007983 */ /* 0x000f680000100800 */
[----:B0-----:R4:W5:Y:S01]  /*231f0*/  LDG.E.U8 R23, desc[UR10][R4.64] ;  /* 0x0000000a04177981 */ /* 0x001962000c1e1100 */
[----:B------:R-:W-:-:S03]  /*23200*/  IADD3.X R7, R8, UR9, RZ, P1, !PT ;  /* 0x0000000908077c10 */ /* 0x000fc60008ffe4ff */
[----:B------:R0:W-:Y:S04]  /*23210*/  STL [R1+0x3ac], R22 ;  /* 0x0003ac1601007387 */ /* 0x0001e80000100800 */
[----:B------:R-:W5:Y:S01]  /*23220*/  LDL R8, [R1+0x628] ;  /* 0x0006280001087983 */ /* 0x000f620000100800 */
[----:B----4-:R-:W-:-:S03]  /*23230*/  IADD3 R4, P2, R15, UR5, RZ ;  /* 0x000000050f047c10 */ /* 0x010fc6000ff5e0ff */
[----:B------:R-:W4:Y:S01]  /*23240*/  LDL R15, [R1+0x634] ;  /* 0x00063400010f7983 */ /* 0x000f220000100800 */
[----:B------:R-:W-:-:S03]  /*23250*/  IADD3.X R5, R13, UR9, RZ, P2, !PT ;  /* 0x000000090d057c10 */ /* 0x000fc600097fe4ff */
[----:B------:R1:W-:Y:S04]  /*23260*/  STL [R1+0x3a8], R21 ;  /* 0x0003a81501007387 */ /* 0x0003e80000100800 */
[----:B------:R-:W4:Y:S04]  /*23270*/  LDL R13, [R1+0x630] ;  /* 0x00063000010d7983 */ /* 0x000f280000100800 */
[----:B0-----:R0:W4:Y:S04]  /*23280*/  LDG.E.U8 R22, desc[UR10][R2.64] ;  /* 0x0000000a02167981 */ /* 0x001128000c1e1100 */
[----:B-1----:R1:W4:Y:S01]  /*23290*/  LDG.E.U8 R21, desc[UR10][R6.64] ;  /* 0x0000000a06157981 */ /* 0x002322000c1e1100 */
[----:B0-----:R-:W-:-:S03]  /*232a0*/  IADD3 R2, P1, R14, UR5, RZ ;  /* 0x000000050e027c10 */ /* 0x001fc6000ff3e0ff */
[----:B------:R-:W4:Y:S01]  /*232b0*/  LDL R14, [R1+0x63c] ;  /* 0x00063c00010e7983 */ /* 0x000f220000100800 */
[----:B-1----:R-:W-:-:S03]  /*232c0*/  IADD3 R6, P2, R11, UR5, RZ ;  /* 0x000000050b067c10 */ /* 0x002fc6000ff5e0ff */
[----:B------:R0:W-:Y:S04]  /*232d0*/  STL [R1+0x3a4], R20 ;  /* 0x0003a41401007387 */ /* 0x0001e80000100800 */
[----:B------:R-:W4:Y:S04]  /*232e0*/  LDL R11, [R1+0x644] ;  /* 0x00064400010b7983 */ /* 0x000f280000100800 */
[----:B0-----:R3:W4:Y:S01]  /*232f0*/  LDG.E.U8 R20, desc[UR10][R4.64] ;  /* 0x0000000a04147981 */ /* 0x001722000c1e1100 */
[----:B--2---:R-:W-:-:S03]  /*23300*/  IADD3.X R3, R10, UR9, RZ, P1, !PT ;  /* 0x000000090a037c10 */ /* 0x004fc60008ffe4ff */
[----:B------:R-:W2:Y:S04]  /*23310*/  LDL R10, [R1+0x638] ;  /* 0x00063800010a7983 */ /* 0x000ea80000100800 */
[----:B------:R0:W-:Y:S01]  /*23320*/  STL [R1+0x2f4], R19 ;  /* 0x0002f41301007387 */ /* 0x0001e20000100800 */
[----:B---3--:R-:W-:-:S03]  /*23330*/  IADD3 R4, P1, R16, UR5, RZ ;  /* 0x0000000510047c10 */ /* 0x008fc6000ff3e0ff */
[----:B------:R-:W3:Y:S04]  /*23340*/  LDL R16, [R1+0x64c] ;  /* 0x00064c0001107983 */ /* 0x000ee80000100800 */
[----:B0-----:R0:W3:Y:S01]  /*23350*/  LDG.E.U8 R19, desc[UR10][R2.64] ;  /* 0x0000000a02137981 */ /* 0x0010e2000c1e1100 */
[----:B-----5:R-:W-:-:S03]  /*23360*/  IADD3.X R7, R12, UR9, RZ, P2, !PT ;  /* 0x000000090c077c10 */ /* 0x020fc600097fe4ff */
[----:B------:R-:W5:Y:S04]  /*23370*/  LDL R12, [R1+0x640] ;  /* 0x00064000010c7983 */ /* 0x000f680000100800 */
[----:B------:R1:W-:Y:S01]  /*23380*/  STL [R1+0x358], R18 ;  /* 0x0003581201007387 */ /* 0x0003e20000100800 */
[----:B0-----:R-:W-:-:S03]  /*23390*/  IADD3 R2, P2, R9, UR5, RZ ;  /* 0x0000000509027c10 */ /* 0x001fc6000ff5e0ff */
[----:B------:R-:W5:Y:S01]  /*233a0*/  LDL R9, [R1+0x654] ;  /* 0x0006540001097983 */ /* 0x000f620000100800 */
[----:B------:R-:W-:-:S03]  /*233b0*/  IADD3.X R5, R0, UR9, RZ, P1, !PT ;  /* 0x0000000900057c10 */ /* 0x000fc60008ffe4ff */
[----:B------:R-:W5:Y:S04]  /*233c0*/  LDL R0, [R1+0x648] ;  /* 0x0006480001007983 */ /* 0x000f680000100800 */
[----:B-1----:R4:W5:Y:S04]  /*233d0*/  LDG.E.U8 R18, desc[UR10][R6.64] ;  /* 0x0000000a06127981 */ /* 0x002968000c1e1100 */
[----:B------:R0:W-:Y:S01]  /*233e0*/  STL [R1+0x39c], R17 ;  /* 0x00039c1101007387 */ /* 0x0001e20000100800 */
[----:B------:R-:W-:-:S03]  /*233f0*/  IADD3.X R3, R8, UR9, RZ, P2, !PT ;  /* 0x0000000908037c10 */ /* 0x000fc600097fe4ff */
[----:B------:R-:W5:Y:S01]  /*23400*/  LDL R8, [R1+0x650] ;  /* 0x0006500001087983 */ /* 0x000f620000100800 */
[----:B----4-:R-:W-:-:S03]  /*23410*/  IADD3 R6, P1, R15, UR5, RZ ;  /* 0x000000050f067c10 */ /* 0x010fc6000ff3e0ff */
[----:B------:R-:W4:Y:S04]  /*23420*/  LDL R15, [R1+0x65c] ;  /* 0x00065c00010f7983 */ /* 0x000f280000100800 */
[----:B------:R1:W-:Y:S01]  /*23430*/  STL [R1+0x398], R23 ;  /* 0x0003981701007387 */ /* 0x0003e20000100800 */
[----:B------:R-:W-:-:S03]  /*23440*/  IADD3.X R7, R13, UR9, RZ, P1, !PT ;  /* 0x000000090d077c10 */ /* 0x000fc60008ffe4ff */
[----:B------:R-:W4:Y:S04]  /*23450*/  LDL R13, [R1+0x658] ;  /* 0x00065800010d7983 */ /* 0x000f280000100800 */
[----:B0-----:R0:W4:Y:S04]  /*23460*/  LDG.E.U8 R17, desc[UR10][R4.64] ;  /* 0x0000000a04117981 */ /* 0x001128000c1e1100 */
[----:B-1----:R1:W4:Y:S01]  /*23470*/  LDG.E.U8 R23, desc[UR10][R2.64] ;  /* 0x0000000a02177981 */ /* 0x002322000c1e1100 */
[----:B0-----:R-:W-:-:S03]  /*23480*/  IADD3 R4, P2, R14, UR5, RZ ;  /* 0x000000050e047c10 */ /* 0x001fc6000ff5e0ff */
[----:B------:R-:W4:Y:S04]  /*23490*/  LDL R14, [R1+0x664] ;  /* 0x00066400010e7983 */ /* 0x000f280000100800 */
[----:B------:R0:W-:Y:S01]  /*234a0*/  STL [R1+0x394], R22 ;  /* 0x0003941601007387 */ /* 0x0001e20000100800 */
[----:B-1----:R-:W-:-:S03]  /*234b0*/  IADD3 R2, P1, R11, UR5, RZ ;  /* 0x000000050b027c10 */ /* 0x002fc6000ff3e0ff */
        /* <DEDUP_REMOVED lines=727> */
[----:B0-----:R-:W3:Y:S01]  /*26230*/  LDG.E.U8 R20, desc[UR10][R4.64] ;  /* 0x0000000a04147981 */ /* 0x001ee2000c1e1100 */
[----:B-----5:R-:W-:-:S03]  /*26240*/  IADD3.X R3, R12, UR9, RZ, P1, !PT ;  /* 0x000000090c037c10 */ /* 0x020fc60008ffe4ff */
[----:B------:R-:W5:Y:S04]  /*26250*/  LDL R12, [R1+0xa28] ;  /* 0x000a2800010c7983 */ /* 0x000f680000100800 */
[----:B------:R0:W-:Y:S01]  /*26260*/  STL [R1+0x19c], R19 ;  /* 0x00019c1301007387 */ /* 0x0001e20000100800 */
[----:B------:R-:W-:-:S03]  /*26270*/  IADD3.X R7, R0, UR9, RZ, P2, !PT ;  /* 0x0000000900077c10 */ /* 0x000fc600097fe4ff */
[----:B------:R-:W5:Y:S04]  /*26280*/  LDL R0, [R1+0xa30] ;  /* 0x000a300001007983 */ /* 0x000f680000100800 */
[----:B0-----:R4:W5:Y:S02]  /*26290*/  LDG.E.U8 R19, desc[UR10][R2.64] ;  /* 0x0000000a02137981 */ /* 0x001964000c1e1100 */
[----:B----4-:R-:W-:-:S04]  /*262a0*/  IADD3 R2, P2, R15, UR5, RZ ;  /* 0x000000050f027c10 */ /* 0x010fc8000ff5e0ff */
[----:B------:R-:W-:-:S05]  /*262b0*/  IADD3.X R3, R13, UR9, RZ, P2, !PT ;  /* 0x000000090d037c10 */ /* 0x000fca00097fe4ff */
[----:B------:R-:W4:Y:S01]  /*262c0*/  LDG.E.U8 R29, desc[UR10][R2.64] ;  /* 0x0000000a021d7981 */ /* 0x000f22000c1e1100 */
[----:B------:R-:W-:-:S03]  /*262d0*/  IADD3 R4, P1, R9, UR5, RZ ;  /* 0x0000000509047c10 */ /* 0x000fc6000ff3e0ff */
[----:B------:R-:W4:Y:S01]  /*262e0*/  LDL R9, [R1+0xa3c] ;  /* 0x000a3c0001097983 */ /* 0x000f220000100800 */
[----:B------:R-:W-:-:S03]  /*262f0*/  IADD3.X R5, R8, UR9, RZ, P1, !PT ;  /* 0x0000000908057c10 */ /* 0x000fc60008ffe4ff */
[----:B------:R0:W-:Y:S04]  /*26300*/  STL [R1+0x194], R18 ;  /* 0x0001941201007387 */ /* 0x0001e80000100800 */
[----:B------:R-:W4:Y:S04]  /*26310*/  LDL R15, [R1+0xa44] ;  /* 0x000a4400010f7983 */ /* 0x000f280000100800 */
[----:B------:R-:W4:Y:S04]  /*26320*/  LDL R8, [R1+0xa38] ;  /* 0x000a380001087983 */ /* 0x000f280000100800 */
[----:B0-----:R0:W4:Y:S04]  /*26330*/  LDG.E.U8 R18, desc[UR10][R6.64] ;  /* 0x0000000a06127981 */ /* 0x001128000c1e1100 */
[----:B------:R1:W-:Y:S04]  /*26340*/  STL [R1+0x2c], R17 ;  /* 0x00002c1101007387 */ /* 0x0003e80000100800 */
[----:B------:R-:W4:Y:S01]  /*26350*/  LDL R13, [R1+0xa40] ;  /* 0x000a4000010d7983 */ /* 0x000f220000100800 */
[----:B0-----:R-:W-:-:S03]  /*26360*/  IADD3 R6, P1, R14, UR5, RZ ;  /* 0x000000050e067c10 */ /* 0x001fc6000ff3e0ff */
[----:B------:R-:W4:Y:S04]  /*26370*/  LDL R14, [R1+0xa4c] ;  /* 0x000a4c00010e7983 */ /* 0x000f280000100800 */
[----:B-1----:R0:W4:Y:S04]  /*26380*/  LDG.E.U8 R17, desc[UR10][R4.64] ;  /* 0x0000000a04117981 */ /* 0x002128000c1e1100 */
[----:B------:R1:W-:Y:S01]  /*26390*/  STL [R1+0x154], R23 ;  /* 0x0001541701007387 */ /* 0x0003e20000100800 */
[----:B0-----:R-:W-:-:S03]  /*263a0*/  IADD3 R4, P2, R11, UR5, RZ ;  /* 0x000000050b047c10 */ /* 0x001fc6000ff5e0ff */
[----:B------:R-:W4:Y:S01]  /*263b0*/  LDL R11, [R1+0xa54] ;  /* 0x000a5400010b7983 */ /* 0x000f220000100800 */
[----:B--2---:R-:W-:-:S03]  /*263c0*/  IADD3.X R7, R10, UR9, RZ, P1, !PT ;  /* 0x000000090a077c10 */ /* 0x004fc60008ffe4ff */
[----:B------:R-:W2:Y:S04]  /*263d0*/  LDL R10, [R1+0xa48] ;  /* 0x000a4800010a7983 */ /* 0x000ea80000100800 */
[----:B------:R0:W-:Y:S01]  /*263e0*/  STL [R1+0x18c], R22 ;  /* 0x00018c1601007387 */ /* 0x0001e20000100800 */
[----:B---3--:R-:W-:-:S03]  /*263f0*/  IADD3 R2, P1, R16, UR5, RZ ;  /* 0x0000000510027c10 */ /* 0x008fc6000ff3e0ff */
[----:B------:R3:W2:Y:S01]  /*26400*/  LDG.E.U8 R24, desc[UR10][R6.64] ;  /* 0x0000000a06187981 */ /* 0x0006a2000c1e1100 */
[----:B-----5:R-:W-:-:S05]  /*26410*/  IADD3.X R5, R12, UR9, RZ, P2, !PT ;  /* 0x000000090c057c10 */ /* 0x020fca00097fe4ff */
[----:B-1----:R1:W5:Y:S01]  /*26420*/  LDG.E.U8 R23, desc[UR10][R4.64] ;  /* 0x0000000a04177981 */ /* 0x002362000c1e1100 */
[----:B------:R-:W-:-:S05]  /*26430*/  IADD3.X R3, R0, UR9, RZ, P1, !PT ;  /* 0x0000000900037c10 */ /* 0x000fca0008ffe4ff */
[----:B0-----:R0:W5:Y:S04]  /*26440*/  LDG.E.U8 R22, desc[UR10][R2.64] ;  /* 0x0000000a02167981 */ /* 0x001168000c1e1100 */
[----:B----4-:R-:W-:Y:S04]  /*26450*/  STL [R1+0x15b0], R29 ;  /* 0x0015b01d01007387 */ /* 0x010fe80000100800 */
[----:B------:R-:W4:Y:S04]  /*26460*/  LDL R16, [R1+0xa5c] ;  /* 0x000a5c0001107983 */ /* 0x000f280000100800 */
[----:B------:R-:W5:Y:S04]  /*26470*/  LDL R12, [R1+0xa50] ;  /* 0x000a5000010c7983 */ /* 0x000f680000100800 */
[----:B------:R-:W-:Y:S04]  /*26480*/  STL [R1+0x188], R21 ;  /* 0x0001881501007387 */ /* 0x000fe80000100800 */
[----:B------:R-:W5:Y:S01]  /*26490*/  LDL R0, [R1+0xa58] ;  /* 0x000a580001007983 */ /* 0x000f620000100800 */
[----:B---3--:R-:W-:-:S02]  /*264a0*/  IADD3 R6, P2, R9, UR5, RZ ;  /* 0x0000000509067c10 */ /* 0x008fc4000ff5e0ff */
[----:B-1----:R-:W-:Y:S01]  /*264b0*/  IADD3 R4, P1, R15, UR5, RZ ;  /* 0x000000050f047c10 */ /* 0x002fe2000ff3e0ff */
[----:B------:R-:W3:Y:S01]  /*264c0*/  LDL R9, [R1+0xa64] ;  /* 0x000a640001097983 */ /* 0x000ee20000100800 */
[----:B------:R-:W-:-:S03]  /*264d0*/  IADD3.X R7, R8, UR9, RZ, P2, !PT ;  /* 0x0000000908077c10 */ /* 0x000fc600097fe4ff */
[----:B------:R1:W-:Y:S01]  /*264e0*/  STL [R1+0x184], R20 ;  /* 0x0001841401007387 */ /* 0x0003e20000100800 */
[----:B------:R-:W-:-:S03]  /*264f0*/  IADD3.X R5, R13, UR9, RZ, P1, !PT ;  /* 0x000000090d057c10 */ /* 0x000fc60008ffe4ff */
[----:B------:R-:W3:Y:S01]  /*26500*/  LDL R15, [R1+0xa6c] ;  /* 0x000a6c00010f7983 */ /* 0x000ee20000100800 */
[----:B0-----:R-:W-:-:S03]  /*26510*/  IADD3 R2, P2, R14, UR5, RZ ;  /* 0x000000050e027c10 */ /* 0x001fc6000ff5e0ff */
[----:B------:R-:W3:Y:S04]  /*26520*/  LDL R8, [R1+0xa60] ;  /* 0x000a600001087983 */ /* 0x000ee80000100800 */
[----:B-1----:R-:W3:Y:S04]  /*26530*/  LDG.E.U8 R20, desc[UR10][R4.64] ;  /* 0x0000000a04147981 */ /* 0x002ee8000c1e1100 */
[----:B------:R0:W-:Y:S04]  /*26540*/  STL [R1+0x180], R19 ;  /* 0x0001801301007387 */ /* 0x0001e80000100800 */
[----:B------:R-:W3:Y:S04]  /*26550*/  LDL R14, [R1+0xa74] ;  /* 0x000a7400010e7983 */ /* 0x000ee80000100800 */
[----:B------:R-:W-:Y:S04]  /*26560*/  STL [R1+0x17c], R18 ;  /* 0x00017c1201007387 */ /* 0x000fe80000100800 */
[----:B------:R1:W3:Y:S04]  /*26570*/  LDG.E.U8 R21, desc[UR10][R6.64] ;  /* 0x0000000a06157981 */ /* 0x0002e8000c1e1100 */
[----:B------:R-:W3:Y:S01]  /*26580*/  LDL R13, [R1+0xa68] ;  /* 0x000a6800010d7983 */ /* 0x000ee20000100800 */
[----:B-1----:R-:W-:-:S03]  /*26590*/  IADD3 R6, P1, R11, UR5, RZ ;  /* 0x000000050b067c10 */ /* 0x002fc6000ff3e0ff */
[----:B------:R-:W3:Y:S01]  /*265a0*/  LDL R11, [R1+0xa7c] ;  /* 0x000a7c00010b7983 */ /* 0x000ee20000100800 */
[----:B--2---:R-:W-:-:S03]  /*265b0*/  IADD3.X R3, R10, UR9, RZ, P2, !PT ;  /* 0x000000090a037c10 */ /* 0x004fc600097fe4ff */
[----:B------:R1:W-:Y:S04]  /*265c0*/  STL [R1+0x178], R17 ;  /* 0x0001781101007387 */ /* 0x0003e80000100800 */
[----:B------:R-:W2:Y:S04]  /*265d0*/  LDL R10, [R1+0xa70] ;  /* 0x000a7000010a7983 */ /* 0x000ea80000100800 */
[----:B0-----:R3:W2:Y:S04]  /*265e0*/  LDG.E.U8 R19, desc[UR10][R2.64] ;  /* 0x0000000a02137981 */ /* 0x0016a8000c1e1100 */
[----:B-1----:R-:W2:Y:S01]  /*265f0*/  LDL R17, [R1+0xa84] ;  /* 0x000a840001117983 */ /* 0x002ea20000100800 */
[----:B----4-:R-:W-:-:S04]  /*26600*/  IADD3 R4, P2, R16, UR5, RZ ;  /* 0x0000000510047c10 */ /* 0x010fc8000ff5e0ff */
[----:B-----5:R-:W-:Y:S02]  /*26610*/  IADD3.X R5, R0, UR9, RZ, P2, !PT ;  /* 0x0000000900057c10 */ /* 0x020fe400097fe4ff */
[----:B------:R-:W-:Y:S01]  /*26620*/  IADD3.X R7, R12, UR9, RZ, P1, !PT ;  /* 0x000000090c077c10 */ /* 0x000fe20008ffe4ff */
[----:B------:R-:W4:Y:S04]  /*26630*/  LDL R0, [R1+0xa80] ;  /* 0x000a800001007983 */ /* 0x000f280000100800 */
[----:B------:R-:W5:Y:S01]  /*26640*/  LDG.E.U8 R28, desc[UR10][R4.64] ;  /* 0x0000000a041c7981 */ /* 0x000f62000c1e1100 */
[----:B---3--:R-:W-:-:S03]  /*26650*/  IADD3 R2, P1, R9, UR5, RZ ;  /* 0x0000000509027c10 */ /* 0x008fc6000ff3e0ff */
[----:B------:R-:W3:Y:S04]  /*26660*/  LDL R12, [R1+0xa78] ;  /* 0x000a7800010c7983 */ /* 0x000ee80000100800 */
[----:B------:R0:W4:Y:S01]  /*26670*/  LDG.E.U8 R18, desc[UR10][R6.64] ;  /* 0x0000000a06127981 */ /* 0x000122000c1e1100 */
[----:B------:R-:W-:-:S03]  /*26680*/  IADD3.X R3, R8, UR9, RZ, P1, !PT ;  /* 0x0000000908037c10 */ /* 0x000fc60008ffe4ff */
[----:B------:R-:W4:Y:S04]  /*26690*/  LDL R9, [R1+0xa8c] ;  /* 0x000a8c0001097983 */ /* 0x000f280000100800 */
[----:B------:R1:W-:Y:S01]  /*266a0*/  STL [R1+0x134], R24 ;  /* 0x0001341801007387 */ /* 0x0003e20000100800 */
[----:B0-----:R-:W-:-:S03]  /*266b0*/  IADD3 R6, P2, R15, UR5, RZ ;  /* 0x000000050f067c10 */ /* 0x001fc6000ff5e0ff */
[----:B------:R-:W4:Y:S01]  /*266c0*/  LDL R16, [R1+0xa94] ;  /* 0x000a940001107983 */ /* 0x000f220000100800 */
[----:B------:R-:W-:-:S03]  /*266d0*/  IADD3 R4, P1, R14, UR5, RZ ;  /* 0x000000050e047c10 */ /* 0x000fc6000ff3e0ff */
[----:B------:R-:W4:Y:S04]  /*266e0*/  LDL R8, [R1+0xa88] ;  /* 0x000a880001087983 */ /* 0x000f280000100800 */
[----:B------:R0:W-:Y:S04]  /*266f0*/  STL [R1+0x170], R23 ;  /* 0x0001701701007387 */ /* 0x0001e80000100800 */
[----:B------:R0:W4:Y:S01]  /*26700*/  LDG.E.U8 R25, desc[UR10][R2.64] ;  /* 0x0000000a02197981 */ /* 0x000122000c1e1100 */
[----:B------:R-:W-:-:S05]  /*26710*/  IADD3.X R7, R13, UR9, RZ, P2, !PT ;  /* 0x000000090d077c10 */ /* 0x000fca00097fe4ff */
[----:B-1----:R1:W4:Y:S01]  /*26720*/  LDG.E.U8 R24, desc[UR10][R6.64] ;  /* 0x0000000a06187981 */ /* 0x002322000c1e1100 */
[----:B0-----:R-:W-:-:S03]  /*26730*/  IADD3 R2, P2, R11, UR5, RZ ;  /* 0x000000050b027c10 */ /* 0x001fc6000ff5e0ff */
[----:B-----5:R-:W-:Y:S04]  /*26740*/  STL [R1+0x15b4], R28 ;  /* 0x0015b41c01007387 */ /* 0x020fe80000100800 */
[----:B------:R-:W5:Y:S04]  /*26750*/  LDL R14, [R1+0xa9c] ;  /* 0x000a9c00010e7983 */ /* 0x000f680000100800 */
[----:B------:R-:W5:Y:S04]  /*26760*/  LDL R13, [R1+0xa90] ;  /* 0x000a9000010d7983 */ /* 0x000f680000100800 */
[----:B------:R-:W-:Y:S04]  /*26770*/  STL [R1+0x16c], R22 ;  /* 0x00016c1601007387 */ /* 0x000fe80000100800 */
[----:B------:R-:W5:Y:S04]  /*26780*/  LDL R11, [R1+0xaa4] ;  /* 0x000aa400010b7983 */ /* 0x000f680000100800 */
[----:B------:R-:W-:Y:S04]  /*26790*/  STL [R1+0x168], R21 ;  /* 0x0001681501007387 */ /* 0x000fe80000100800 */
[----:B------:R-:W5:Y:S01]  /*267a0*/  LDL R15, [R1+0xa98] ;  /* 0x000a9800010f7983 */ /* 0x000f620000100800 */
[----:B--2---:R-:W-:-:S02]  /*267b0*/  IADD3.X R5, R10, UR9, RZ, P1, !PT ;  /* 0x000000090a057c10 */ /* 0x004fc40008ffe4ff */
[----:B-1----:R-:W-:Y:S01]  /*267c0*/  IADD3 R6, P1, R17, UR5, RZ ;  /* 0x0000000511067c10 */ /* 0x002fe2000ff3e0ff */
[----:B------:R-:W2:Y:S01]  /*267d0*/  LDL R10, [R1+0xaac] ;  /* 0x000aac00010a7983 */ /* 0x000ea20000100800 */
[----:B---3--:R-:W-:Y:S02]  /*267e0*/  IADD3.X R3, R12, UR9, RZ, P2, !PT ;  /* 0x000000090c037c10 */ /* 0x008fe400097fe4ff */
[----:B----4-:R-:W-:Y:S01]  /*267f0*/  IADD3.X R7, R0, UR9, RZ, P1, !PT ;  /* 0x0000000900077c10 */ /* 0x010fe20008ffe4ff */
[----:B------:R0:W3:Y:S04]  /*26800*/  LDG.E.U8 R23, desc[UR10][R4.64] ;  /* 0x0000000a04177981 */ /* 0x0000e8000c1e1100 */
[----:B------:R1:W-:Y:S04]  /*26810*/  STL [R1+0x164], R20 ;  /* 0x0001641401007387 */ /* 0x0003e80000100800 */
[----:B------:R-:W4:Y:S01]  /*26820*/  LDL R12, [R1+0xaa0] ;  /* 0x000aa000010c7983 */ /* 0x000f220000100800 */
[----:B0-----:R-:W-:-:S04]  /*26830*/  IADD3 R4, P2, R9, UR5, RZ ;  /* 0x0000000509047c10 */ /* 0x001fc8000ff5e0ff */
[----:B------:R-:W-:Y:S01]  /*26840*/  IADD3.X R5, R8, UR9, RZ, P2, !PT ;  /* 0x0000000908057c10 */ /* 0x000fe200097fe4ff */
[----:B-1----:R5:W3:Y:S04]  /*26850*/  LDG.E.U8 R20, desc[UR10][R6.64] ;  /* 0x0000000a06147981 */ /* 0x002ae8000c1e1100 */
[----:B------:R0:W-:Y:S04]  /*26860*/  STL [R1+0x160], R19 ;  /* 0x0001601301007387 */ /* 0x0001e80000100800 */
[----:B------:R-:W3:Y:S04]  /*26870*/  LDL R9, [R1+0xab4] ;  /* 0x000ab40001097983 */ /* 0x000ee80000100800 */
[----:B------:R-:W3:Y:S04]  /*26880*/  LDL R0, [R1+0xaa8] ;  /* 0x000aa80001007983 */ /* 0x000ee80000100800 */
[----:B------:R-:W3:Y:S04]  /*26890*/  LDL R8, [R1+0xabc] ;  /* 0x000abc0001087983 */ /* 0x000ee80000100800 */
[----:B0-----:R0:W3:Y:S04]  /*268a0*/  LDG.E.U8 R19, desc[UR10][R2.64] ;  /* 0x0000000a02137981 */ /* 0x0010e8000c1e1100 */
[----:B------:R1:W3:Y:S01]  /*268b0*/  LDG.E.U8 R22, desc[UR10][R4.64] ;  /* 0x0000000a04167981 */ /* 0x0002e2000c1e1100 */
[----:B-----5:R-:W-:-:S04]  /*268c0*/  IADD3 R6, P2, R14, UR5, RZ ;  /* 0x000000050e067c10 */ /* 0x020fc8000ff5e0ff */
[----:B------:R-:W-:-:S05]  /*268d0*/  IADD3.X R7, R15, UR9, RZ, P2, !PT ;  /* 0x000000090f077c10 */ /* 0x000fca00097fe4ff */
[----:B------:R-:W5:Y:S01]  /*268e0*/  LDG.E.U8 R27, desc[UR10][R6.64] ;  /* 0x0000000a061b7981 */ /* 0x000f62000c1e1100 */
[----:B0-----:R-:W-:-:S03]  /*268f0*/  IADD3 R2, P1, R16, UR5, RZ ;  /* 0x0000000510027c10 */ /* 0x001fc6000ff3e0ff */
[----:B------:R0:W-:Y:S01]  /*26900*/  STL [R1+0x158], R18 ;  /* 0x0001581201007387 */ /* 0x0001e20000100800 */
[----:B------:R-:W-:-:S03]  /*26910*/  IADD3.X R3, R13, UR9, RZ, P1, !PT ;  /* 0x000000090d037c10 */ /* 0x000fc60008ffe4ff */
[----:B------:R-:W5:Y:S01]  /*26920*/  LDL R14, [R1+0xab0] ;  /* 0x000ab000010e7983 */ /* 0x000f620000100800 */
[----:B-1----:R-:W-:-:S03]  /*26930*/  IADD3 R4, P1, R11, UR5, RZ ;  /* 0x000000050b047c10 */ /* 0x002fc6000ff3e0ff */
[----:B------:R-:W5:Y:S04]  /*26940*/  LDL R13, [R1+0xac4] ;  /* 0x000ac400010d7983 */ /* 0x000f680000100800 */
[----:B------:R-:W5:Y:S04]  /*26950*/  LDL R11, [R1+0xab8] ;  /* 0x000ab800010b7983 */ /* 0x000f680000100800 */
[----:B------:R2:W5:Y:S04]  /*26960*/  LDG.E.U8 R21, desc[UR10][R2.64] ;  /* 0x0000000a02157981 */ /* 0x000568000c1e1100 */
[----:B0-----:R-:W5:Y:S01]  /*26970*/  LDL R18, [R1+0xacc] ;  /* 0x000acc0001127983 */ /* 0x001f620000100800 */
[----:B----4-:R-:W-:-:S03]  /*26980*/  IADD3.X R5, R12, UR9, RZ, P1, !PT ;  /* 0x000000090c057c10 */ /* 0x010fc60008ffe4ff */
[----:B------:R-:W-:Y:S01]  /*26990*/  STL [R1+0xe8], R25 ;  /* 0x0000e81901007387 */ /* 0x000fe20000100800 */
[----:B--2---:R-:W-:-:S03]  /*269a0*/  IADD3 R2, P2, R10, UR5, RZ ;  /* 0x000000050a027c10 */ /* 0x004fc6000ff5e0ff */
[----:B------:R-:W2:Y:S04]  /*269b0*/  LDL R10, [R1+0xac0] ;  /* 0x000ac000010a7983 */ /* 0x000ea80000100800 */
[----:B------:R-:W4:Y:S04]  /*269c0*/  LDL R17, [R1+0xad4] ;  /* 0x000ad40001117983 */ /* 0x000f280000100800 */
[----:B------:R-:W4:Y:S01]  /*269d0*/  LDL R12, [R1+0xac8] ;  /* 0x000ac800010c7983 */ /* 0x000f220000100800 */
[----:B---3--:R-:W-:-:S03]  /*269e0*/  IADD3 R6, P1, R9, UR5, RZ ;  /* 0x0000000509067c10 */ /* 0x008fc6000ff3e0ff */
[----:B------:R0:W-:Y:S01]  /*269f0*/  STL [R1+0x150], R24 ;  /* 0x0001501801007387 */ /* 0x0001e20000100800 */
[----:B------:R-:W-:-:S03]  /*26a00*/  IADD3.X R3, R0, UR9, RZ, P2, !PT ;  /* 0x0000000900037c10 */ /* 0x000fc600097fe4ff */
[----:B0-----:R0:W3:Y:S02]  /*26a10*/  LDG.E.U8 R24, desc[UR10][R4.64] ;  /* 0x0000000a04187981 */ /* 0x0010e4000c1e1100 */
[----:B0-----:R-:W-:Y:S02]  /*26a20*/  IADD3 R4, P2, R8, UR5, RZ ;  /* 0x0000000508047c10 */ /* 0x001fe4000ff5e0ff */
[----:B-----5:R-:W-:Y:S04]  /*26a30*/  STL [R1+0x15b8], R27 ;  /* 0x0015b81b01007387 */ /* 0x020fe80000100800 */
[----:B------:R-:W5:Y:S04]  /*26a40*/  LDL R16, [R1+0xadc] ;  /* 0x000adc0001107983 */ /* 0x000f680000100800 */
[----:B------:R-:W3:Y:S04]  /*26a50*/  LDL R9, [R1+0xad0] ;  /* 0x000ad00001097983 */ /* 0x000ee80000100800 */
[----:B------:R-:W-:Y:S04]  /*26a60*/  STL [R1+0x14c], R23 ;  /* 0x00014c1701007387 */ /* 0x000fe80000100800 */
[----:B------:R-:W3:Y:S01]  /*26a70*/  LDL R8, [R1+0xad8] ;  /* 0x000ad80001087983 */ /* 0x000ee20000100800 */
[----:B------:R-:W-:-:S03]  /*26a80*/  IADD3.X R7, R14, UR9, RZ, P1, !PT ;  /* 0x000000090e077c10 */ /* 0x000fc60008ffe4ff */
[----:B------:R-:W3:Y:S04]  /*26a90*/  LDL R0, [R1+0xae4] ;  /* 0x000ae40001007983 */ /* 0x000ee80000100800 */
[----:B------:R0:W-:Y:S01]  /*26aa0*/  STL [R1+0x148], R19 ;  /* 0x0001481301007387 */ /* 0x0001e20000100800 */
[----:B------:R-:W-:-:S03]  /*26ab0*/  IADD3.X R5, R11, UR9, RZ, P2, !PT ;  /* 0x000000090b057c10 */ /* 0x000fc600097fe4ff */
[----:B------:R-:W3:Y:S04]  /*26ac0*/  LDL R15, [R1+0xaec] ;  /* 0x000aec00010f7983 */ /* 0x000ee80000100800 */
[----:B0-----:R0:W3:Y:S04]  /*26ad0*/  LDG.E.U8 R19, desc[UR10][R2.64] ;  /* 0x0000000a02137981 */ /* 0x0010e8000c1e1100 */
[----:B------:R1:W-:Y:S04]  /*26ae0*/  STL [R1+0x144], R20 ;  /* 0x0001441401007387 */ /* 0x0003e80000100800 */
[----:B------:R-:W3:Y:S01]  /*26af0*/  LDL R14, [R1+0xae0] ;  /* 0x000ae000010e7983 */ /* 0x000ee20000100800 */
[----:B0-----:R-:W-:-:S03]  /*26b00*/  IADD3 R2, P1, R13, UR5, RZ ;  /* 0x000000050d027c10 */ /* 0x001fc6000ff3e0ff */
[----:B------:R-:W3:Y:S01]  /*26b10*/  LDL R11, [R1+0xaf4] ;  /* 0x000af400010b7983 */ /* 0x000ee20000100800 */
[----:B--2---:R-:W-:-:S03]  /*26b20*/  IADD3.X R3, R10, UR9, RZ, P1, !PT ;  /* 0x000000090a037c10 */ /* 0x004fc60008ffe4ff */
[----:B-1----:R0:W2:Y:S04]  /*26b30*/  LDG.E.U8 R20, desc[UR10][R6.64] ;  /* 0x0000000a06147981 */ /* 0x0020a8000c1e1100 */
[----:B------:R-:W2:Y:S04]  /*26b40*/  LDL R13, [R1+0xae8] ;  /* 0x000ae800010d7983 */ /* 0x000ea80000100800 */
[----:B------:R-:W2:Y:S01]  /*26b50*/  LDG.E.U8 R23, desc[UR10][R4.64] ;  /* 0x0000000a04177981 */ /* 0x000ea2000c1e1100 */
[----:B0-----:R-:W-:-:S03]  /*26b60*/  IADD3 R6, P2, R18, UR5, RZ ;  /* 0x0000000512067c10 */ /* 0x001fc6000ff5e0ff */
[----:B------:R0:W-:Y:S01]  /*26b70*/  STL [R1+0x140], R22 ;  /* 0x0001401601007387 */ /* 0x0001e20000100800 */
[----:B----4-:R-:W-:-:S03]  /*26b80*/  IADD3.X R7, R12, UR9, RZ, P2, !PT ;  /* 0x000000090c077c10 */ /* 0x010fc600097fe4ff */
[----:B------:R-:W4:Y:S04]  /*26b90*/  LDL R10, [R1+0xaf0] ;  /* 0x000af000010a7983 */ /* 0x000f280000100800 */
[----:B0-----:R5:W2:Y:S02]  /*26ba0*/  LDG.E.U8 R22, desc[UR10][R2.64] ;  /* 0x0000000a02167981 */ /* 0x001aa4000c1e1100 */
[----:B-----5:R-:W-:-:S04]  /*26bb0*/  IADD3 R2, P2, R16, UR5, RZ ;  /* 0x0000000510027c10 */ /* 0x020fc8000ff5e0ff */
[----:B---3--:R-:W-:-:S05]  /*26bc0*/  IADD3.X R3, R8, UR9, RZ, P2, !PT ;  /* 0x0000000908037c10 */ /* 0x008fca00097fe4ff */
[----:B------:R-:W3:Y:S01]  /*26bd0*/  LDG.E.U8 R26, desc[UR10][R2.64] ;  /* 0x0000000a021a7981 */ /* 0x000ee2000c1e1100 */
[----:B------:R-:W-:-:S03]  /*26be0*/  IADD3 R4, P1, R17, UR5, RZ ;  /* 0x0000000511047c10 */ /* 0x000fc6000ff3e0ff */
[----:B------:R0:W-:Y:S01]  /*26bf0*/  STL [R1+0x138], R21 ;  /* 0x0001381501007387 */ /* 0x0001e20000100800 */
[----:B------:R-:W-:-:S03]  /*26c00*/  IADD3.X R5, R9, UR9, RZ, P1, !PT ;  /* 0x0000000909057c10 */ /* 0x000fc60008ffe4ff */
[----:B------:R-:W5:Y:S04]  /*26c10*/  LDL R8, [R1+0xb00] ;  /* 0x000b000001087983 */ /* 0x000f680000100800 */
[----:B------:R-:W5:Y:S04]  /*26c20*/  LDL R12, [R1+0xafc] ;  /* 0x000afc00010c7983 */ /* 0x000f680000100800 */
[----:B0-----:R0:W5:Y:S04]  /*26c30*/  LDG.E.U8 R21, desc[UR10][R6.64] ;  /* 0x0000000a06157981 */ /* 0x001168000c1e1100 */
[----:B------:R-:W5:Y:S04]  /*26c40*/  LDL R9, [R1+0xaf8] ;  /* 0x000af80001097983 */ /* 0x000f680000100800 */
[----:B------:R1:W5:Y:S01]  /*26c50*/  LDG.E.U8 R25, desc[UR10][R4.64] ;  /* 0x0000000a04197981 */ /* 0x000362000c1e1100 */
[----:B0-----:R-:W-:-:S03]  /*26c60*/  IADD3 R6, P1, R0, UR5, RZ ;  /* 0x0000000500067c10 */ /* 0x001fc6000ff3e0ff */
[----:B------:R-:W5:Y:S01]  /*26c70*/  LDL R0, [R1+0xb04] ;  /* 0x000b040001007983 */ /* 0x000f620000100800 */
[----:B------:R-:W-:-:S03]  /*26c80*/  IADD3.X R7, R14, UR9, RZ, P1, !PT ;  /* 0x000000090e077c10 */ /* 0x000fc60008ffe4ff */
[----:B------:R0:W-:Y:S01]  /*26c90*/  STL [R1+0xcc], R24 ;  /* 0x0000cc1801007387 */ /* 0x0001e20000100800 */
[----:B------:R-:W-:Y:S02]  /*26ca0*/  IADD3 R2, P1, R11, UR5, RZ ;  /* 0x000000050b027c10 */ /* 0x000fe4000ff3e0ff */
[----:B-1----:R-:W-:Y:S01]  /*26cb0*/  IADD3 R4, P2, R15, UR5, RZ ;  /* 0x000000050f047c10 */ /* 0x002fe2000ff5e0ff */
[----:B0-----:R-:W5:Y:S01]  /*26cc0*/  LDG.E.U8 R24, desc[UR10][R6.64] ;  /* 0x0000000a06187981 */ /* 0x001f62000c1e1100 */
[----:B----4-:R-:W-:-:S03]  /*26cd0*/  IADD3.X R3, R10, UR9, RZ, P1, !PT ;  /* 0x000000090a037c10 */ /* 0x010fc60008ffe4ff */
[----:B---3--:R-:W-:Y:S04]  /*26ce0*/  STL [R1+0x15bc], R26 ;  /* 0x0015bc1a01007387 */ /* 0x008fe80000100800 */
[----:B------:R-:W3:Y:S04]  /*26cf0*/  LDL R11, [R1+0xb0c] ;  /* 0x000b0c00010b7983 */ /* 0x000ee80000100800 */
[----:B------:R0:W-:Y:S04]  /*26d00*/  STL [R1+0x130], R19 ;  /* 0x0001301301007387 */ /* 0x0001e80000100800 */
[----:B------:R-:W4:Y:S04]  /*26d10*/  LDL R18, [R1+0xb14] ;  /* 0x000b140001127983 */ /* 0x000f280000100800 */
[----:B------:R-:W4:Y:S04]  /*26d20*/  LDL R10, [R1+0xb10] ;  /* 0x000b1000010a7983 */ /* 0x000f280000100800 */
[----:B0-----:R-:W4:Y:S04]  /*26d30*/  LDL R19, [R1+0xb08] ;  /* 0x000b080001137983 */ /* 0x001f280000100800 */
[----:B--2---:R0:W-:Y:S04]  /*26d40*/  STL [R1+0x12c], R20 ;  /* 0x00012c1401007387 */ /* 0x0041e80000100800 */
[----:B------:R-:W2:Y:S04]  /*26d50*/  LDL R17, [R1+0xb1c] ;  /* 0x000b1c0001117983 */ /* 0x000ea80000100800 */
[----:B------:R-:W2:Y:S01]  /*26d60*/  LDL R16, [R1+0xb18] ;  /* 0x000b180001107983 */ /* 0x000ea20000100800 */
[----:B------:R-:W-:-:S03]  /*26d70*/  IADD3.X R5, R13, UR9, RZ, P2, !PT ;  /* 0x000000090d057c10 */ /* 0x000fc600097fe4ff */
[----:B------:R1:W-:Y:S04]  /*26d80*/  STL [R1+0x128], R23 ;  /* 0x0001281701007387 */ /* 0x0003e80000100800 */
[----:B0-----:R5:W2:Y:S04]  /*26d90*/  LDG.E.U8 R20, desc[UR10][R4.64] ;  /* 0x0000000a04147981 */ /* 0x001aa8000c1e1100 */
[----:B------:R-:W2:Y:S04]  /*26da0*/  LDL R15, [R1+0xb24] ;  /* 0x000b2400010f7983 */ /* 0x000ea80000100800 */
[----:B-1----:R0:W2:Y:S01]  /*26db0*/  LDG.E.U8 R23, desc[UR10][R2.64] ;  /* 0x0000000a02177981 */ /* 0x0020a2000c1e1100 */
[----:B-----5:R-:W-:-:S03]  /*26dc0*/  IADD3 R4, P1, R12, UR5, RZ ;  /* 0x000000050c047c10 */ /* 0x020fc6000ff3e0ff */
[----:B------:R-:W5:Y:S04]  /*26dd0*/  LDL R14, [R1+0xb20] ;  /* 0x000b2000010e7983 */ /* 0x000f680000100800 */
[----:B------:R-:W5:Y:S01]  /*26de0*/  LDL R13, [R1+0xb2c] ;  /* 0x000b2c00010d7983 */ /* 0x000f620000100800 */
[----:B0-----:R-:W-:-:S03]  /*26df0*/  IADD3 R2, P2, R0, UR5, RZ ;  /* 0x0000000500027c10 */ /* 0x001fc6000ff5e0ff */
[----:B------:R-:W-:Y:S01]  /*26e00*/  STL [R1+0x124], R22 ;  /* 0x0001241601007387 */ /* 0x000fe20000100800 */
[----:B------:R-:W-:-:S03]  /*26e10*/  IADD3.X R3, R8, UR9, RZ, P2, !PT ;  /* 0x0000000908037c10 */ /* 0x000fc600097fe4ff */
[----:B------:R-:W5:Y:S01]  /*26e20*/  LDL R0, [R1+0xb28] ;  /* 0x000b280001007983 */ /* 0x000f620000100800 */
[----:B------:R-:W-:-:S03]  /*26e30*/  IADD3.X R5, R9, UR9, RZ, P1, !PT ;  /* 0x0000000909057c10 */ /* 0x000fc60008ffe4ff */
[----:B------:R0:W-:Y:S04]  /*26e40*/  STL [R1+0x120], R21 ;  /* 0x0001201501007387 */ /* 0x0001e80000100800 */
[----:B------:R-:W5:Y:S04]  /*26e50*/  LDL R9, [R1+0xb34] ;  /* 0x000b340001097983 */ /* 0x000f680000100800 */
[----:B------:R-:W5:Y:S04]  /*26e60*/  LDL R8, [R1+0xb30] ;  /* 0x000b300001087983 */ /* 0x000f680000100800 */
[----:B0-----:R3:W5:Y:S04]  /*26e70*/  LDG.E.U8 R21, desc[UR10][R2.64] ;  /* 0x0000000a02157981 */ /* 0x001768000c1e1100 */
[----:B------:R0:W-:Y:S04]  /*26e80*/  STL [R1+0x11c], R25 ;  /* 0x00011c1901007387 */ /* 0x0001e80000100800 */
[----:B------:R-:W5:Y:S04]  /*26e90*/  LDG.E.U8 R22, desc[UR10][R4.64] ;  /* 0x0000000a04167981 */ /* 0x000f68000c1e1100 */
[----:B------:R-:W5:Y:S04]  /*26ea0*/  LDL R12, [R1+0xb3c] ;  /* 0x000b3c00010c7983 */ /* 0x000f680000100800 */
[----:B------:R-:W5:Y:S01]  /*26eb0*/  LDL R5, [R1+0xb40] ;  /* 0x000b400001057983 */ /* 0x000f620000100800 */
[----:B---3--:R-:W-:-:S03]  /*26ec0*/  IADD3 R2, P1, R11, UR5, RZ ;  /* 0x000000050b027c10 */ /* 0x008fc6000ff3e0ff */
[----:B------:R-:W3:Y:S01]  /*26ed0*/  LDL R11, [R1+0xb38] ;  /* 0x000b3800010b7983 */ /* 0x000ee20000100800 */
[----:B----4-:R-:W-:Y:S02]  /*26ee0*/  IADD3.X R3, R19, UR9, RZ, P1, !PT ;  /* 0x0000000913037c10 */ /* 0x010fe40008ffe4ff */
[----:B------:R-:W-:-:S03]  /*26ef0*/  IADD3 R6, P1, R18, UR5, RZ ;  /* 0x0000000512067c10 */ /* 0x000fc6000ff3e0ff */
[----:B------:R2:W4:Y:S01]  /*26f00*/  LDG.E.U8 R19, desc[UR10][R2.64] ;  /* 0x0000000a02137981 */ /* 0x000522000c1e1100 */
[----:B------:R-:W-:-:S03]  /*26f10*/  IADD3.X R7, R10, UR9, RZ, P1, !PT ;  /* 0x000000090a077c10 */ /* 0x000fc60008ffe4ff */
[----:B------:R-:W4:Y:S01]  /*26f20*/  LDL R10, [R1+0xb44] ;  /* 0x000b4400010a7983 */ /* 0x000f220000100800 */
[----:B--2---:R-:W-:-:S03]  /*26f30*/  IADD3 R2, P1, R17, UR5, RZ ;  /* 0x0000000511027c10 */ /* 0x004fc6000ff3e0ff */
[----:B------:R-:W2:Y:S01]  /*26f40*/  LDG.E.U8 R7, desc[UR10][R6.64] ;  /* 0x0000000a06077981 */ /* 0x000ea2000c1e1100 */
[----:B------:R-:W-:-:S05]  /*26f50*/  IADD3.X R3, R16, UR9, RZ, P1, !PT ;  /* 0x0000000910037c10 */ /* 0x000fca0008ffe4ff */
[----:B0-----:R0:W3:Y:S04]  /*26f60*/  LDG.E.U8 R25, desc[UR10][R2.64] ;  /* 0x0000000a02197981 */ /* 0x0010e8000c1e1100 */
[----:B------:R-:W-:Y:S01]  /*26f70*/  STL [R1+0xb0], R24 ;  /* 0x0000b01801007387 */ /* 0x000fe20000100800 */
[----:B0-----:R-:W-:-:S04]  /*26f80*/  IADD3 R2, P1, R15, UR5, RZ ;  /* 0x000000050f027c10 */ /* 0x001fc8000ff3e0ff */
[----:B-----5:R-:W-:Y:S01]  /*26f90*/  IADD3.X R3, R14, UR9, RZ, P1, !PT ;  /* 0x000000090e037c10 */ /* 0x020fe20008ffe4ff */
[----:B---3--:R-:W-:Y:S04]  /*26fa0*/  STL [R1+0x15c0], R25 ;  /* 0x0015c01901007387 */ /* 0x008fe80000100800 */
[----:B------:R0:W-:Y:S04]  /*26fb0*/  STL [R1+0x118], R20 ;  /* 0x0001181401007387 */ /* 0x0001e80000100800 */
[----:B------:R-:W3:Y:S04]  /*26fc0*/  LDL R4, [R1+0xb4c] ;  /* 0x000b4c0001047983 */ /* 0x000ee80000100800 */
[----:B0-----:R0:W5:Y:S02]  /*26fd0*/  LDG.E.U8 R20, desc[UR10][R2.64] ;  /* 0x0000000a02147981 */ /* 0x001164000c1e1100 */
[----:B0-----:R-:W-:-:S04]  /*26fe0*/  IADD3 R2, P1, R13, UR5, RZ ;  /* 0x000000050d027c10 */ /* 0x001fc8000ff3e0ff */
[----:B------:R-:W-:Y:S01]  /*26ff0*/  IADD3.X R3, R0, UR9, RZ, P1, !PT ;  /* 0x0000000900037c10 */ /* 0x000fe20008ffe4ff */
[----:B------:R0:W-:Y:S04]  /*27000*/  STL [R1+0x114], R23 ;  /* 0x0001141701007387 */ /* 0x0001e80000100800 */
[----:B------:R-:W5:Y:S04]  /*27010*/  LDL R6, [R1+0xb48] ;  /* 0x000b480001067983 */ /* 0x000f680000100800 */
[----:B------:R1:W5:Y:S04]  /*27020*/  LDG.E.U8 R24, desc[UR10][R2.64] ;  /* 0x0000000a02187981 */ /* 0x000368000c1e1100 */
[----:B------:R-:W5:Y:S01]  /*27030*/  LDL R0, [R1+0xb54] ;  /* 0x000b540001007983 */ /* 0x000f620000100800 */
[----:B-1----:R-:W-:-:S03]  /*27040*/  IADD3 R2, P1, R9, UR5, RZ ;  /* 0x0000000509027c10 */ /* 0x002fc6000ff3e0ff */
[----:B------:R-:W5:Y:S01]  /*27050*/  LDL R9, [R1+0xb50] ;  /* 0x000b500001097983 */ /* 0x000f620000100800 */
[----:B------:R-:W-:-:S03]  /*27060*/  IADD3.X R3, R8, UR9, RZ, P1, !PT ;  /* 0x0000000908037c10 */ /* 0x000fc60008ffe4ff */
[----:B------:R-:W5:Y:S04]  /*27070*/  LDL R8, [R1+0xb5c] ;  /* 0x000b5c0001087983 */ /* 0x000f680000100800 */
[----:B------:R1:W-:Y:S04]  /*27080*/  STL [R1+0x110], R22 ;  /* 0x0001101601007387 */ /* 0x0003e80000100800 */
[----:B------:R2:W-:Y:S04]  /*27090*/  STL [R1+0x10c], R21 ;  /* 0x00010c1501007387 */ /* 0x0005e80000100800 */
[----:B------:R-:W5:Y:S04]  /*270a0*/  LDL R18, [R1+0xb58] ;  /* 0x000b580001127983 */ /* 0x000f680000100800 */
[----:B0-----:R0:W5:Y:S04]  /*270b0*/  LDG.E.U8 R23, desc[UR10][R2.64] ;  /* 0x0000000a02177981 */ /* 0x001168000c1e1100 */
[----:B------:R-:W5:Y:S04]  /*270c0*/  LDL R17, [R1+0xb64] ;  /* 0x000b640001117983 */ /* 0x000f680000100800 */
[----:B------:R-:W5:Y:S01]  /*270d0*/  LDL R16, [R1+0xb60] ;  /* 0x000b600001107983 */ /* 0x000f620000100800 */
[----:B0-----:R-:W-:-:S04]  /*270e0*/  IADD3 R2, P1, R12, UR5, RZ ;  /* 0x000000050c027c10 */ /* 0x001fc8000ff3e0ff */
[----:B------:R-:W-:-:S05]  /*270f0*/  IADD3.X R3, R11, UR9, RZ, P1, !PT ;  /* 0x000000090b037c10 */ /* 0x000fca0008ffe4ff */
[----:B-1----:R4:W5:Y:S02]  /*27100*/  LDG.E.U8 R22, desc[UR10][R2.64] ;  /* 0x0000000a02167981 */ /* 0x002964000c1e1100 */
[----:B----4-:R-:W-:-:S04]  /*27110*/  IADD3 R2, P1, R10, UR5, RZ ;  /* 0x000000050a027c10 */ /* 0x010fc8000ff3e0ff */
[----:B------:R-:W-:Y:S01]  /*27120*/  IADD3.X R3, R5, UR9, RZ, P1, !PT ;  /* 0x0000000905037c10 */ /* 0x000fe20008ffe4ff */
[----:B------:R0:W-:Y:S04]  /*27130*/  STL [R1+0x108], R19 ;  /* 0x0001081301007387 */ /* 0x0001e80000100800 */
[----:B------:R-:W4:Y:S04]  /*27140*/  LDL R15, [R1+0xb6c] ;  /* 0x000b6c00010f7983 */ /* 0x000f280000100800 */
[----:B------:R-:W4:Y:S04]  /*27150*/  LDL R14, [R1+0xb68] ;  /* 0x000b6800010e7983 */ /* 0x000f280000100800 */
[----:B------:R-:W4:Y:S04]  /*27160*/  LDL R13, [R1+0xb74] ;  /* 0x000b7400010d7983 */ /* 0x000f280000100800 */
[----:B--2---:R1:W-:Y:S04]  /*27170*/  STL [R1+0x104], R7 ;  /* 0x0001040701007387 */ /* 0x0043e80000100800 */
[----:B------:R-:W2:Y:S04]  /*27180*/  LDL R12, [R1+0xb70] ;  /* 0x000b7000010c7983 */ /* 0x000ea80000100800 */
[----:B------:R-:W2:Y:S04]  /*27190*/  LDL R11, [R1+0xb7c] ;  /* 0x000b7c00010b7983 */ /* 0x000ea80000100800 */
[----:B------:R-:W2:Y:S04]  /*271a0*/  LDL R10, [R1+0xb78] ;  /* 0x000b7800010a7983 */ /* 0x000ea80000100800 */
[----:B------:R1:W4:Y:S01]  /*271b0*/  LDG.E.U8 R21, desc[UR10][R2.64] ;  /* 0x0000000a02157981 */ /* 0x000322000c1e1100 */
[----:B---3--:R-:W-:-:S04]  /*271c0*/  IADD3 R4, P1, R4, UR5, RZ ;  /* 0x0000000504047c10 */ /* 0x008fc8000ff3e0ff */
[----:B-----5:R-:W-:-:S05]  /*271d0*/  IADD3.X R5, R6, UR9, RZ, P1, !PT ;  /* 0x0000000906057c10 */ /* 0x020fca0008ffe4ff */
[----:B0-----:R-:W3:Y:S01]  /*271e0*/  LDG.E.U8 R19, desc[UR10][R4.64] ;  /* 0x0000000a04137981 */ /* 0x001ee2000c1e1100 */
[----:B------:R-:W-:-:S03]  /*271f0*/  IADD3 R6, P1, R0, UR5, RZ ;  /* 0x0000000500067c10 */ /* 0x000fc6000ff3e0ff */
[----:B------:R-:W5:Y:S01]  /*27200*/  LDL R0, [R1+0xb84] ;  /* 0x000b840001007983 */ /* 0x000f620000100800 */
[----:B-1----:R-:W-:Y:S02]  /*27210*/  IADD3.X R7, R9, UR9, RZ, P1, !PT ;  /* 0x0000000909077c10 */ /* 0x002fe40008ffe4ff */
[----:B------:R-:W-:Y:S01]  /*27220*/  IADD3 R8, P1, R8, UR5, RZ ;  /* 0x0000000508087c10 */ /* 0x000fe2000ff3e0ff */
[----:B------:R0:W-:Y:S04]  /*27230*/  STL [R1+0x94], R20 ;  /* 0x0000941401007387 */ /* 0x0001e80000100800 */
[----:B------:R-:W3:Y:S01]  /*27240*/  LDL R5, [R1+0xb80] ;  /* 0x000b800001057983 */ /* 0x000ee20000100800 */
[----:B------:R-:W-:-:S03]  /*27250*/  IADD3.X R9, R18, UR9, RZ, P1, !PT ;  /* 0x0000000912097c10 */ /* 0x000fc60008ffe4ff */
[----:B------:R1:W-:Y:S04]  /*27260*/  STL [R1+0x100], R24 ;  /* 0x0001001801007387 */ /* 0x0003e80000100800 */
[----:B------:R-:W3:Y:S04]  /*27270*/  LDL R4, [R1+0xb8c] ;  /* 0x000b8c0001047983 */ /* 0x000ee80000100800 */
[----:B0-----:R-:W3:Y:S04]  /*27280*/  LDG.E.U8 R20, desc[UR10][R6.64] ;  /* 0x0000000a06147981 */ /* 0x001ee8000c1e1100 */
[----:B-1----:R-:W2:Y:S01]  /*27290*/  LDG.E.U8 R24, desc[UR10][R8.64] ;  /* 0x0000000a08187981 */ /* 0x002ea2000c1e1100 */
[----:B------:R-:W-:-:S04]  /*272a0*/  IADD3 R2, P1, R17, UR5, RZ ;  /* 0x0000000511027c10 */ /* 0x000fc8000ff3e0ff */
[----:B------:R-:W-:Y:S01]  /*272b0*/  IADD3.X R3, R16, UR9, RZ, P1, !PT ;  /* 0x0000000910037c10 */ /* 0x000fe20008ffe4ff */
[----:B--2---:R0:W-:Y:S04]  /*272c0*/  STL [R1+0x15c4], R24 ;  /* 0x0015c41801007387 */ /* 0x0041e80000100800 */
[----:B------:R1:W-:Y:S04]  /*272d0*/  STL [R1+0xfc], R23 ;  /* 0x0000fc1701007387 */ /* 0x0003e80000100800 */
[----:B------:R-:W2:Y:S04]  /*272e0*/  LDL R7, [R1+0xb88] ;  /* 0x000b880001077983 */ /* 0x000ea80000100800 */
[----:B------:R5:W-:Y:S04]  /*272f0*/  STL [R1+0xf8], R22 ;  /* 0x0000f81601007387 */ /* 0x000be80000100800 */
[----:B------:R-:W2:Y:S04]  /*27300*/  LDL R6, [R1+0xb94] ;  /* 0x000b940001067983 */ /* 0x000ea80000100800 */
[----:B------:R-:W2:Y:S04]  /*27310*/  LDL R9, [R1+0xb90] ;  /* 0x000b900001097983 */ /* 0x000ea80000100800 */
[----:B------:R-:W2:Y:S04]  /*27320*/  LDL R8, [R1+0xb9c] ;  /* 0x000b9c0001087983 */ /* 0x000ea80000100800 */
[----:B----4-:R4:W-:Y:S04]  /*27330*/  STL [R1+0xf4], R21 ;  /* 0x0000f41501007387 */ /* 0x0109e80000100800 */
[----:B------:R-:W2:Y:S04]  /*27340*/  LDL R16, [R1+0xb98] ;  /* 0x000b980001107983 */ /* 0x000ea80000100800 */
[----:B0-----:R0:W2:Y:S04]  /*27350*/  LDG.E.U8 R24, desc[UR10][R2.64] ;  /* 0x0000000a02187981 */ /* 0x0010a8000c1e1100 */
[----:B------:R-:W2:Y:S04]  /*27360*/  LDL R18, [R1+0xba4] ;  /* 0x000ba40001127983 */ /* 0x000ea80000100800 */
[----:B------:R-:W2:Y:S01]  /*27370*/  LDL R17, [R1+0xba0] ;  /* 0x000ba00001117983 */ /* 0x000ea20000100800 */
[----:B0-----:R-:W-:-:S04]  /*27380*/  IADD3 R2, P1, R15, UR5, RZ ;  /* 0x000000050f027c10 */ /* 0x001fc8000ff3e0ff */
[----:B------:R-:W-:-:S05]  /*27390*/  IADD3.X R3, R14, UR9, RZ, P1, !PT ;  /* 0x000000090e037c10 */ /* 0x000fca0008ffe4ff */
[----:B-1----:R0:W2:Y:S02]  /*273a0*/  LDG.E.U8 R23, desc[UR10][R2.64] ;  /* 0x0000000a02177981 */ /* 0x0020a4000c1e1100 */
[----:B0-----:R-:W-:-:S04]  /*273b0*/  IADD3 R2, P1, R13, UR5, RZ ;  /* 0x000000050d027c10 */ /* 0x001fc8000ff3e0ff */
[----:B------:R-:W-:-:S05]  /*273c0*/  IADD3.X R3, R12, UR9, RZ, P1, !PT ;  /* 0x000000090c037c10 */ /* 0x000fca0008ffe4ff */
[----:B-----5:R0:W5:Y:S02]  /*273d0*/  LDG.E.U8 R22, desc[UR10][R2.64] ;  /* 0x0000000a02167981 */ /* 0x020164000c1e1100 */
[----:B0-----:R-:W-:-:S04]  /*273e0*/  IADD3 R2, P1, R11, UR5, RZ ;  /* 0x000000050b027c10 */ /* 0x001fc8000ff3e0ff */
[----:B------:R-:W-:-:S05]  /*273f0*/  IADD3.X R3, R10, UR9, RZ, P1, !PT ;  /* 0x000000090a037c10 */ /* 0x000fca0008ffe4ff */
[----:B----4-:R0:W4:Y:S02]  /*27400*/  LDG.E.U8 R21, desc[UR10][R2.64] ;  /* 0x0000000a02157981 */ /* 0x010124000c1e1100 */
[----:B0-----:R-:W-:-:S04]  /*27410*/  IADD3 R2, P1, R0, UR5, RZ ;  /* 0x0000000500027c10 */ /* 0x001fc8000ff3e0ff */
[----:B---3--:R-:W-:Y:S02]  /*27420*/  IADD3.X R3, R5, UR9, RZ, P1, !PT ;  /* 0x0000000905037c10 */ /* 0x008fe40008ffe4ff */
[----:B------:R-:W-:Y:S01]  /*27430*/  IADD3 R4, P1, R4, UR5, RZ ;  /* 0x0000000504047c10 */ /* 0x000fe2000ff3e0ff */
[----:B------:R0:W-:Y:S04]  /*27440*/  STL [R1+0xf0], R19 ;  /* 0x0000f01301007387 */ /* 0x0001e80000100800 */
[----:B------:R-:W3:Y:S04]  /*27450*/  LDL R15, [R1+0xbac] ;  /* 0x000bac00010f7983 */ /* 0x000ee80000100800 */
[----:B------:R-:W5:Y:S01]  /*27460*/  LDL R0, [R1+0xba8] ;  /* 0x000ba80001007983 */ /* 0x000f620000100800 */
[----:B--2---:R-:W-:-:S03]  /*27470*/  IADD3.X R5, R7, UR9, RZ, P1, !PT ;  /* 0x0000000907057c10 */ /* 0x004fc60008ffe4ff */
[----:B0-----:R0:W2:Y:S01]  /*27480*/  LDG.E.U8 R19, desc[UR10][R2.64] ;  /* 0x0000000a02137981 */ /* 0x0010a2000c1e1100 */
[----:B------:R-:W-:-:S04]  /*27490*/  IADD3 R6, P1, R6, UR5, RZ ;  /* 0x0000000506067c10 */ /* 0x000fc8000ff3e0ff */
[----:B------:R-:W-:Y:S02]  /*274a0*/  IADD3.X R7, R9, UR9, RZ, P1, !PT ;  /* 0x0000000909077c10 */ /* 0x000fe40008ffe4ff */
[----:B------:R-:W-:Y:S01]  /*274b0*/  IADD3 R8, P1, R8, UR5, RZ ;  /* 0x0000000508087c10 */ /* 0x000fe2000ff3e0ff */
[----:B------:R1:W-:Y:S04]  /*274c0*/  STL [R1+0xec], R20 ;  /* 0x0000ec1401007387 */ /* 0x0003e80000100800 */
[----:B------:R-:W2:Y:S01]  /*274d0*/  LDL R14, [R1+0xbb4] ;  /* 0x000bb400010e7983 */ /* 0x000ea20000100800 */
[----:B------:R-:W-:-:S03]  /*274e0*/  IADD3.X R9, R16, UR9, RZ, P1, !PT ;  /* 0x0000000910097c10 */ /* 0x000fc60008ffe4ff */
[----:B------:R-:W2:Y:S04]  /*274f0*/  LDL R13, [R1+0xbb0] ;  /* 0x000bb000010d7983 */ /* 0x000ea80000100800 */
[----:B------:R-:W4:Y:S04]  /*27500*/  LDG.E.U8 R16, desc[UR10][R8.64] ;  /* 0x0000000a08107981 */ /* 0x000f28000c1e1100 */
[----:B-1----:R-:W2:Y:S04]  /*27510*/  LDG.E.U8 R20, desc[UR10][R4.64] ;  /* 0x0000000a04147981 */ /* 0x002ea8000c1e1100 */
[----:B------:R-:W2:Y:S04]  /*27520*/  LDL R12, [R1+0xbbc] ;  /* 0x000bbc00010c7983 */ /* 0x000ea80000100800 */
[----:B------:R-:W2:Y:S04]  /*27530*/  LDL R11, [R1+0xbb8] ;  /* 0x000bb800010b7983 */ /* 0x000ea80000100800 */
[----:B------:R-:W2:Y:S04]  /*27540*/  LDL R10, [R1+0xbc4] ;  /* 0x000bc400010a7983 */ /* 0x000ea80000100800 */
[----:B------:R-:W2:Y:S04]  /*27550*/  LDG.E.U8 R7, desc[UR10][R6.64] ;  /* 0x0000000a06077981 */ /* 0x000ea8000c1e1100 */
[----:B------:R1:W-:Y:S04]  /*27560*/  STL [R1+0x80], R24 ;  /* 0x0000801801007387 */ /* 0x0003e80000100800 */
[----:B------:R-:W2:Y:S04]  /*27570*/  LDL R5, [R1+0xbc0] ;  /* 0x000bc00001057983 */ /* 0x000ea80000100800 */
[----:B------:R-:W-:Y:S04]  /*27580*/  STL [R1+0xe4], R23 ;  /* 0x0000e41701007387 */ /* 0x000fe80000100800 */
[----:B------:R-:W2:Y:S01]  /*27590*/  LDL R4, [R1+0xbcc] ;  /* 0x000bcc0001047983 */ /* 0x000ea20000100800 */
[----:B0-----:R-:W-:-:S04]  /*275a0*/  IADD3 R2, P1, R18, UR5, RZ ;  /* 0x0000000512027c10 */ /* 0x001fc8000ff3e0ff */
[----:B------:R-:W-:-:S05]  /*275b0*/  IADD3.X R3, R17, UR9, RZ, P1, !PT ;  /* 0x0000000911037c10 */ /* 0x000fca0008ffe4ff */
[----:B------:R3:W2:Y:S02]  /*275c0*/  LDG.E.U8 R25, desc[UR10][R2.64] ;  /* 0x0000000a02197981 */ /* 0x0006a4000c1e1100 */
[----:B---3--:R-:W-:-:S04]  /*275d0*/  IADD3 R2, P1, R15, UR5, RZ ;  /* 0x000000050f027c10 */ /* 0x008fc8000ff3e0ff */
[----:B-----5:R-:W-:-:S05]  /*275e0*/  IADD3.X R3, R0, UR9, RZ, P1, !PT ;  /* 0x0000000900037c10 */ /* 0x020fca0008ffe4ff */
[----:B-1----:R2:W3:Y:S04]  /*275f0*/  LDG.E.U8 R24, desc[UR10][R2.64] ;  /* 0x0000000a02187981 */ /* 0x0024e8000c1e1100 */
[----:B----4-:R-:W-:Y:S04]  /*27600*/  STL [R1+0x15c8], R16 ;  /* 0x0015c81001007387 */ /* 0x010fe80000100800 */
[----:B------:R-:W-:Y:S04]  /*27610*/  STL [R1+0xe0], R22 ;  /* 0x0000e01601007387 */ /* 0x000fe80000100800 */
[----:B------:R-:W4:Y:S04]  /*27620*/  LDL R6, [R1+0xbc8] ;  /* 0x000bc80001067983 */ /* 0x000f280000100800 */
[----:B------:R-:W-:Y:S04]  /*27630*/  STL [R1+0xdc], R21 ;  /* 0x0000dc1501007387 */ /* 0x000fe80000100800 */
[----:B------:R-:W5:Y:S04]  /*27640*/  LDL R0, [R1+0xbd4] ;  /* 0x000bd40001007983 */ /* 0x000f680000100800 */
[----:B------:R-:W3:Y:S01]  /*27650*/  LDL R9, [R1+0xbd0] ;  /* 0x000bd00001097983 */ /* 0x000ee20000100800 */
[----:B--2---:R-:W-:-:S03]  /*27660*/  IADD3 R2, P1, R14, UR5, RZ ;  /* 0x000000050e027c10 */ /* 0x004fc6000ff3e0ff */
[----:B------:R0:W-:Y:S01]  /*27670*/  STL [R1+0xd8], R19 ;  /* 0x0000d81301007387 */ /* 0x0001e20000100800 */
[----:B------:R-:W-:-:S03]  /*27680*/  IADD3.X R3, R13, UR9, RZ, P1, !PT ;  /* 0x000000090d037c10 */ /* 0x000fc60008ffe4ff */
[----:B------:R-:W2:Y:S04]  /*27690*/  LDL R8, [R1+0xbdc] ;  /* 0x000bdc0001087983 */ /* 0x000ea80000100800 */
[----:B------:R-:W2:Y:S04]  /*276a0*/  LDL R13, [R1+0xbd8] ;  /* 0x000bd800010d7983 */ /* 0x000ea80000100800 */
[----:B0-----:R-:W2:Y:S04]  /*276b0*/  LDL R19, [R1+0xbe4] ;  /* 0x000be40001137983 */ /* 0x001ea80000100800 */
[----:B------:R-:W2:Y:S04]  /*276c0*/  LDL R18, [R1+0xbe0] ;  /* 0x000be00001127983 */ /* 0x000ea80000100800 */
[----:B------:R0:W2:Y:S04]  /*276d0*/  LDG.E.U8 R21, desc[UR10][R2.64] ;  /* 0x0000000a02157981 */ /* 0x0000a8000c1e1100 */
[----:B------:R1:W-:Y:S04]  /*276e0*/  STL [R1+0xd4], R20 ;  /* 0x0000d41401007387 */ /* 0x0003e80000100800 */
[----:B------:R-:W2:Y:S01]  /*276f0*/  LDL R17, [R1+0xbec] ;  /* 0x000bec0001117983 */ /* 0x000ea20000100800 */
[----:B0-----:R-:W-:-:S03]  /*27700*/  IADD3 R2, P1, R12, UR5, RZ ;  /* 0x000000050c027c10 */ /* 0x001fc6000ff3e0ff */
[----:B------:R-:W2:Y:S01]  /*27710*/  LDL R16, [R1+0xbe8] ;  /* 0x000be80001107983 */ /* 0x000ea20000100800 */
[----:B------:R-:W-:-:S03]  /*27720*/  IADD3.X R3, R11, UR9, RZ, P1, !PT ;  /* 0x000000090b037c10 */ /* 0x000fc60008ffe4ff */
[----:B------:R-:W2:Y:S04]  /*27730*/  LDL R15, [R1+0xbf4] ;  /* 0x000bf400010f7983 */ /* 0x000ea80000100800 */
[----:B------:R0:W2:Y:S04]  /*27740*/  LDG.E.U8 R22, desc[UR10][R2.64] ;  /* 0x0000000a02167981 */ /* 0x0000a8000c1e1100 */
[----:B------:R3:W-:Y:S04]  /*27750*/  STL [R1+0xd0], R7 ;  /* 0x0000d00701007387 */ /* 0x0007e80000100800 */
[----:B------:R-:W2:Y:S01]  /*27760*/  LDL R14, [R1+0xbf0] ;  /* 0x000bf000010e7983 */ /* 0x000ea20000100800 */
[----:B0-----:R-:W-:-:S03]  /*27770*/  IADD3 R2, P1, R10, UR5, RZ ;  /* 0x000000050a027c10 */ /* 0x001fc6000ff3e0ff */
[----:B------:R-:W2:Y:S01]  /*27780*/  LDL R12, [R1+0xbfc] ;  /* 0x000bfc00010c7983 */ /* 0x000ea20000100800 */
[----:B------:R-:W-:Y:S02]  /*27790*/  IADD3.X R3, R5, UR9, RZ, P1, !PT ;  /* 0x0000000905037c10 */ /* 0x000fe40008ffe4ff */
[----:B------:R-:W-:Y:S01]  /*277a0*/  IADD3 R4, P1, R4, UR5, RZ ;  /* 0x0000000504047c10 */ /* 0x000fe2000ff3e0ff */
[----:B------:R-:W2:Y:S04]  /*277b0*/  LDL R11, [R1+0xbf8] ;  /* 0x000bf800010b7983 */ /* 0x000ea80000100800 */
[----:B------:R0:W2:Y:S04]  /*277c0*/  LDG.E.U8 R23, desc[UR10][R2.64] ;  /* 0x0000000a02177981 */ /* 0x0000a8000c1e1100 */
[----:B------:R-:W2:Y:S04]  /*277d0*/  LDL R10, [R1+0xc04] ;  /* 0x000c0400010a7983 */ /* 0x000ea80000100800 */
[----:B------:R-:W-:Y:S01]  /*277e0*/  STL [R1+0x70], R25 ;  /* 0x0000701901007387 */ /* 0x000fe20000100800 */
[----:B----4-:R-:W-:-:S05]  /*277f0*/  IADD3.X R5, R6, UR9, RZ, P1, !PT ;  /* 0x0000000906057c10 */ /* 0x010fca0008ffe4ff */
[----:B-1----:R-:W4:Y:S01]  /*27800*/  LDG.E.U8 R20, desc[UR10][R4.64] ;  /* 0x0000000a04147981 */ /* 0x002f22000c1e1100 */
[----:B-----5:R-:W-:-:S03]  /*27810*/  IADD3 R6, P1, R0, UR5, RZ ;  /* 0x0000000500067c10 */ /* 0x020fc6000ff3e0ff */
[----:B------:R-:W5:Y:S01]  /*27820*/  LDL R0, [R1+0xc00] ;  /* 0x000c000001007983 */ /* 0x000f620000100800 */
[----:B---3--:R-:W-:-:S05]  /*27830*/  IADD3.X R7, R9, UR9, RZ, P1, !PT ;  /* 0x0000000909077c10 */ /* 0x008fca0008ffe4ff */
[----:B------:R-:W3:Y:S01]  /*27840*/  LDG.E.U8 R5, desc[UR10][R6.64] ;  /* 0x0000000a06057981 */ /* 0x000ee2000c1e1100 */
[----:B--2---:R-:W-:-:S04]  /*27850*/  IADD3 R8, P1, R8, UR5, RZ ;  /* 0x0000000508087c10 */ /* 0x004fc8000ff3e0ff */
[----:B------:R-:W-:Y:S02]  /*27860*/  IADD3.X R9, R13, UR9, RZ, P1, !PT ;  /* 0x000000090d097c10 */ /* 0x000fe40008ffe4ff */
[----:B0-----:R-:W-:Y:S01]  /*27870*/  IADD3 R2, P1, R19, UR5, RZ ;  /* 0x0000000513027c10 */ /* 0x001fe2000ff3e0ff */
[----:B------:R-:W-:Y:S03]  /*27880*/  STL [R1+0xc8], R24 ;  /* 0x0000c81801007387 */ /* 0x000fe60000100800 */
[----:B------:R-:W-:Y:S01]  /*27890*/  IADD3.X R3, R18, UR9, RZ, P1, !PT ;  /* 0x0000000912037c10 */ /* 0x000fe20008ffe4ff */
[----:B------:R-:W2:Y:S04]  /*278a0*/  LDL R4, [R1+0xc0c] ;  /* 0x000c0c0001047983 */ /* 0x000ea80000100800 */
[----:B------:R0:W-:Y:S04]  /*278b0*/  STL [R1+0xc4], R21 ;  /* 0x0000c41501007387 */ /* 0x0001e80000100800 */
[----:B------:R-:W2:Y:S04]  /*278c0*/  LDL R7, [R1+0xc08] ;  /* 0x000c080001077983 */ /* 0x000ea80000100800 */
[----:B------:R-:W2:Y:S04]  /*278d0*/  LDG.E.U8 R13, desc[UR10][R8.64] ;  /* 0x0000000a080d7981 */ /* 0x000ea8000c1e1100 */
[----:B0-----:R0:W2:Y:S02]  /*278e0*/  LDG.E.U8 R21, desc[UR10][R2.64] ;  /* 0x0000000a02157981 */ /* 0x0010a4000c1e1100 */
[----:B0-----:R-:W-:-:S04]  /*278f0*/  IADD3 R2, P1, R17, UR5, RZ ;  /* 0x0000000511027c10 */ /* 0x001fc8000ff3e0ff */
[----:B------:R-:W-:Y:S01]  /*27900*/  IADD3.X R3, R16, UR9, RZ, P1, !PT ;  /* 0x0000000910037c10 */ /* 0x000fe20008ffe4ff */
[----:B------:R0:W-:Y:S04]  /*27910*/  STL [R1+0xc0], R22 ;  /* 0x0000c01601007387 */ /* 0x0001e80000100800 */
[----:B------:R1:W2:Y:S04]  /*27920*/  LDG.E.U8 R25, desc[UR10][R2.64] ;  /* 0x0000000a02197981 */ /* 0x0002a8000c1e1100 */
[----:B------:R-:W2:Y:S04]  /*27930*/  LDL R6, [R1+0xc14] ;  /* 0x000c140001067983 */ /* 0x000ea80000100800 */
[----:B------:R-:W2:Y:S01]  /*27940*/  LDL R9, [R1+0xc10] ;  /* 0x000c100001097983 */ /* 0x000ea20000100800 */
[----:B-1----:R-:W-:-:S03]  /*27950*/  IADD3 R2, P1, R15, UR5, RZ ;  /* 0x000000050f027c10 */ /* 0x002fc6000ff3e0ff */
[----:B------:R-:W2:Y:S01]  /*27960*/  LDL R8, [R1+0xc1c] ;  /* 0x000c1c0001087983 */ /* 0x000ea20000100800 */
[----:B------:R-:W-:-:S03]  /*27970*/  IADD3.X R3, R14, UR9, RZ, P1, !PT ;  /* 0x000000090e037c10 */ /* 0x000fc60008ffe4ff */
[----:B------:R-:W-:Y:S04]  /*27980*/  STL [R1+0xbc], R23 ;  /* 0x0000bc1701007387 */ /* 0x000fe80000100800 */
[----:B0-----:R0:W2:Y:S04]  /*27990*/  LDG.E.U8 R22, desc[UR10][R2.64] ;  /* 0x0000000a02167981 */ /* 0x0010a8000c1e1100 */
[----:B------:R-:W2:Y:S04]  /*279a0*/  LDL R19, [R1+0xc24] ;  /* 0x000c240001137983 */ /* 0x000ea80000100800 */
[----:B------:R-:W2:Y:S01]  /*279b0*/  LDL R18, [R1+0xc20] ;  /* 0x000c200001127983 */ /* 0x000ea20000100800 */
[----:B0-----:R-:W-:-:S03]  /*279c0*/  IADD3 R2, P1, R12, UR5, RZ ;  /* 0x000000050c027c10 */ /* 0x001fc6000ff3e0ff */
[----:B------:R-:W2:Y:S01]  /*279d0*/  LDL R12, [R1+0xc18] ;  /* 0x000c1800010c7983 */ /* 0x000ea20000100800 */
[----:B------:R-:W-:-:S05]  /*279e0*/  IADD3.X R3, R11, UR9, RZ, P1, !PT ;  /* 0x000000090b037c10 */ /* 0x000fca0008ffe4ff */
[----:B------:R0:W2:Y:S02]  /*279f0*/  LDG.E.U8 R24, desc[UR10][R2.64] ;  /* 0x0000000a02187981 */ /* 0x0000a4000c1e1100 */
[----:B0-----:R-:W-:Y:S02]  /*27a00*/  IADD3 R2, P1, R10, UR5, RZ ;  /* 0x000000050a027c10 */ /* 0x001fe4000ff3e0ff */
[----:B----4-:R0:W-:Y:S04]  /*27a10*/  STL [R1+0xb8], R20 ;  /* 0x0000b81401007387 */ /* 0x0101e80000100800 */
[----:B------:R-:W4:Y:S04]  /*27a20*/  LDL R17, [R1+0xc2c] ;  /* 0x000c2c0001117983 */ /* 0x000f280000100800 */
[----:B------:R-:W4:Y:S01]  /*27a30*/  LDL R16, [R1+0xc28] ;  /* 0x000c280001107983 */ /* 0x000f220000100800 */
[----:B-----5:R-:W-:-:S03]  /*27a40*/  IADD3.X R3, R0, UR9, RZ, P1, !PT ;  /* 0x0000000900037c10 */ /* 0x020fc60008ffe4ff */
[----:B------:R-:W5:Y:S04]  /*27a50*/  LDL R15, [R1+0xc34] ;  /* 0x000c3400010f7983 */ /* 0x000f680000100800 */
[----:B------:R-:W5:Y:S04]  /*27a60*/  LDL R0, [R1+0xc30] ;  /* 0x000c300001007983 */ /* 0x000f680000100800 */
[----:B---3--:R1:W-:Y:S04]  /*27a70*/  STL [R1+0xb4], R5 ;  /* 0x0000b40501007387 */ /* 0x0083e80000100800 */
[----:B------:R-:W3:Y:S04]  /*27a80*/  LDL R14, [R1+0xc3c] ;  /* 0x000c3c00010e7983 */ /* 0x000ee80000100800 */
[----:B0-----:R0:W3:Y:S04]  /*27a90*/  LDG.E.U8 R20, desc[UR10][R2.64] ;  /* 0x0000000a02147981 */ /* 0x0010e8000c1e1100 */
[----:B------:R-:W3:Y:S01]  /*27aa0*/  LDL R10, [R1+0xc38] ;  /* 0x000c3800010a7983 */ /* 0x000ee20000100800 */
[----:B--2---:R-:W-:-:S03]  /*27ab0*/  IADD3 R4, P1, R4, UR5, RZ ;  /* 0x0000000504047c10 */ /* 0x004fc6000ff3e0ff */
[----:B------:R-:W2:Y:S01]  /*27ac0*/  LDL R11, [R1+0xc44] ;  /* 0x000c4400010b7983 */ /* 0x000ea20000100800 */
[----:B-1----:R-:W-:-:S05]  /*27ad0*/  IADD3.X R5, R7, UR9, RZ, P1, !PT ;  /* 0x0000000907057c10 */ /* 0x002fca0008ffe4ff */
[----:B------:R-:W2:Y:S04]  /*27ae0*/  LDG.E.U8 R23, desc[UR10][R4.64] ;  /* 0x0000000a04177981 */ /* 0x000ea8000c1e1100 */
[----:B------:R1:W-:Y:S04]  /*27af0*/  STL [R1+0x5c], R21 ;  /* 0x00005c1501007387 */ /* 0x0003e80000100800 */
[----:B------:R-:W2:Y:S01]  /*27b00*/  LDL R5, [R1+0xc40] ;  /* 0x000c400001057983 */ /* 0x000ea20000100800 */
[----:B------:R-:W-:-:S04]  /*27b10*/  IADD3 R6, P1, R6, UR5, RZ ;  /* 0x0000000506067c10 */ /* 0x000fc8000ff3e0ff */
[----:B------:R-:W-:Y:S02]  /*27b20*/  IADD3.X R7, R9, UR9, RZ, P1, !PT ;  /* 0x0000000909077c10 */ /* 0x000fe40008ffe4ff */
[----:B------:R-:W-:Y:S01]  /*27b30*/  IADD3 R8, P1, R8, UR5, RZ ;  /* 0x0000000508087c10 */ /* 0x000fe2000ff3e0ff */
[----:B------:R-:W-:Y:S04]  /*27b40*/  STL [R1+0xac], R25 ;  /* 0x0000ac1901007387 */ /* 0x000fe80000100800 */
[----:B------:R-:W2:Y:S04]  /*27b50*/  LDL R4, [R1+0xc4c] ;  /* 0x000c4c0001047983 */ /* 0x000ea80000100800 */
[----:B------:R0:W-:Y:S04]  /*27b60*/  STL [R1+0xa8], R22 ;  /* 0x0000a81601007387 */ /* 0x0001e80000100800 */
[----:B-1----:R-:W2:Y:S01]  /*27b70*/  LDG.E.U8 R21, desc[UR10][R6.64] ;  /* 0x0000000a06157981 */ /* 0x002ea2000c1e1100 */
[----:B------:R-:W-:-:S02]  /*27b80*/  IADD3.X R9, R12, UR9, RZ, P1, !PT ;  /* 0x000000090c097c10 */ /* 0x000fc40008ffe4ff */
[----:B0-----:R-:W-:-:S03]  /*27b90*/  IADD3 R2, P1, R19, UR5, RZ ;  /* 0x0000000513027c10 */ /* 0x001fc6000ff3e0ff */
[----:B------:R-:W2:Y:S01]  /*27ba0*/  LDG.E.U8 R12, desc[UR10][R8.64] ;  /* 0x0000000a080c7981 */ /* 0x000ea2000c1e1100 */
[----:B------:R-:W-:-:S05]  /*27bb0*/  IADD3.X R3, R18, UR9, RZ, P1, !PT ;  /* 0x0000000912037c10 */ /* 0x000fca0008ffe4ff */
[----:B------:R4:W2:Y:S04]  /*27bc0*/  LDG.E.U8 R22, desc[UR10][R2.64] ;  /* 0x0000000a02167981 */ /* 0x0008a8000c1e1100 */
[----:B------:R-:W2:Y:S04]  /*27bd0*/  LDL R9, [R1+0xc48] ;  /* 0x000c480001097983 */ /* 0x000ea80000100800 */
[----:B------:R-:W-:Y:S04]  /*27be0*/  STL [R1+0xa4], R24 ;  /* 0x0000a41801007387 */ /* 0x000fe80000100800 */
[----:B------:R-:W2:Y:S01]  /*27bf0*/  LDL R8, [R1+0xc54] ;  /* 0x000c540001087983 */ /* 0x000ea20000100800 */
[----:B----4-:R-:W-:-:S04]  /*27c00*/  IADD3 R2, P1, R17, UR5, RZ ;  /* 0x0000000511027c10 */ /* 0x010fc8000ff3e0ff */
[----:B------:R-:W-:-:S05]  /*27c10*/  IADD3.X R3, R16, UR9, RZ, P1, !PT ;  /* 0x0000000910037c10 */ /* 0x000fca0008ffe4ff */
[----:B------:R5:W4:Y:S02]  /*27c20*/  LDG.E.U8 R26, desc[UR10][R2.64] ;  /* 0x0000000a021a7981 */ /* 0x000b24000c1e1100 */
[----:B-----5:R-:W-:-:S04]  /*27c30*/  IADD3 R2, P1, R15, UR5, RZ ;  /* 0x000000050f027c10 */ /* 0x020fc8000ff3e0ff */
[----:B------:R-:W-:Y:S02]  /*27c40*/  IADD3.X R3, R0, UR9, RZ, P1, !PT ;  /* 0x0000000900037c10 */ /* 0x000fe40008ffe4ff */
[----:B------:R-:W5:Y:S04]  /*27c50*/  LDL R0, [R1+0xc50] ;  /* 0x000c500001007983 */ /* 0x000f680000100800 */
[----:B------:R0:W4:Y:S04]  /*27c60*/  LDG.E.U8 R25, desc[UR10][R2.64] ;  /* 0x0000000a02197981 */ /* 0x000128000c1e1100 */
[----:B---3--:R1:W-:Y:S04]  /*27c70*/  STL [R1+0xa0], R20 ;  /* 0x0000a01401007387 */ /* 0x0083e80000100800 */
[----:B------:R-:W3:Y:S01]  /*27c80*/  LDL R7, [R1+0xc64] ;  /* 0x000c640001077983 */ /* 0x000ee20000100800 */
[----:B0-----:R-:W-:-:S03]  /*27c90*/  IADD3 R2, P1, R14, UR5, RZ ;  /* 0x000000050e027c10 */ /* 0x001fc6000ff3e0ff */
[----:B------:R-:W4:Y:S01]  /*27ca0*/  LDL R6, [R1+0xc60] ;  /* 0x000c600001067983 */ /* 0x000f220000100800 */
[----:B------:R-:W-:-:S03]  /*27cb0*/  IADD3.X R3, R10, UR9, RZ, P1, !PT ;  /* 0x000000090a037c10 */ /* 0x000fc60008ffe4ff */
[----:B------:R-:W3:Y:S04]  /*27cc0*/  LDL R10, [R1+0xc5c] ;  /* 0x000c5c00010a7983 */ /* 0x000ee80000100800 */
[----:B-1----:R-:W4:Y:S04]  /*27cd0*/  LDL R20, [R1+0xc58] ;  /* 0x000c580001147983 */ /* 0x002f280000100800 */
[----:B------:R2:W4:Y:S02]  /*27ce0*/  LDG.E.U8 R24, desc[UR10][R2.64] ;  /* 0x0000000a02187981 */ /* 0x000524000c1e1100 */
[----:B--2---:R-:W-:-:S02]  /*27cf0*/  IADD3 R2, P1, R11, UR5, RZ ;  /* 0x000000050b027c10 */ /* 0x004fc4000ff3e0ff */
[----:B------:R0:W-:Y:S02]  /*27d00*/  STL [R1+0x9c], R23 ;  /* 0x00009c1701007387 */ /* 0x0001e40000100800 */
[----:B------:R-:W-:Y:S02]  /*27d10*/  IADD3.X R3, R5, UR9, RZ, P1, !PT ;  /* 0x0000000905037c10 */ /* 0x000fe40008ffe4ff */
[----:B------:R-:W2:Y:S04]  /*27d20*/  LDL R19, [R1+0xc6c] ;  /* 0x000c6c0001137983 */ /* 0x000ea80000100800 */
[----:B------:R-:W2:Y:S01]  /*27d30*/  LDL R14, [R1+0xc68] ;  /* 0x000c6800010e7983 */ /* 0x000ea20000100800 */
[----:B------:R-:W-:-:S03]  /*27d40*/  IADD3 R4, P1, R4, UR5, RZ ;  /* 0x0000000504047c10 */ /* 0x000fc6000ff3e0ff */
[----:B0-----:R0:W2:Y:S04]  /*27d50*/  LDG.E.U8 R23, desc[UR10][R2.64] ;  /* 0x0000000a02177981 */ /* 0x0010a8000c1e1100 */
[----:B------:R1:W-:Y:S04]  /*27d60*/  STL [R1+0x98], R21 ;  /* 0x0000981501007387 */ /* 0x0003e80000100800 */
[----:B------:R-:W2:Y:S04]  /*27d70*/  LDL R18, [R1+0xc74] ;  /* 0x000c740001127983 */ /* 0x000ea80000100800 */
[----:B------:R-:W2:Y:S04]  /*27d80*/  LDL R17, [R1+0xc70] ;  /* 0x000c700001117983 */ /* 0x000ea80000100800 */
[----:B------:R-:W2:Y:S04]  /*27d90*/  LDL R16, [R1+0xc7c] ;  /* 0x000c7c0001107983 */ /* 0x000ea80000100800 */
[----:B------:R-:W2:Y:S01]  /*27da0*/  LDL R15, [R1+0xc78] ;  /* 0x000c7800010f7983 */ /* 0x000ea20000100800 */
[----:B------:R-:W-:-:S05]  /*27db0*/  IADD3.X R5, R9, UR9, RZ, P1, !PT ;  /* 0x0000000909057c10 */ /* 0x000fca0008ffe4ff */
[----:B-1----:R-:W2:Y:S01]  /*27dc0*/  LDG.E.U8 R21, desc[UR10][R4.64] ;  /* 0x0000000a04157981 */ /* 0x002ea2000c1e1100 */
[----:B------:R-:W-:-:S03]  /*27dd0*/  IADD3 R8, P1, R8, UR5, RZ ;  /* 0x0000000508087c10 */ /* 0x000fc6000ff3e0ff */
[----:B------:R-:W2:Y:S04]  /*27de0*/  LDL R4, [R1+0xc84] ;  /* 0x000c840001047983 */ /* 0x000ea80000100800 */
[----:B------:R1:W-:Y:S04]  /*27df0*/  STL [R1+0x50], R22 ;  /* 0x0000501601007387 */ /* 0x0003e80000100800 */
[----:B------:R-:W2:Y:S01]  /*27e00*/  LDL R5, [R1+0xc80] ;  /* 0x000c800001057983 */ /* 0x000ea20000100800 */
[----:B-----5:R-:W-:-:S03]  /*27e10*/  IADD3.X R9, R0, UR9, RZ, P1, !PT ;  /* 0x0000000900097c10 */ /* 0x020fc60008ffe4ff */
[----:B------:R-:W5:Y:S01]  /*27e20*/  LDL R0, [R1+0xc8c] ;  /* 0x000c8c0001007983 */ /* 0x000f620000100800 */
[----:B---3--:R-:W-:-:S03]  /*27e30*/  IADD3 R10, P1, R10, UR5, RZ ;  /* 0x000000050a0a7c10 */ /* 0x008fc6000ff3e0ff */
[----:B-1----:R-:W3:Y:S01]  /*27e40*/  LDG.E.U8 R22, desc[UR10][R8.64] ;  /* 0x0000000a08167981 */ /* 0x002ee2000c1e1100 */
[----:B----4-:R-:W-:Y:S02]  /*27e50*/  IADD3.X R11, R20, UR9, RZ, P1, !PT ;  /* 0x00000009140b7c10 */ /* 0x010fe40008ffe4ff */
[----:B0-----:R-:W-:-:S04]  /*27e60*/  IADD3 R2, P1, R7, UR5, RZ ;  /* 0x0000000507027c10 */ /* 0x001fc8000ff3e0ff */
[----:B------:R-:W-:Y:S01]  /*27e70*/  IADD3.X R3, R6, UR9, RZ, P1, !PT ;  /* 0x0000000906037c10 */ /* 0x000fe20008ffe4ff */
[----:B------:R0:W-:Y:S04]  /*27e80*/  STL [R1+0x90], R26 ;  /* 0x0000901a01007387 */ /* 0x0001e80000100800 */
[----:B------:R2:W4:Y:S04]  /*27e90*/  LDG.E.U8 R6, desc[UR10][R2.64] ;  /* 0x0000000a02067981 */ /* 0x000528000c1e1100 */
[----:B------:R-:W3:Y:S01]  /*27ea0*/  LDG.E.U8 R11, desc[UR10][R10.64] ;  /* 0x0000000a0a0b7981 */ /* 0x000ee2000c1e1100 */
[----:B--2---:R-:W-:-:S04]  /*27eb0*/  IADD3 R2, P1, R19, UR5, RZ ;  /* 0x0000000513027c10 */ /* 0x004fc8000ff3e0ff */
[----:B------:R-:W-:-:S05]  /*27ec0*/  IADD3.X R3, R14, UR9, RZ, P1, !PT ;  /* 0x000000090e037c10 */ /* 0x000fca0008ffe4ff */
[----:B------:R1:W2:Y:S02]  /*27ed0*/  LDG.E.U8 R27, desc[UR10][R2.64] ;  /* 0x0000000a021b7981 */ /* 0x0002a4000c1e1100 */
[----:B-1----:R-:W-:-:S04]  /*27ee0*/  IADD3 R2, P1, R18, UR5, RZ ;  /* 0x0000000512027c10 */ /* 0x002fc8000ff3e0ff */
[----:B------:R-:W-:Y:S01]  /*27ef0*/  IADD3.X R3, R17, UR9, RZ, P1, !PT ;  /* 0x0000000911037c10 */ /* 0x000fe20008ffe4ff */
[----:B------:R-:W-:Y:S04]  /*27f00*/  STL [R1+0x8c], R25 ;  /* 0x00008c1901007387 */ /* 0x000fe80000100800 */
[----:B0-----:R0:W2:Y:S04]  /*27f10*/  LDG.E.U8 R26, desc[UR10][R2.64] ;  /* 0x0000000a021a7981 */ /* 0x0010a8000c1e1100 */
[----:B------:R-:W3:Y:S01]  /*27f20*/  LDL R7, [R1+0xc88] ;  /* 0x000c880001077983 */ /* 0x000ee20000100800 */
[----:B0-----:R-:W-:-:S04]  /*27f30*/  IADD3 R2, P1, R16, UR5, RZ ;  /* 0x0000000510027c10 */ /* 0x001fc8000ff3e0ff */
[----:B------:R-:W-:Y:S01]  /*27f40*/  IADD3.X R3, R15, UR9, RZ, P1, !PT ;  /* 0x000000090f037c10 */ /* 0x000fe20008ffe4ff */
[----:B----4-:R0:W-:Y:S04]  /*27f50*/  STL [R1+0x159c], R6 ;  /* 0x00159c0601007387 */ /* 0x0101e80000100800 */
[----:B------:R-:W-:Y:S04]  /*27f60*/  STL [R1+0x88], R24 ;  /* 0x0000881801007387 */ /* 0x000fe80000100800 */
[----:B------:R-:W4:Y:S04]  /*27f70*/  LDL R14, [R1+0xc94] ;  /* 0x000c9400010e7983 */ /* 0x000f280000100800 */
[----:B0-----:R-:W2:Y:S04]  /*27f80*/  LDL R6, [R1+0xc90] ;  /* 0x000c900001067983 */ /* 0x001ea80000100800 */
[----:B------:R0:W-:Y:S04]  /*27f90*/  STL [R1+0x84], R23 ;  /* 0x0000841701007387 */ /* 0x0001e80000100800 */
[----:B------:R-:W2:Y:S04]  /*27fa0*/  LDL R10, [R1+0xc9c] ;  /* 0x000c9c00010a7983 */ /* 0x000ea80000100800 */
[----:B0-----:R0:W2:Y:S02]  /*27fb0*/  LDG.E.U8 R23, desc[UR10][R2.64] ;  /* 0x0000000a02177981 */ /* 0x0010a4000c1e1100 */
[----:B0-----:R-:W-:-:S02]  /*27fc0*/  IADD3 R2, P1, R4, UR5, RZ ;  /* 0x0000000504027c10 */ /* 0x001fc4000ff3e0ff */
[----:B------:R-:W2:Y:S04]  /*27fd0*/  LDL R4, [R1+0xc98] ;  /* 0x000c980001047983 */ /* 0x000ea80000100800 */
[----:B------:R0:W-:Y:S01]  /*27fe0*/  STL [R1+0x7c], R21 ;  /* 0x00007c1501007387 */ /* 0x0001e20000100800 */
[----:B------:R-:W-:-:S03]  /*27ff0*/  IADD3.X R3, R5, UR9, RZ, P1, !PT ;  /* 0x0000000905037c10 */ /* 0x000fc60008ffe4ff */
[----:B------:R-:W2:Y:S04]  /*28000*/  LDL R5, [R1+0xca0] ;  /* 0x000ca00001057983 */ /* 0x000ea80000100800 */
[----:B------:R-:W2:Y:S04]  /*28010*/  LDL R20, [R1+0xcac] ;  /* 0x000cac0001147983 */ /* 0x000ea80000100800 */
[----:B0-----:R-:W2:Y:S01]  /*28020*/  LDL R21, [R1+0xca4] ;  /* 0x000ca40001157983 */ /* 0x001ea20000100800 */
[----:B-----5:R-:W-:-:S03]  /*28030*/  IADD3 R8, P1, R0, UR5, RZ ;  /* 0x0000000500087c10 */ /* 0x020fc6000ff3e0ff */
[----:B------:R0:W5:Y:S01]  /*28040*/  LDG.E.U8 R25, desc[UR10][R2.64] ;  /* 0x0000000a02197981 */ /* 0x000162000c1e1100 */
[----:B---3--:R-:W-:-:S03]  /*28050*/  IADD3.X R9, R7, UR9, RZ, P1, !PT ;  /* 0x0000000907097c10 */ /* 0x008fc60008ffe4ff */
[----:B------:R-:W3:Y:S01]  /*28060*/  LDL R0, [R1+0xca8] ;  /* 0x000ca80001007983 */ /* 0x000ee20000100800 */
[----:B----4-:R-:W-:-:S03]  /*28070*/  IADD3 R14, P1, R14, UR5, RZ ;  /* 0x000000050e0e7c10 */ /* 0x010fc6000ff3e0ff */
[----:B------:R-:W4:Y:S01]  /*28080*/  LDG.E.U8 R24, desc[UR10][R8.64] ;  /* 0x0000000a08187981 */ /* 0x000f22000c1e1100 */
[----:B--2---:R-:W-:Y:S02]  /*28090*/  IADD3.X R15, R6, UR9, RZ, P1, !PT ;  /* 0x00000009060f7c10 */ /* 0x004fe40008ffe4ff */
[----:B------:R-:W-:-:S04]  /*280a0*/  IADD3 R18, P1, R10, UR5, RZ ;  /* 0x000000050a127c10 */ /* 0x000fc8000ff3e0ff */
[----:B------:R-:W-:Y:S01]  /*280b0*/  IADD3.X R19, R4, UR9, RZ, P1, !PT ;  /* 0x0000000904137c10 */ /* 0x000fe20008ffe4ff */
[----:B------:R1:W-:Y:S04]  /*280c0*/  STL [R1+0x74], R22 ;  /* 0x0000741601007387 */ /* 0x0003e80000100800 */
[----:B------:R-:W2:Y:S04]  /*280d0*/  LDL R7, [R1+0xcb4] ;  /* 0x000cb40001077983 */ /* 0x000ea80000100800 */
[----:B------:R-:W4:Y:S04]  /*280e0*/  LDL R17, [R1+0xcb0] ;  /* 0x000cb00001117983 */ /* 0x000f280000100800 */
[----:B------:R-:W4:Y:S01]  /*280f0*/  LDL R6, [R1+0xcbc] ;  /* 0x000cbc0001067983 */ /* 0x000f220000100800 */
[----:B0-----:R-:W-:-:S03]  /*28100*/  IADD3 R2, P1, R21, UR5, RZ ;  /* 0x0000000515027c10 */ /* 0x001fc6000ff3e0ff */
[----:B------:R-:W4:Y:S01]  /*28110*/  LDL R16, [R1+0xcb8] ;  /* 0x000cb80001107983 */ /* 0x000f220000100800 */
[----:B------:R-:W-:-:S03]  /*28120*/  IADD3.X R3, R5, UR9, RZ, P1, !PT ;  /* 0x0000000905037c10 */ /* 0x000fc60008ffe4ff */
[----:B------:R-:W4:Y:S04]  /*28130*/  LDL R9, [R1+0xcdc] ;  /* 0x000cdc0001097983 */ /* 0x000f280000100800 */
[----:B------:R0:W5:Y:S04]  /*28140*/  LDG.E.U8 R5, desc[UR10][R2.64] ;  /* 0x0000000a02057981 */ /* 0x000168000c1e1100 */
[----:B------:R-:W4:Y:S04]  /*28150*/  LDL R4, [R1+0xcd8] ;  /* 0x000cd80001047983 */ /* 0x000f280000100800 */
[----:B-1----:R-:W4:Y:S04]  /*28160*/  LDG.E.U8 R22, desc[UR10][R14.64] ;  /* 0x0000000a0e167981 */ /* 0x002f28000c1e1100 */
[----:B------:R-:W-:Y:S04]  /*28170*/  STL [R1+0x6c], R27 ;  /* 0x00006c1b01007387 */ /* 0x000fe80000100800 */
[----:B------:R-:W-:Y:S04]  /*28180*/  STL [R1+0x68], R26 ;  /* 0x0000681a01007387 */ /* 0x000fe80000100800 */
[----:B------:R-:W4:Y:S01]  /*28190*/  LDG.E.U8 R10, desc[UR10][R18.64] ;  /* 0x0000000a120a7981 */ /* 0x000f22000c1e1100 */
[----:B0-----:R-:W-:-:S04]  /*281a0*/  IADD3 R2, P1, R20, UR5, RZ ;  /* 0x0000000514027c10 */ /* 0x001fc8000ff3e0ff */
[----:B---3--:R-:W-:Y:S01]  /*281b0*/  IADD3.X R3, R0, UR9, RZ, P1, !PT ;  /* 0x0000000900037c10 */ /* 0x008fe20008ffe4ff */
[----:B-----5:R-:W-:Y:S04]  /*281c0*/  STL [R1+0x15a0], R5 ;  /* 0x0015a00501007387 */ /* 0x020fe80000100800 */
[----:B------:R-:W3:Y:S04]  /*281d0*/  LDL R18, [R1+0xd1c] ;  /* 0x000d1c0001127983 */ /* 0x000ee80000100800 */
[----:B------:R0:W-:Y:S04]  /*281e0*/  STL [R1+0x64], R23 ;  /* 0x0000641701007387 */ /* 0x0001e80000100800 */
[----:B------:R-:W5:Y:S04]  /*281f0*/  LDL R8, [R1+0xd18] ;  /* 0x000d180001087983 */ /* 0x000f680000100800 */
[----:B------:R-:W5:Y:S04]  /*28200*/  LDL R0, [R1+0xd5c] ;  /* 0x000d5c0001007983 */ /* 0x000f680000100800 */
[----:B0-----:R2:W5:Y:S04]  /*28210*/  LDG.E.U8 R23, desc[UR10][R2.64] ;  /* 0x0000000a02177981 */ /* 0x001568000c1e1100 */
[----:B------:R0:W-:Y:S01]  /*28220*/  STL [R1+0x60], R25 ;  /* 0x0000601901007387 */ /* 0x0001e20000100800 */
[----:B--2---:R-:W-:-:S03]  /*28230*/  IADD3 R2, P1, R7, UR5, RZ ;  /* 0x0000000507027c10 */ /* 0x004fc6000ff3e0ff */
[----:B------:R-:W2:Y:S01]  /*28240*/  LDL R7, [R1+0xd58] ;  /* 0x000d580001077983 */ /* 0x000ea20000100800 */
[----:B----4-:R-:W-:-:S03]  /*28250*/  IADD3.X R3, R17, UR9, RZ, P1, !PT ;  /* 0x0000000911037c10 */ /* 0x010fc60008ffe4ff */
[----:B------:R-:W4:Y:S04]  /*28260*/  LDL R17, [R1+0xcc4] ;  /* 0x000cc40001117983 */ /* 0x000f280000100800 */
[----:B0-----:R0:W4:Y:S02]  /*28270*/  LDG.E.U8 R25, desc[UR10][R2.64] ;  /* 0x0000000a02197981 */ /* 0x001124000c1e1100 */
[----:B0-----:R-:W-:Y:S02]  /*28280*/  IADD3 R2, P1, R6, UR5, RZ ;  /* 0x0000000506027c10 */ /* 0x001fe4000ff3e0ff */
[----:B------:R-:W4:Y:S02]  /*28290*/  LDL R6, [R1+0xcc0] ;  /* 0x000cc00001067983 */ /* 0x000f240000100800 */
[----:B------:R-:W-:-:S02]  /*282a0*/  IADD3.X R3, R16, UR9, RZ, P1, !PT ;  /* 0x0000000910037c10 */ /* 0x000fc40008ffe4ff */
[----:B------:R0:W-:Y:S01]  /*282b0*/  STL [R1+0x58], R24 ;  /* 0x0000581801007387 */ /* 0x0001e20000100800 */
[----:B------:R-:W-:-:S03]  /*282c0*/  IADD3 R14, P1, R9, UR5, RZ ;  /* 0x00000005090e7c10 */ /* 0x000fc6000ff3e0ff */
[----:B------:R-:W4:Y:S01]  /*282d0*/  LDL R16, [R1+0xce4] ;  /* 0x000ce40001107983 */ /* 0x000f220000100800 */
[----:B------:R-:W-:-:S03]  /*282e0*/  IADD3.X R15, R4, UR9, RZ, P1, !PT ;  /* 0x00000009040f7c10 */ /* 0x000fc60008ffe4ff */
[----:B------:R-:W4:Y:S04]  /*282f0*/  LDL R4, [R1+0xce0] ;  /* 0x000ce00001047983 */ /* 0x000f280000100800 */
[----:B------:R1:W-:Y:S04]  /*28300*/  STL [R1+0x54], R22 ;  /* 0x0000541601007387 */ /* 0x0003e80000100800 */
[----:B0-----:R3:W4:Y:S04]  /*28310*/  LDG.E.U8 R24, desc[UR10][R2.64] ;  /* 0x0000000a02187981 */ /* 0x001728000c1e1100 */
[----:B------:R-:W4:Y:S04]  /*28320*/  LDL R19, [R1+0xd20] ;  /* 0x000d200001137983 */ /* 0x000f280000100800 */
[----:B-1----:R-:W4:Y:S04]  /*28330*/  LDL R22, [R1+0xd24] ;  /* 0x000d240001167983 */ /* 0x002f280000100800 */
[----:B------:R-:W4:Y:S04]  /*28340*/  LDL R5, [R1+0xd64] ;  /* 0x000d640001057983 */ /* 0x000f280000100800 */
[----:B------:R-:W4:Y:S04]  /*28350*/  LDL R21, [R1+0xccc] ;  /* 0x000ccc0001157983 */ /* 0x000f280000100800 */
[----:B------:R-:W4:Y:S04]  /*28360*/  LDL R20, [R1+0xcc8] ;  /* 0x000cc80001147983 */ /* 0x000f280000100800 */
[----:B------:R-:W4:Y:S01]  /*28370*/  LDG.E.U8 R9, desc[UR10][R14.64] ;  /* 0x0000000a0e097981 */ /* 0x000f22000c1e1100 */
[----:B---3--:R-:W-:-:S03]  /*28380*/  IADD3 R2, P1, R18, UR5, RZ ;  /* 0x0000000512027c10 */ /* 0x008fc6000ff3e0ff */
[----:B------:R-:W3:Y:S01]  /*28390*/  LDL R18, [R1+0xcd4] ;  /* 0x000cd40001127983 */ /* 0x000ee20000100800 */
[----:B-----5:R-:W-:-:S05]  /*283a0*/  IADD3.X R3, R8, UR9, RZ, P1, !PT ;  /* 0x0000000908037c10 */ /* 0x020fca0008ffe4ff */
[----:B------:R0:W5:Y:S02]  /*283b0*/  LDG.E.U8 R8, desc[UR10][R2.64] ;  /* 0x0000000a02087981 */ /* 0x000164000c1e1100 */
[----:B0-----:R-:W-:Y:S02]  /*283c0*/  IADD3 R2, P1, R0, UR5, RZ ;  /* 0x0000000500027c10 */ /* 0x001fe4000ff3e0ff */
[----:B------:R-:W3:Y:S02]  /*283d0*/  LDL R0, [R1+0xd60] ;  /* 0x000d600001007983 */ /* 0x000ee40000100800 */
[----:B--2---:R-:W-:-:S05]  /*283e0*/  IADD3.X R3, R7, UR9, RZ, P1, !PT ;  /* 0x0000000907037c10 */ /* 0x004fca0008ffe4ff */
[----:B------:R4:W2:Y:S02]  /*283f0*/  LDG.E.U8 R7, desc[UR10][R2.64] ;  /* 0x0000000a02077981 */ /* 0x0008a4000c1e1100 */
[----:B----4-:R-:W-:Y:S02]  /*28400*/  IADD3 R2, P1, R17, UR5, RZ ;  /* 0x0000000511027c10 */ /* 0x010fe4000ff3e0ff */
[----:B------:R0:W-:Y:S02]  /*28410*/  STL [R1+0x4c], R23 ;  /* 0x00004c1701007387 */ /* 0x0001e40000100800 */
[----:B------:R-:W-:Y:S02]  /*28420*/  IADD3.X R3, R6, UR9, RZ, P1, !PT ;  /* 0x0000000906037c10 */ /* 0x000fe40008ffe4ff */
[----:B------:R-:W4:Y:S04]  /*28430*/  LDL R17, [R1+0xcec] ;  /* 0x000cec0001117983 */ /* 0x000f280000100800 */
[----:B------:R-:W5:Y:S04]  /*28440*/  LDL R6, [R1+0xcd0] ;  /* 0x000cd00001067983 */ /* 0x000f680000100800 */
[----:B0-----:R0:W2:Y:S02]  /*28450*/  LDG.E.U8 R23, desc[UR10][R2.64] ;  /* 0x0000000a02177981 */ /* 0x0010a4000c1e1100 */
[----:B0-----:R-:W-:-:S02]  /*28460*/  IADD3 R2, P1, R16, UR5, RZ ;  /* 0x0000000510027c10 */ /* 0x001fc4000ff3e0ff */
[----:B------:R-:W2:Y:S02]  /*28470*/  LDL R16, [R1+0xce8] ;  /* 0x000ce80001107983 */ /* 0x000ea40000100800 */
[----:B------:R-:W-:-:S05]  /*28480*/  IADD3.X R3, R4, UR9, RZ, P1, !PT ;  /* 0x0000000904037c10 */ /* 0x000fca0008ffe4ff */
[----:B------:R0:W4:Y:S02]  /*28490*/  LDG.E.U8 R4, desc[UR10][R2.64] ;  /* 0x0000000a02047981 */ /* 0x000124000c1e1100 */
[----:B0-----:R-:W-:-:S04]  /*284a0*/  IADD3 R2, P1, R22, UR5, RZ ;  /* 0x0000000516027c10 */ /* 0x001fc8000ff3e0ff */
[----:B------:R-:W-:Y:S02]  /*284b0*/  IADD3.X R3, R19, UR9, RZ, P1, !PT ;  /* 0x0000000913037c10 */ /* 0x000fe40008ffe4ff */
[----:B------:R-:W-:-:S04]  /*284c0*/  IADD3 R14, P1, R5, UR5, RZ ;  /* 0x00000005050e7c10 */ /* 0x000fc8000ff3e0ff */
[----:B------:R-:W5:Y:S01]  /*284d0*/  LDG.E.U8 R3, desc[UR10][R2.64] ;  /* 0x0000000a02037981 */ /* 0x000f62000c1e1100 */
[----:B---3--:R-:W-:-:S05]  /*284e0*/  IADD3.X R15, R0, UR9, RZ, P1, !PT ;  /* 0x00000009000f7c10 */ /* 0x008fca0008ffe4ff */
[----:B------:R0:W3:Y:S04]  /*284f0*/  LDG.E.U8 R0, desc[UR10][R14.64] ;  /* 0x0000000a0e007981 */ /* 0x0000e8000c1e1100 */
[----:B------:R-:W-:Y:S01]  /*28500*/  STL [R1+0x48], R25 ;  /* 0x0000481901007387 */ /* 0x000fe20000100800 */
[----:B0-----:R-:W-:-:S04]  /*28510*/  IADD3 R14, P1, R21, UR5, RZ ;  /* 0x00000005150e7c10 */ /* 0x001fc8000ff3e0ff */
[----:B------:R-:W-:-:S05]  /*28520*/  IADD3.X R15, R20, UR9, RZ, P1, !PT ;  /* 0x00000009140f7c10 */ /* 0x000fca0008ffe4ff */
[----:B------:R0:W2:Y:S04]  /*28530*/  LDG.E.U8 R21, desc[UR10][R14.64] ;  /* 0x0000000a0e157981 */ /* 0x0000a8000c1e1100 */
[----:B----4-:R1:W-:Y:S04]  /*28540*/  STL [R1+0x15a4], R4 ;  /* 0x0015a40401007387 */ /* 0x0103e80000100800 */
[----:B------:R-:W-:Y:S04]  /*28550*/  STL [R1+0x40], R24 ;  /* 0x0000401801007387 */ /* 0x000fe80000100800 */
[----:B-----5:R4:W-:Y:S04]  /*28560*/  STL [R1+0x15a8], R3 ;  /* 0x0015a80301007387 */ /* 0x0209e80000100800 */
[----:B------:R-:W5:Y:S04]  /*28570*/  LDL R5, [R1+0xcf4] ;  /* 0x000cf40001057983 */ /* 0x000f680000100800 */
[----:B------:R-:W5:Y:S01]  /*28580*/  LDL R19, [R1+0xcf0] ;  /* 0x000cf00001137983 */ /* 0x000f620000100800 */
[----:B0-----:R-:W-:-:S04]  /*28590*/  IADD3 R14, P1, R18, UR5, RZ ;  /* 0x00000005120e7c10 */ /* 0x001fc8000ff3e0ff */
[----:B------:R-:W-:-:S05]  /*285a0*/  IADD3.X R15, R6, UR9, RZ, P1, !PT ;  /* 0x00000009060f7c10 */ /* 0x000fca0008ffe4ff */
[----:B------:R0:W5:Y:S04]  /*285b0*/  LDG.E.U8 R20, desc[UR10][R14.64] ;  /* 0x0000000a0e147981 */ /* 0x000168000c1e1100 */
[----:B---3--:R3:W-:Y:S04]  /*285c0*/  STL [R1+0x15ac], R0 ;  /* 0x0015ac0001007387 */ /* 0x0087e80000100800 */
[----:B-1----:R-:W5:Y:S04]  /*285d0*/  LDL R4, [R1+0xcfc] ;  /* 0x000cfc0001047983 */ /* 0x002f680000100800 */
[----:B----4-:R-:W4:Y:S04]  /*285e0*/  LDL R3, [R1+0xcf8] ;  /* 0x000cf80001037983 */ /* 0x010f280000100800 */
[----:B------:R-:W4:Y:S04]  /*285f0*/  LDL R2, [R1+0xd04] ;  /* 0x000d040001027983 */ /* 0x000f280000100800 */
[----:B------:R-:W4:Y:S04]  /*28600*/  LDL R6, [R1+0xd00] ;  /* 0x000d000001067983 */ /* 0x000f280000100800 */
[----:B---3--:R-:W3:Y:S01]  /*28610*/  LDL R0, [R1+0xd2c] ;  /* 0x000d2c0001007983 */ /* 0x008ee20000100800 */
[----:B0-----:R-:W-:-:S03]  /*28620*/  IADD3 R14, P1, R17, UR5, RZ ;  /* 0x00000005110e7c10 */ /* 0x001fc6000ff3e0ff */
[----:B------:R-:W3:Y:S01]  /*28630*/  LDL R18, [R1+0xd28] ;  /* 0x000d280001127983 */ /* 0x000ee20000100800 */
[----:B--2---:R-:W-:-:S05]  /*28640*/  IADD3.X R15, R16, UR9, RZ, P1, !PT ;  /* 0x00000009100f7c10 */ /* 0x004fca0008ffe4ff */
[----:B------:R5:W2:Y:S04]  /*28650*/  LDG.E.U8 R22, desc[UR10][R14.64] ;  /* 0x0000000a0e167981 */ /* 0x000aa8000c1e1100 */
[----:B------:R0:W-:Y:S04]  /*28660*/  STL [R1+0x38], R23 ;  /* 0x0000381701007387 */ /* 0x0001e80000100800 */
[----:B------:R-:W2:Y:S04]  /*28670*/  LDL R17, [R1+0xd6c] ;  /* 0x000d6c0001117983 */ /* 0x000ea80000100800 */
[----:B------:R-:W2:Y:S01]  /*28680*/  LDL R16, [R1+0xd68] ;  /* 0x000d680001107983 */ /* 0x000ea20000100800 */
[----:B-----5:R-:W-:-:S03]  /*28690*/  IADD3 R14, P1, R5, UR5, RZ ;  /* 0x00000005050e7c10 */ /* 0x020fc6000ff3e0ff */
[----:B------:R-:W5:Y:S01]  /*286a0*/  LDL R5, [R1+0xd0c] ;  /* 0x000d0c0001057983 */ /* 0x000f620000100800 */
[----:B------:R-:W-:-:S05]  /*286b0*/  IADD3.X R15, R19, UR9, RZ, P1, !PT ;  /* 0x00000009130f7c10 */ /* 0x000fca0008ffe4ff */
[----:B0-----:R0:W5:Y:S02]  /*286c0*/  LDG.E.U8 R23, desc[UR10][R14.64] ;  /* 0x0000000a0e177981 */ /* 0x001164000c1e1100 */
[----:B0-----:R-:W-:Y:S02]  /*286d0*/  IADD3 R14, P1, R4, UR5, RZ ;  /* 0x00000005040e7c10 */ /* 0x001fe4000ff3e0ff */
[----:B------:R-:W5:Y:S02]  /*286e0*/  LDL R4, [R1+0xd08] ;  /* 0x000d080001047983 */ /* 0x000f640000100800 */
[----:B----4-:R-:W-:Y:S02]  /*286f0*/  IADD3.X R15, R3, UR9, RZ, P1, !PT ;  /* 0x00000009030f7c10 */ /* 0x010fe40008ffe4ff */
[----:B------:R-:W4:Y:S04]  /*28700*/  LDL R3, [R1+0xd34] ;  /* 0x000d340001037983 */ /* 0x000f280000100800 */
[----:B------:R0:W4:Y:S02]  /*28710*/  LDG.E.U8 R28, desc[UR10][R14.64] ;  /* 0x0000000a0e1c7981 */ /* 0x000124000c1e1100 */
[----:B0-----:R-:W-:-:S02]  /*28720*/  IADD3 R14, P1, R2, UR5, RZ ;  /* 0x00000005020e7c10 */ /* 0x001fc4000ff3e0ff */
[----:B------:R-:W4:Y:S02]  /*28730*/  LDL R2, [R1+0xd30] ;  /* 0x000d300001027983 */ /* 0x000f240000100800 */
[----:B------:R-:W-:Y:S02]  /*28740*/  IADD3.X R15, R6, UR9, RZ, P1, !PT ;  /* 0x00000009060f7c10 */ /* 0x000fe40008ffe4ff */
[----:B------:R-:W4:Y:S04]  /*28750*/  LDL R6, [R1+0xd70] ;  /* 0x000d700001067983 */ /* 0x000f280000100800 */
[----:B------:R3:W4:Y:S02]  /*28760*/  LDG.E.U8 R29, desc[UR10][R14.64] ;  /* 0x0000000a0e1d7981 */ /* 0x000724000c1e1100 */
[----:B---3--:R-:W-:-:S02]  /*28770*/  IADD3 R14, P1, R0, UR5, RZ ;  /* 0x00000005000e7c10 */ /* 0x008fc4000ff3e0ff */
[----:B------:R-:W3:Y:S02]  /*28780*/  LDL R0, [R1+0x5a0] ;  /* 0x0005a00001007983 */ /* 0x000ee40000100800 */
[----:B------:R-:W-:-:S05]  /*28790*/  IADD3.X R15, R18, UR9, RZ, P1, !PT ;  /* 0x00000009120f7c10 */ /* 0x000fca0008ffe4ff */
[----:B------:R2:W3:Y:S04]  /*287a0*/  LDG.E.U8 R27, desc[UR10][R14.64] ;  /* 0x0000000a0e1b7981 */ /* 0x0004e8000c1e1100 */
[----:B------:R-:W-:Y:S01]  /*287b0*/  STL [R1+0x30], R21 ;  /* 0x0000301501007387 */ /* 0x000fe20000100800 */
[----:B--2---:R-:W-:-:S04]  /*287c0*/  IADD3 R14, P1, R17, UR5, RZ ;  /* 0x00000005110e7c10 */ /* 0x004fc8000ff3e0ff */
[----:B------:R-:W-:Y:S02]  /*287d0*/  IADD3.X R15, R16, UR9, RZ, P1, !PT ;  /* 0x00000009100f7c10 */ /* 0x000fe40008ffe4ff */
[----:B-----5:R-:W-:-:S03]  /*287e0*/  IADD3 R18, P1, R5, UR5, RZ ;  /* 0x0000000505127c10 */ /* 0x020fc6000ff3e0ff */
[----:B------:R0:W2:Y:S04]  /*287f0*/  LDG.E.U8 R26, desc[UR10][R14.64] ;  /* 0x0000000a0e1a7981 */ /* 0x0000a8000c1e1100 */
[----:B------:R-:W0:Y:S04]  /*28800*/  LDL R5, [R1+0xd14] ;  /* 0x000d140001057983 */ /* 0x000e280000100800 */
[----:B------:R4:W-:Y:S01]  /*28810*/  STL [R1+0x28], R20 ;  /* 0x0000281401007387 */ /* 0x0009e20000100800 */
[----:B------:R-:W-:-:S03]  /*28820*/  IADD3.X R19, R4, UR9, RZ, P1, !PT ;  /* 0x0000000904137c10 */ /* 0x000fc60008ffe4ff */
[----:B------:R-:W5:Y:S01]  /*28830*/  LDL R4, [R1+0xd10] ;  /* 0x000d100001047983 */ /* 0x000f620000100800 */
[----:B----4-:R-:W-:-:S03]  /*28840*/  IADD3 R20, P1, R3, UR5, RZ ;  /* 0x0000000503147c10 */ /* 0x010fc6000ff3e0ff */
[----:B------:R1:W-:Y:S04]  /*28850*/  STL [R1+0x24], R22 ;  /* 0x0000241601007387 */ /* 0x0003e80000100800 */
[----:B------:R-:W4:Y:S04]  /*28860*/  LDL R3, [R1+0xd3c] ;  /* 0x000d3c0001037983 */ /* 0x000f280000100800 */
[----:B------:R-:W2:Y:S01]  /*28870*/  LDG.E.U8 R25, desc[UR10][R18.64] ;  /* 0x0000000a12197981 */ /* 0x000ea2000c1e1100 */
[----:B------:R-:W-:-:S03]  /*28880*/  IADD3.X R21, R2, UR9, RZ, P1, !PT ;  /* 0x0000000902157c10 */ /* 0x000fc60008ffe4ff */
[----:B------:R-:W2:Y:S01]  /*28890*/  LDL R2, [R1+0xd38] ;  /* 0x000d380001027983 */ /* 0x000ea20000100800 */
[----:B-1----:R-:W-:-:S03]  /*288a0*/  IADD3 R22, P1, R6, UR5, RZ ;  /* 0x0000000506167c10 */ /* 0x002fc6000ff3e0ff */
[----:B------:R3:W-:Y:S04]  /*288b0*/  STL [R1+0x20], R23 ;  /* 0x0000201701007387 */ /* 0x0007e80000100800 */
[----:B------:R-:W2:Y:S04]  /*288c0*/  LDL R17, [R1+0x5a4] ;  /* 0x0005a40001117983 */ /* 0x000ea80000100800 */
[----:B------:R-:W2:Y:S04]  /*288d0*/  LDG.E.U8 R24, desc[UR10][R20.64] ;  /* 0x0000000a14187981 */ /* 0x000ea8000c1e1100 */
[----:B------:R-:W2:Y:S01]  /*288e0*/  LDL R18, [R1+0xd40] ;  /* 0x000d400001127983 */ /* 0x000ea20000100800 */
[----:B---3--:R-:W-:-:S03]  /*288f0*/  IADD3.X R23, R0, UR9, RZ, P1, !PT ;  /* 0x0000000900177c10 */ /* 0x008fc60008ffe4ff */
[----:B------:R-:W3:Y:S04]  /*28900*/  LDL R0, [R1+0xd74] ;  /* 0x000d740001007983 */ /* 0x000ee80000100800 */
[----:B------:R-:W3:Y:S04]  /*28910*/  LDL R20, [R1+0xd44] ;  /* 0x000d440001147983 */ /* 0x000ee80000100800 */
[----:B------:R-:W3:Y:S01]  /*28920*/  LDG.E.U8 R21, desc[UR10][R22.64] ;  /* 0x0000000a16157981 */ /* 0x000ee2000c1e1100 */
[----:B0-----:R-:W-:-:S03]  /*28930*/  IADD3 R14, P1, R5, UR5, RZ ;  /* 0x00000005050e7c10 */ /* 0x001fc6000ff3e0ff */
[----:B------:R0:W-:Y:S04]  /*28940*/  STL [R1+0x1c], R28 ;  /* 0x00001c1c01007387 */ /* 0x0001e80000100800 */
[----:B0-----:R-:W3:Y:S04]  /*28950*/  LDL.LU R28, [R1+0x548] ;  /* 0x00054800011c7983 */ /* 0x001ee80000300800 */
[----:B------:R0:W-:Y:S04]  /*28960*/  STL [R1+0x18], R29 ;  /* 0x0000181d01007387 */ /* 0x0001e80000100800 */
[----:B------:R-:W3:Y:S04]  /*28970*/  LDL R19, [R1+0xd4c] ;  /* 0x000d4c0001137983 */ /* 0x000ee80000100800 */
[----:B------:R-:W3:Y:S04]  /*28980*/  LDL R16, [R1+0xd48] ;  /* 0x000d480001107983 */ /* 0x000ee80000100800 */
[----:B------:R-:W3:Y:S04]  /*28990*/  LDL R6, [R1+0xd78] ;  /* 0x000d780001067983 */ /* 0x000ee80000100800 */
[----:B------:R-:W3:Y:S04]  /*289a0*/  LDL R5, [R1+0x590] ;  /* 0x0005900001057983 */ /* 0x000ee80000100800 */
[----:B0-----:R-:W3:Y:S01]  /*289b0*/  LDL R29, [R1+0x338] ;  /* 0x00033800011d7983 */ /* 0x001ee20000100800 */
[----:B-----5:R-:W-:-:S05]  /*289c0*/  IADD3.X R15, R4, UR9, RZ, P1, !PT ;  /* 0x00000009040f7c10 */ /* 0x020fca0008ffe4ff */
[----:B------:R4:W5:Y:S02]  /*289d0*/  LDG.E.U8 R22, desc[UR10][R14.64] ;  /* 0x0000000a0e167981 */ /* 0x000964000c1e1100 */
[----:B----4-:R-:W-:-:S04]  /*289e0*/  IADD3 R14, P1, R3, UR5, RZ ;  /* 0x00000005030e7c10 */ /* 0x010fc8000ff3e0ff */
[----:B--2---:R-:W-:-:S05]  /*289f0*/  IADD3.X R15, R2, UR9, RZ, P1, !PT ;  /* 0x00000009020f7c10 */ /* 0x004fca0008ffe4ff */
[----:B------:R3:W2:Y:S02]  /*28a00*/  LDG.E.U8 R2, desc[UR10][R14.64] ;  /* 0x0000000a0e027981 */ /* 0x0006a4000c1e1100 */
[----:B---3--:R-:W-:-:S04]  /*28a10*/  IADD3 R14, P1, R0, UR5, RZ ;  /* 0x00000005000e7c10 */ /* 0x008fc8000ff3e0ff */
[----:B------:R-:W-:-:S05]  /*28a20*/  IADD3.X R15, R17, UR9, RZ, P1, !PT ;  /* 0x00000009110f7c10 */ /* 0x000fca0008ffe4ff */
[----:B------:R0:W3:Y:S02]  /*28a30*/  LDG.E.U8 R17, desc[UR10][R14.64] ;  /* 0x0000000a0e117981 */ /* 0x0000e4000c1e1100 */
[----:B0-----:R-:W-:-:S04]  /*28a40*/  IADD3 R14, P1, R20, UR5, RZ ;  /* 0x00000005140e7c10 */ /* 0x001fc8000ff3e0ff */
[----:B------:R-:W-:-:S05]  /*28a50*/  IADD3.X R15, R18, UR9, RZ, P1, !PT ;  /* 0x00000009120f7c10 */ /* 0x000fca0008ffe4ff */
[----:B------:R0:W4:Y:S04]  /*28a60*/  LDG.E.U8 R18, desc[UR10][R14.64] ;  /* 0x0000000a0e127981 */ /* 0x000128000c1e1100 */
[----:B------:R-:W-:Y:S04]  /*28a70*/  STL [R1+0x14], R27 ;  /* 0x0000141b01007387 */ /* 0x000fe80000100800 */
[----:B------:R-:W5:Y:S04]  /*28a80*/  LDL R4, [R1+0xd54] ;  /* 0x000d540001047983 */ /* 0x000f680000100800 */
[----:B------:R-:W5:Y:S01]  /*28a90*/  LDL R3, [R1+0xd50] ;  /* 0x000d500001037983 */ /* 0x000f620000100800 */
[----:B0-----:R-:W-:-:S04]  /*28aa0*/  IADD3 R14, P1, R19, UR5, RZ ;  /* 0x00000005130e7c10 */ /* 0x001fc8000ff3e0ff */
[----:B------:R-:W-:Y:S01]  /*28ab0*/  IADD3.X R15, R16, UR9, RZ, P1, !PT ;  /* 0x00000009100f7c10 */ /* 0x000fe20008ffe4ff */
[----:B------:R-:W-:Y:S04]  /*28ac0*/  STL [R1+0xc], R26 ;  /* 0x00000c1a01007387 */ /* 0x000fe80000100800 */
[----:B------:R0:W5:Y:S02]  /*28ad0*/  LDG.E.U8 R19, desc[UR10][R14.64] ;  /* 0x0000000a0e137981 */ /* 0x000164000c1e1100 */
[----:B0-----:R-:W-:-:S04]  /*28ae0*/  IADD3 R14, P1, R6, UR5, RZ ;  /* 0x00000005060e7c10 */ /* 0x001fc8000ff3e0ff */
[----:B------:R-:W-:Y:S01]  /*28af0*/  IADD3.X R15, R5, UR9, RZ, P1, !PT ;  /* 0x00000009050f7c10 */ /* 0x000fe20008ffe4ff */
[----:B--2---:R-:W-:Y:S04]  /*28b00*/  STL [R1+0x1588], R2 ;  /* 0x0015880201007387 */ /* 0x004fe80000100800 */
[----:B------:R-:W2:Y:S04]  /*28b10*/  LDL R0, [R1+0xd7c] ;  /* 0x000d7c0001007983 */ /* 0x000ea80000100800 */
[----:B------:R-:W-:Y:S04]  /*28b20*/  STL [R1+0x10], R25 ;  /* 0x0000101901007387 */ /* 0x000fe80000100800 */
[----:B---3--:R-:W-:Y:S04]  /*28b30*/  STL [R1+0x158c], R17 ;  /* 0x00158c1101007387 */ /* 0x008fe80000100800 */
[----:B------:R-:W-:Y:S04]  /*28b40*/  STL [R1+0x8], R24 ;  /* 0x0000081801007387 */ /* 0x000fe80000100800 */
[----:B----4-:R-:W-:Y:S04]  /*28b50*/  STL [R1+0x1578], R18 ;  /* 0x0015781201007387 */ /* 0x010fe80000100800 */
[----:B------:R0:W-:Y:S04]  /*28b60*/  STL [R1+0x4], R21 ;  /* 0x0000041501007387 */ /* 0x0001e80000100800 */
[----:B0-----:R5:W3:Y:S02]  /*28b70*/  LDG.E.U8 R21, desc[UR10][R14.64] ;  /* 0x0000000a0e157981 */ /* 0x001ae4000c1e1100 */
[----:B-----5:R-:W-:-:S04]  /*28b80*/  IADD3 R14, P1, R4, UR5, RZ ;  /* 0x00000005040e7c10 */ /* 0x020fc8000ff3e0ff */
[----:B------:R-:W-:Y:S01]  /*28b90*/  IADD3.X R15, R3, UR9, RZ, P1, !PT ;  /* 0x00000009030f7c10 */ /* 0x000fe20008ffe4ff */
[----:B------:R-:W-:Y:S04]  /*28ba0*/  STL [R1+0x1564], R19 ;  /* 0x0015641301007387 */ /* 0x000fe80000100800 */
[----:B---3--:R-:W-:Y:S04]  /*28bb0*/  STL [R1+0x157c], R21 ;  /* 0x00157c1501007387 */ /* 0x008fe80000100800 */
[----:B------:R0:W-:Y:S04]  /*28bc0*/  STL [R1], R22 ;  /* 0x0000001601007387 */ /* 0x0001e80000100800 */
[----:B0-----:R0:W3:Y:S01]  /*28bd0*/  LDG.E.U8 R22, desc[UR10][R14.64] ;  /* 0x0000000a0e167981 */ /* 0x0010e2000c1e1100 */
[----:B------:R-:W-:-:S04]  /*28be0*/  FADD R23, -R29, R28 ;  /* 0x0000001c1d177221 */ /* 0x000fc80000000100 */
[----:B0-----:R-:W-:Y:S01]  /*28bf0*/  FMUL R15, R23, 1.4426950216293334961 ;  /* 0x3fb8aa3b170f7820 */ /* 0x001fe20000400000 */
[----:B---3--:R0:W-:Y:S04]  /*28c00*/  STL [R1+0x1508], R22 ;  /* 0x0015081601007387 */ /* 0x0081e80000100800 */
[----:B------:R-:W3:Y:S01]  /*28c10*/  LDL R23, [R1+0x594] ;  /* 0x0005940001177983 */ /* 0x000ee20000100800 */
[----:B--2---:R-:W-:-:S03]  /*28c20*/  IADD3 R14, P1, R0, UR5, RZ ;  /* 0x00000005000e7c10 */ /* 0x004fc6000ff3e0ff */
[----:B------:R-:W2:Y:S04]  /*28c30*/  LDL R24, [R1+0x584] ;  /* 0x0005840001187983 */ /* 0x000ea80000100800 */
[----:B------:R-:W4:Y:S04]  /*28c40*/  LDL.LU R0, [R1+0x55c] ;  /* 0x00055c0001007983 */ /* 0x000f280000300800 */
[----:B------:R-:W5:Y:S04]  /*28c50*/  LDL.LU R26, [R1+0x314] ;  /* 0x00031400011a7983 */ /* 0x000f680000300800 */
[----:B------:R-:W5:Y:S04]  /*28c60*/  LDL.LU R27, [R1+0x2f4] ;  /* 0x0002f400011b7983 */ /* 0x000f680000300800 */
[----:B------:R-:W5:Y:S04]  /*28c70*/  LDL.LU R28, [R1+0x2d4] ;  /* 0x0002d400011c7983 */ /* 0x000f680000300800 */
[----:B------:R-:W5:Y:S01]  /*28c80*/  LDL.LU R29, [R1+0x2b4] ;  /* 0x0002b400011d7983 */ /* 0x000f620000300800 */
[----:B------:R3:W1:Y:S03]  /*28c90*/  MUFU.EX2 R16, R15 ;  /* 0x0000000f00107308 */ /* 0x0006660000000800 */
[----:B0-----:R-:W5:Y:S04]  /*28ca0*/  LDL.LU R22, [R1+0x214] ;  /* 0x0002140001167983 */ /* 0x001f680000300800 */
        /* <DEDUP_REMOVED lines=9> */
[----:B---3--:R-:W-:-:S05]  /*28d40*/  IADD3.X R15, R23, UR9, RZ, P1, !PT ;  /* 0x00000009170f7c10 */ /* 0x008fca0008ffe4ff */
[----:B------:R0:W3:Y:S04]  /*28d50*/  LDG.E.U8 R23, desc[UR10][R14.64] ;  /* 0x0000000a0e177981 */ /* 0x0000e8000c1e1100 */
[----:B------:R-:W0:Y:S01]  /*28d60*/  LDL R15, [R1+0xd80] ;  /* 0x000d8000010f7983 */ /* 0x000e220000100800 */
[----:B------:R-:W1:Y:S02]  /*28d70*/  S2R R25, SR_TID.X ;  /* 0x0000000000197919 */ /* 0x000e640000002100 */
[----:B-1----:R-:W-:Y:S02]  /*28d80*/  LOP3.LUT R25, R25, 0x1c, RZ, 0xc0, !PT ;  /* 0x0000001c19197812 */ /* 0x002fe400078ec0ff */
[----:B0-----:R-:W-:-:S04]  /*28d90*/  IADD3 R14, P1, R15, UR5, RZ ;  /* 0x000000050f0e7c10 */ /* 0x001fc8000ff3e0ff */
[----:B--2---:R-:W-:-:S05]  /*28da0*/  IADD3.X R15, R24, UR9, RZ, P1, !PT ;  /* 0x00000009180f7c10 */ /* 0x004fca0008ffe4ff */
[----:B------:R-:W2:Y:S01]  /*28db0*/  LDG.E.U8 R14, desc[UR10][R14.64] ;  /* 0x0000000a0e0e7981 */ /* 0x000ea2000c1e1100 */
[----:B------:R-:W-:-:S05]  /*28dc0*/  LEA R25, R25, UR7, 0x2 ;  /* 0x0000000719197c11 */ /* 0x000fca000f8e10ff */
[----:B------:R-:W4:Y:S04]  /*28dd0*/  LDS R20, [R25] ;  /* 0x0000000019147984 */ /* 0x000f280000000800 */
[----:B---3--:R0:W-:Y:S04]  /*28de0*/  STL [R1+0x1568], R23 ;  /* 0x0015681701007387 */ /* 0x0081e80000100800 */
[----:B------:R-:W-:Y:S04]  /*28df0*/  STL [R1+0x78], R16 ;  /* 0x0000781001007387 */ /* 0x000fe80000100800 */
[----:B0-----:R-:W3:Y:S04]  /*28e00*/  LDL.LU R23, [R1+0x234] ;  /* 0x0002340001177983 */ /* 0x001ee80000300800 */
[----:B------:R-:W3:Y:S01]  /*28e10*/  LDL.LU R15, [R1+0x254] ;  /* 0x00025400010f7983 */ /* 0x000ee20000300800 */
[----:B----4-:R-:W-:Y:S01]  /*28e20*/  FFMA R0, R16, R0, R20 ;  /* 0x0000000010007223 */ /* 0x010fe20000000014 */
[----:B------:R-:W0:Y:S02]  /*28e30*/  S2R R24, SR_TID.X ;  /* 0x0000000000187919 */ /* 0x000e240000002100 */
[----:B--2---:R1:W-:Y:S04]  /*28e40*/  STL [R1+0x150c], R14 ;  /* 0x00150c0e01007387 */ /* 0x0043e80000100800 */
[----:B-1----:R-:W2:Y:S04]  /*28e50*/  LDL.LU R14, [R1+0x274] ;  /* 0x00027400010e7983 */ /* 0x002ea80000300800 */
[----:B------:R-:W4:Y:S04]  /*28e60*/  LDL.LU R16, [R1+0x15c8] ;  /* 0x0015c80001107983 */ /* 0x000f280000300800 */
[----:B------:R-:W3:Y:S04]  /*28e70*/  LDL.LU R20, [R1+0x294] ;  /* 0x0002940001147983 */ /* 0x000ee80000300800 */
[----:B------:R-:W-:Y:S04]  /*28e80*/  STL [R1+0x55c], R0 ;  /* 0x00055c0001007387 */ /* 0x000fe80000100800 */
[----:B------:R-:W1:Y:S04]  /*28e90*/  LDS R0, [R25+0x80] ;  /* 0x0000800019007984 */ /* 0x000e680000000800 */
[----:B-1----:R0:W-:Y:S02]  /*28ea0*/  STL [R1+0x54c], R0 ;  /* 0x00054c0001007387 */ /* 0x0021e40000100800 */
[----:B0-----:R-:W-:-:S02]  /*28eb0*/  LOP3.LUT R0, R24, 0x7f, RZ, 0xc0, !PT ;  /* 0x0000007f18007812 */ /* 0x001fc400078ec0ff */
[----:B------:R-:W0:Y:S04]  /*28ec0*/  LDS R24, [R25+0x100] ;  /* 0x0001000019187984 */ /* 0x000e280000000800 */
[----:B------:R-:W1:Y:S01]  /*28ed0*/  LDS R25, [R25+0x180] ;  /* 0x0001800019197984 */ /* 0x000e620000000800 */
[----:B------:R-:W-:Y:S06]  /*28ee0*/  BAR.SYNC.DEFER_BLOCKING 0x0 ;  /* 0x0000000000007b1d */ /* 0x000fec0000010000 */
[----:B-----5:R-:W-:Y:S04]  /*28ef0*/  STS.U8 [R0+UR7], R26 ;  /* 0x0000001a00007988 */ /* 0x020fe80008000007 */
[----:B------:R-:W-:Y:S04]  /*28f00*/  STS.U8 [R0+UR7+0x400], R27 ;  /* 0x0004001b00007988 */ /* 0x000fe80008000007 */
[----:B0-----:R0:W-:Y:S04]  /*28f10*/  STL [R1+0x548], R24 ;  /* 0x0005481801007387 */ /* 0x0011e80000100800 */
[----:B------:R-:W-:Y:S04]  /*28f20*/  STS.U8 [R0+UR7+0x800], R28 ;  /* 0x0008001c00007988 */ /* 0x000fe80008000007 */
[----:B0-----:R-:W5:Y:S04]  /*28f30*/  LDL.LU R24, [R1+0x15c4] ;  /* 0x0015c40001187983 */ /* 0x001f680000300800 */
[----:B-1----:R0:W-:Y:S04]  /*28f40*/  STL [R1+0x4c0], R25 ;  /* 0x0004c01901007387 */ /* 0x0021e80000100800 */
[----:B------:R1:W-:Y:S04]  /*28f50*/  STS.U8 [R0+UR7+0xc00], R29 ;  /* 0x000c001d00007988 */ /* 0x0003e80008000007 */
[----:B0-----:R-:W4:Y:S04]  /*28f60*/  LDL.LU R25, [R1+0x15c0] ;  /* 0x0015c00001197983 */ /* 0x001f280000300800 */
[----:B------:R-:W5:Y:S04]  /*28f70*/  LDL.LU R26, [R1+0x15bc] ;  /* 0x0015bc00011a7983 */ /* 0x000f680000300800 */
[----:B------:R-:W4:Y:S04]  /*28f80*/  LDL.LU R27, [R1+0x15b8] ;  /* 0x0015b800011b7983 */ /* 0x000f280000300800 */
[----:B------:R-:W5:Y:S04]  /*28f90*/  LDL.LU R28, [R1+0x15b4] ;  /* 0x0015b400011c7983 */ /* 0x000f680000300800 */
[----:B-1----:R-:W4:Y:S04]  /*28fa0*/  LDL.LU R29, [R1+0x15b0] ;  /* 0x0015b000011d7983 */ /* 0x002f280000300800 */
[----:B---3--:R-:W-:Y:S04]  /*28fb0*/  STS.U8 [R0+UR7+0x1000], R20 ;  /* 0x0010001400007988 */ /* 0x008fe80008000007 */
[----:B--2---:R-:W-:Y:S04]  /*28fc0*/  STS.U8 [R0+UR7+0x1400], R14 ;  /* 0x0014000e00007988 */ /* 0x004fe80008000007 */
        /* <DEDUP_REMOVED lines=10> */
[----:B0-----:R-:W2:Y:S04]  /*29070*/  LDL.LU R3, [R1+0x36c] ;  /* 0x00036c0001037983 */ /* 0x001ea80000300800 */
[----:B------:R0:W-:Y:S04]  /*29080*/  STS.U8 [R0+UR7+0x4000], R5 ;  /* 0x0040000500007988 */ /* 0x0001e80008000007 */
[----:B-1----:R-:W3:Y:S04]  /*29090*/  LDL.LU R4, [R1+0x358] ;  /* 0x0003580001047983 */ /* 0x002ee80000300800 */
[----:B0-----:R-:W3:Y:S04]  /*290a0*/  LDL.LU R5, [R1+0x34c] ;  /* 0x00034c0001057983 */ /* 0x001ee80000300800 */
[----:B------:R0:W-:Y:S04]  /*290b0*/  STS.U8 [R0+UR7+0x4400], R6 ;  /* 0x0044000600007988 */ /* 0x0001e80008000007 */
[----:B0-----:R-:W3:Y:S04]  /*290c0*/  LDL.LU R6, [R1+0x30c] ;  /* 0x00030c0001067983 */ /* 0x001ee80000300800 */
        /* <DEDUP_REMOVED lines=10> */
[----:B----4-:R0:W-:Y:S04]  /*29170*/  STS.U8 [R0+UR7+0x4800], R29 ;  /* 0x0048001d00007988 */ /* 0x0101e80008000007 */
[----:B-----5:R1:W-:Y:S04]  /*29180*/  STS.U8 [R0+UR7+0x4c00], R28 ;  /* 0x004c001c00007988 */ /* 0x0203e80008000007 */
[----:B------:R4:W-:Y:S04]  /*29190*/  STS.U8 [R0+UR7+0x5000], R27 ;  /* 0x0050001b00007988 */ /* 0x0009e80008000007 */
        /* <DEDUP_REMOVED lines=9> */
[----:B0-----:R-:W3:Y:S04]  /*29230*/  LDL R29, [R1+0x174] ;  /* 0x00017400011d7983 */ /* 0x001ee80000100800 */
[----:B------:R-:W-:Y:S04]  /*29240*/  STS.U8 [R0+UR7+0x7800], R8 ;  /* 0x0078000800007988 */ /* 0x000fe80008000007 */
[----:B-1----:R-:W3:Y:S04]  /*29250*/  LDL.LU R28, [R1+0x190] ;  /* 0x00019000011c7983 */ /* 0x002ee80000300800 */
[----:B------:R0:W-:Y:S04]  /*29260*/  STS.U8 [R0+UR7+0x7c00], R7 ;  /* 0x007c000700007988 */ /* 0x0001e80008000007 */
[----:B----4-:R-:W4:Y:S04]  /*29270*/  LDL.LU R27, [R1+0x1b0] ;  /* 0x0001b000011b7983 */ /* 0x010f280000300800 */
[----:B-----5:R-:W5:Y:S01]  /*29280*/  LDL.LU R26, [R1+0x1cc] ;  /* 0x0001cc00011a7983 */ /* 0x020f620000300800 */
[----:B0-----:R-:W0:Y:S03]  /*29290*/  S2R R7, SR_TID.X ;  /* 0x0000000000077919 */ /* 0x001e260000002100 */
[----:B------:R-:W5:Y:S04]  /*292a0*/  LDL.LU R25, [R1+0x1ec] ;  /* 0x0001ec0001197983 */ /* 0x000f680000300800 */
[----:B------:R-:W5:Y:S04]  /*292b0*/  LDL.LU R24, [R1+0x20c] ;  /* 0x00020c0001187983 */ /* 0x000f680000300800 */
[----:B------:R-:W5:Y:S04]  /*292c0*/  LDL.LU R16, [R1+0x22c] ;  /* 0x00022c0001107983 */ /* 0x000f680000300800 */
[----:B------:R-:W5:Y:S04]  /*292d0*/  LDL.LU R13, [R1+0x24c] ;  /* 0x00024c00010d7983 */ /* 0x000f680000300800 */
[----:B------:R-:W5:Y:S04]  /*292e0*/  LDL.LU R12, [R1+0x26c] ;  /* 0x00026c00010c7983 */ /* 0x000f680000300800 */
[----:B------:R-:W4:Y:S04]  /*292f0*/  LDL.LU R11, [R1+0x28c] ;  /* 0x00028c00010b7983 */ /* 0x000f280000300800 */
[----:B------:R-:W5:Y:S04]  /*29300*/  LDL.LU R10, [R1+0x2ac] ;  /* 0x0002ac00010a7983 */ /* 0x000f680000300800 */
[----:B------:R-:W4:Y:S04]  /*29310*/  LDL.LU R9, [R1+0x2cc] ;  /* 0x0002cc0001097983 */ /* 0x000f280000300800 */
[----:B------:R-:W5:Y:S01]  /*29320*/  LDL.LU R8, [R1+0x2ec] ;  /* 0x0002ec0001087983 */ /* 0x000f620000300800 */
[----:B0-----:R-:W-:-:S03]  /*29330*/  LOP3.LUT R7, R7, 0x7f, RZ, 0xc0, !PT ;  /* 0x0000007f07077812 */ /* 0x001fc600078ec0ff */
[----:B------:R-:W4:Y:S01]  /*29340*/  LDL.LU R0, [R1+0x15ac] ;  /* 0x0015ac0001007983 */ /* 0x000f220000300800 */
[----:B------:R-:W-:-:S05]  /*29350*/  LOP3.LUT R7, R7, 0x10, RZ, 0x3c, !PT ;  /* 0x0000001007077812 */ /* 0x000fca00078e3cff */
[----:B--2---:R0:W-:Y:S04]  /*29360*/  STS.U8 [R7+UR7+0x80], R3 ;  /* 0x0000800307007988 */ /* 0x0041e80008000007 */
[----:B0-----:R-:W2:Y:S04]  /*29370*/  LDL.LU R3, [R1+0x15a8] ;  /* 0x0015a80001037983 */ /* 0x001ea80000300800 */
[----:B---3--:R0:W-:Y:S04]  /*29380*/  STS.U8 [R7+UR7+0x480], R4 ;  /* 0x0004800407007988 */ /* 0x0081e80008000007 */
[----:B------:R1:W-:Y:S04]  /*29390*/  STS.U8 [R7+UR7+0x880], R5 ;  /* 0x0008800507007988 */ /* 0x0003e80008000007 */
[----:B0-----:R-:W3:Y:S04]  /*293a0*/  LDL.LU R4, [R1+0x15a4] ;  /* 0x0015a40001047983 */ /* 0x001ee80000300800 */
[----:B-1----:R-:W3:Y:S04]  /*293b0*/  LDL.LU R5, [R1+0x15a0] ;  /* 0x0015a00001057983 */ /* 0x002ee80000300800 */
[----:B------:R0:W-:Y:S04]  /*293c0*/  STS.U8 [R7+UR7+0xc80], R6 ;  /* 0x000c800607007988 */ /* 0x0001e80008000007 */
[----:B0-----:R-:W3:Y:S04]  /*293d0*/  LDL.LU R6, [R1+0x159c] ;  /* 0x00159c0001067983 */ /* 0x001ee80000300800 */
[----:B------:R0:W-:Y:S04]  /*293e0*/  STS.U8 [R7+UR7+0x5c80], R19 ;  /* 0x005c801307007988 */ /* 0x0001e80008000007 */
[----:B------:R1:W-:Y:S04]  /*293f0*/  STS.U8 [R7+UR7+0x6080], R18 ;  /* 0x0060801207007988 */ /* 0x0003e80008000007 */
[----:B0-----:R-:W3:Y:S04]  /*29400*/  LDL.LU R19, [R1+0x540] ;  /* 0x0005400001137983 */ /* 0x001ee80000300800 */
[----:B-1----:R-:W3:Y:S04]  /*29410*/  LDL.LU R18, [R1+0x53c] ;  /* 0x00053c0001127983 */ /* 0x002ee80000300800 */
[----:B------:R0:W-:Y:S04]  /*29420*/  STS.U8 [R7+UR7+0x6480], R17 ;  /* 0x0064801107007988 */ /* 0x0001e80008000007 */
[----:B------:R1:W-:Y:S04]  /*29430*/  STS.U8 [R7+UR7+0x6880], R2 ;  /* 0x0068800207007988 */ /* 0x0003e80008000007 */
[----:B------:R-:W-:Y:S04]  /*29440*/  STS.U8 [R7+UR7+0x5880], R21 ;  /* 0x0058801507007988 */ /* 0x000fe80008000007 */
[----:B0-----:R-:W3:Y:S04]  /*29450*/  LDL.LU R17, [R1+0x538] ;  /* 0x0005380001117983 */ /* 0x001ee80000300800 */
[----:B-1----:R-:W3:Y:S04]  /*29460*/  LDL.LU R2, [R1+0x534] ;  /* 0x0005340001027983 */ /* 0x002ee80000300800 */
[----:B------:R-:W-:Y:S04]  /*29470*/  STS.U8 [R7+UR7+0x4480], R20 ;  /* 0x0044801407007988 */ /* 0x000fe80008000007 */
[----:B------:R-:W-:Y:S04]  /*29480*/  STS.U8 [R7+UR7+0x4880], R14 ;  /* 0x0048800e07007988 */ /* 0x000fe80008000007 */
[----:B------:R-:W-:Y:S04]  /*29490*/  STS.U8 [R7+UR7+0x4c80], R15 ;  /* 0x004c800f07007988 */ /* 0x000fe80008000007 */
[----:B------:R-:W-:Y:S04]  /*294a0*/  STS.U8 [R7+UR7+0x5080], R23 ;  /* 0x0050801707007988 */ /* 0x000fe80008000007 */
[----:B------:R-:W-:Y:S04]  /*294b0*/  STS.U8 [R7+UR7+0x5480], R22 ;  /* 0x0054801607007988 */ /* 0x000fe80008000007 */
[----:B-----5:R0:W-:Y:S02]  /*294c0*/  STS.U8 [R7+UR7+0x1080], R8 ;  /* 0x0010800807007988 */ /* 0x0201e40008000007 */
[----:B0-----:R-:W0:Y:S02]  /*294d0*/  S2R R8, SR_TID.X ;  /* 0x0000000000087919 */ /* 0x001e240000002100 */
[----:B----4-:R0:W-:Y:S04]  /*294e0*/  STS.U8 [R7+UR7+0x1480], R9 ;  /* 0x0014800907007988 */ /* 0x0101e80008000007 */
[----:B------:R1:W-:Y:S04]  /*294f0*/  STS.U8 [R7+UR7+0x1c80], R11 ;  /* 0x001c800b07007988 */ /* 0x0003e80008000007 */
[----:B------:R-:W-:Y:S04]  /*29500*/  STS.U8 [R7+UR7+0x7c80], R0 ;  /* 0x007c800007007988 */ /* 0x000fe80008000007 */
[----:B------:R4:W-:Y:S01]  /*29510*/  STS.U8 [R7+UR7+0x3880], R27 ;  /* 0x0038801b07007988 */ /* 0x0009e20008000007 */
[C---:B0-----:R-:W-:Y:S01]  /*29520*/  LOP3.LUT R9, R8.reuse, 0x7, RZ, 0xc0, !PT ;  /* 0x0000000708097812 */ /* 0x041fe200078ec0ff */
[C---:B-1----:R-:W-:Y:S01]  /*29530*/  IMAD.SHL.U32 R11, R8.reuse, 0x2, RZ ;  /* 0x00000002080b7824 */ /* 0x042fe200078e00ff */
[----:B----4-:R-:W-:-:S03]  /*29540*/  LOP3.LUT R27, R8, 0xf, RZ, 0xc0, !PT ;  /* 0x0000000f081b7812 */ /* 0x010fc600078ec0ff */
[----:B------:R-:W-:Y:S01]  /*29550*/  IMAD.SHL.U32 R0, R9, 0x10, RZ ;  /* 0x0000001009007824 */ /* 0x000fe200078e00ff */
[----:B------:R0:W-:Y:S04]  /*29560*/  STS.U8 [R7+UR7+0x1880], R10 ;  /* 0x0018800a07007988 */ /* 0x0001e80008000007 */
[----:B------:R-:W-:Y:S01]  /*29570*/  LOP3.LUT R0, R0, 0x30, R11, 0x78, !PT ;  /* 0x0000003000007812 */ /* 0x000fe200078e780b */
[----:B0-----:R-:W4:Y:S04]  /*29580*/  LDL.LU R10, [R1+0x524] ;  /* 0x00052400010a7983 */ /* 0x001f280000300800 */
[----:B------:R-:W5:Y:S04]  /*29590*/  LDL.LU R21, [R1+0x51c] ;  /* 0x00051c0001157983 */ /* 0x000f680000300800 */
[----:B------:R-:W-:Y:S04]  /*295a0*/  STS.U8 [R7+UR7+0x2080], R12 ;  /* 0x0020800c07007988 */ /* 0x000fe80008000007 */
[----:B------:R-:W-:Y:S04]  /*295b0*/  STS.U8 [R7+UR7+0x2480], R13 ;  /* 0x0024800d07007988 */ /* 0x000fe80008000007 */
[----:B------:R-:W-:Y:S04]  /*295c0*/  STS.U8 [R7+UR7+0x2880], R16 ;  /* 0x0028801007007988 */ /* 0x000fe80008000007 */
[----:B--2---:R0:W-:Y:S02]  /*295d0*/  STS.U8 [R7+UR7+0x7880], R3 ;  /* 0x0078800307007988 */ /* 0x0041e40008000007 */
[----:B0-----:R-:W-:-:S02]  /*295e0*/  LOP3.LUT R3, R8, 0x60, RZ, 0xc0, !PT ;  /* 0x0000006008037812 */ /* 0x001fc400078ec0ff */
[----:B---3--:R0:W-:Y:S04]  /*295f0*/  STS.U8 [R7+UR7+0x7480], R4 ;  /* 0x0074800407007988 */ /* 0x0081e80008000007 */
[----:B------:R1:W-:Y:S01]  /*29600*/  STS.U8 [R7+UR7+0x7080], R5 ;  /* 0x0070800507007988 */ /* 0x0003e20008000007 */
[----:B0-----:R-:W-:Y:S01]  /*29610*/  LOP3.LUT R4, R8, 0x10, RZ, 0xc0, !PT ;  /* 0x0000001008047812 */ /* 0x001fe200078ec0ff */
[--C-:B-1----:R-:W-:Y:S01]  /*29620*/  IMAD R5, R9, 0x4, R3.reuse ;  /* 0x0000000409057824 */ /* 0x102fe200078e0203 */
[----:B------:R-:W-:-:S05]  /*29630*/  SHF.R.U32.HI R3, RZ, 0x1, R3 ;  /* 0x00000001ff037819 */ /* 0x000fca0000011603 */
[----:B------:R-:W-:Y:S02]  /*29640*/  IMAD R3, R4, 0x4, R3 ;  /* 0x0000000404037824 */ /* 0x000fe400078e0203 */
[C---:B------:R-:W-:Y:S01]  /*29650*/  IMAD.SHL.U32 R4, R8.reuse, 0x20, RZ ;  /* 0x0000002008047824 */ /* 0x040fe200078e00ff */
[----:B------:R-:W-:-:S04]  /*29660*/  LOP3.LUT R8, R8, 0x1c, RZ, 0xc0, !PT ;  /* 0x0000001c08087812 */ /* 0x000fc800078ec0ff */
[----:B------:R-:W-:Y:S01]  /*29670*/  LOP3.LUT R4, R4, 0x60, RZ, 0xc0, !PT ;  /* 0x0000006004047812 */ /* 0x000fe200078ec0ff */
[----:B------:R-:W-:-:S04]  /*29680*/  IMAD.U32 R0, R5, 0x20, R0 ;  /* 0x0000002005007824 */ /* 0x000fc800078e0000 */
[----:B------:R-:W-:Y:S02]  /*29690*/  IMAD R4, R27, 0x100, R4 ;  /* 0x000001001b047824 */ /* 0x000fe400078e0204 */
[----:B------:R-:W-:Y:S02]  /*296a0*/  IMAD R27, R8, 0x8, R27 ;  /* 0x00000008081b7824 */ /* 0x000fe400078e021b */
[----:B------:R-:W2:Y:S01]  /*296b0*/  LDL.LU R8, [R1+0x52c] ;  /* 0x00052c0001087983 */ /* 0x000ea20000300800 */
[----:B------:R-:W-:-:S03]  /*296c0*/  LOP3.LUT R3, R4, R3, RZ, 0x3c, !PT ;  /* 0x0000000304037212 */ /* 0x000fc600078e3cff */
[----:B------:R-:W-:Y:S04]  /*296d0*/  STL [R1+0x1510], R27 ;  /* 0x0015101b01007387 */ /* 0x000fe80000100800 */
[----:B------:R-:W5:Y:S04]  /*296e0*/  LDL.LU R5, [R1+0x520] ;  /* 0x0005200001057983 */ /* 0x000f680000300800 */
[----:B------:R-:W-:Y:S04]  /*296f0*/  STL [R1+0x1514], R0 ;  /* 0x0015140001007387 */ /* 0x000fe80000100800 */
[----:B------:R0:W-:Y:S04]  /*29700*/  STL [R1+0x1518], R3 ;  /* 0x0015180301007387 */ /* 0x0001e80000100800 */
[----:B------:R-:W-:Y:S04]  /*29710*/  STS.U8 [R7+UR7+0x2c80], R24 ;  /* 0x002c801807007988 */ /* 0x000fe80008000007 */
[----:B------:R-:W-:Y:S04]  /*29720*/  STS.U8 [R7+UR7+0x3080], R25 ;  /* 0x0030801907007988 */ /* 0x000fe80008000007 */
[----:B0-----:R-:W4:Y:S04]  /*29730*/  LDL.LU R3, [R1+0x528] ;  /* 0x0005280001037983 */ /* 0x001f280000300800 */
[----:B------:R-:W-:Y:S04]  /*29740*/  STS.U8 [R7+UR7+0x3480], R26 ;  /* 0x0034801a07007988 */ /* 0x000fe80008000007 */
[----:B------:R-:W-:Y:S04]  /*29750*/  STS.U8 [R7+UR7+0x3c80], R28 ;  /* 0x003c801c07007988 */ /* 0x000fe80008000007 */
[----:B------:R-:W-:Y:S04]  /*29760*/  STS.U8 [R7+UR7+0x4080], R29 ;  /* 0x0040801d07007988 */ /* 0x000fe80008000007 */
[----:B------:R0:W-:Y:S04]  /*29770*/  STS.U8 [R7+UR7+0x6c80], R6 ;  /* 0x006c800607007988 */ /* 0x0001e80008000007 */
[----:B------:R-:W3:Y:S04]  /*29780*/  LDL.LU R0, [R1+0x518] ;  /* 0x0005180001007983 */ /* 0x000ee80000300800 */
[----:B0-----:R-:W3:Y:S04]  /*29790*/  LDL.LU R7, [R1+0x514] ;  /* 0x0005140001077983 */ /* 0x001ee80000300800 */
[----:B------:R-:W2:Y:S04]  /*297a0*/  LDL.LU R27, [R1+0x510] ;  /* 0x00051000011b7983 */ /* 0x000ea80000300800 */
[----:B------:R-:W2:Y:S04]  /*297b0*/  LDL.LU R9, [R1+0x50c] ;  /* 0x00050c0001097983 */ /* 0x000ea80000300800 */
[----:B------:R-:W3:Y:S04]  /*297c0*/  LDL.LU R11, [R1+0x508] ;  /* 0x00050800010b7983 */ /* 0x000ee80000300800 */
[----:B------:R-:W3:Y:S04]  /*297d0*/  LDL.LU R12, [R1+0x504] ;  /* 0x00050400010c7983 */ /* 0x000ee80000300800 */
[----:B------:R-:W2:Y:S04]  /*297e0*/  LDL.LU R13, [R1+0x500] ;  /* 0x00050000010d7983 */ /* 0x000ea80000300800 */
[----:B------:R-:W2:Y:S04]  /*297f0*/  LDL.LU R16, [R1+0x4fc] ;  /* 0x0004fc0001107983 */ /* 0x000ea80000300800 */
[----:B------:R-:W2:Y:S04]  /*29800*/  LDL.LU R24, [R1+0x4f8] ;  /* 0x0004f80001187983 */ /* 0x000ea80000300800 */
[----:B------:R-:W2:Y:S04]  /*29810*/  LDL.LU R26, [R1+0x4f4] ;  /* 0x0004f400011a7983 */ /* 0x000ea80000300800 */
[----:B------:R-:W2:Y:S01]  /*29820*/  LDL.LU R25, [R1+0x4f0] ;  /* 0x0004f00001197983 */ /* 0x000ea20000300800 */
[----:B------:R-:W-:-:S03]  /*29830*/  F2FP.SATFINITE.E4M3.F32.PACK_AB_MERGE_C R4, R18, R19, RZ ;  /* 0x000000131204723e */ /* 0x000fc600048070ff */
[----:B------:R-:W2:Y:S04]  /*29840*/  LDL.LU R28, [R1+0x4ec] ;  /* 0x0004ec00011c7983 */ /* 0x000ea80000300800 */
        /* <DEDUP_REMOVED lines=8> */
[----:B------:R0:W-:Y:S04]  /*298d0*/  STL [R1+0x151c], R4 ;  /* 0x00151c0401007387 */ /* 0x0001e80000100800 */
[----:B0-----:R-:W2:Y:S01]  /*298e0*/  LDL.LU R4, [R1+0x530] ;  /* 0x0005300001047983 */ /* 0x001ea20000300800 */
[----:B------:R-:W-:-:S03]  /*298f0*/  F2FP.SATFINITE.E4M3.F32.PACK_AB_MERGE_C R6, R2, R17, RZ ;  /* 0x000000110206723e */ /* 0x000fc600048070ff */
[----:B------:R-:W2:Y:S04]  /*29900*/  LDL.LU R17, [R1+0x4c8] ;  /* 0x0004c80001117983 */ /* 0x000ea80000300800 */
[----:B------:R-:W2:Y:S04]  /*29910*/  LDL.LU R2, [R1+0x4c4] ;  /* 0x0004c40001027983 */ /* 0x000ea80000300800 */
[----:B------:R-:W-:Y:S01]  /*29920*/  STL [R1+0x1520], R6 ;  /* 0x0015200601007387 */ /* 0x000fe20000100800 */
[----:B-----5:R-:W-:Y:S02]  /*29930*/  F2FP.SATFINITE.E4M3.F32.PACK_AB_MERGE_C R5, R21, R5, RZ ;  /* 0x000000051505723e */ /* 0x020fe400048070ff */
[----:B----4-:R-:W-:-:S02]  /*29940*/  F2FP.SATFINITE.E4M3.F32.PACK_AB_MERGE_C R10, R10, R3, RZ ;  /* 0x000000030a0a723e */ /* 0x010fc400048070ff */
[----:B---3--:R-:W-:Y:S02]  /*29950*/  F2FP.SATFINITE.E4M3.F32.PACK_AB_MERGE_C R11, R12, R11, RZ ;  /* 0x0000000b0c0b723e */ /* 0x008fe400048070ff */
[----:B--2---:R-:W-:Y:S02]  /*29960*/  F2FP.SATFINITE.E4M3.F32.PACK_AB_MERGE_C R12, R16, R13, RZ ;  /* 0x0000000d100c723e */ /* 0x004fe400048070ff */
[----:B------:R-:W-:Y:S02]  /*29970*/  F2FP.SATFINITE.E4M3.F32.PACK_AB_MERGE_C R7, R7, R0, RZ ;  /* 0x000000000707723e */ /* 0x000fe400048070ff */
[----:B------:R-:W-:Y:S02]  /*29980*/  F2FP.SATFINITE.E4M3.F32.PACK_AB_MERGE_C R9, R9, R27, RZ ;  /* 0x0000001b0909723e */ /* 0x000fe400048070ff */
[----:B------:R-:W-:Y:S02]  /*29990*/  F2FP.SATFINITE.E4M3.F32.PACK_AB_MERGE_C R26, R26, R24, RZ ;  /* 0x000000181a1a723e */ /* 0x000fe400048070ff */
[----:B------:R-:W-:-:S02]  /*299a0*/  F2FP.SATFINITE.E4M3.F32.PACK_AB_MERGE_C R13, R18, R14, RZ ;  /* 0x0000000e120d723e */ /* 0x000fc400048070ff */
[----:B------:R-:W0:Y:S01]  /*299b0*/  S2R R18, SR_TID.X ;  /* 0x0000000000127919 */ /* 0x000e220000002100 */
[----:B------:R-:W-:Y:S02]  /*299c0*/  F2FP.SATFINITE.E4M3.F32.PACK_AB_MERGE_C R16, R28, R25, RZ ;  /* 0x000000191c10723e */ /* 0x000fe400048070ff */
[----:B------:R-:W-:Y:S02]  /*299d0*/  F2FP.SATFINITE.E4M3.F32.PACK_AB_MERGE_C R25, R20, R29, RZ ;  /* 0x0000001d1419723e */ /* 0x000fe400048070ff */
[----:B------:R-:W-:Y:S02]  /*299e0*/  F2FP.SATFINITE.E4M3.F32.PACK_AB_MERGE_C R15, R23, R15, RZ ;  /* 0x0000000f170f723e */ /* 0x000fe400048070ff */
[----:B------:R-:W-:-:S05]  /*299f0*/  F2FP.SATFINITE.E4M3.F32.PACK_AB_MERGE_C R8, R8, R4, RZ ;  /* 0x000000040808723e */ /* 0x000fca00048070ff */
[----:B------:R-:W-:Y:S04]  /*29a00*/  STL [R1+0x1524], R8 ;  /* 0x0015240801007387 */ /* 0x000fe80000100800 */
[----:B------:R-:W-:Y:S04]  /*29a10*/  STL [R1+0x1528], R10 ;  /* 0x0015280a01007387 */ /* 0x000fe80000100800 */
[----:B------:R-:W2:Y:S04]  /*29a20*/  LDL.LU R21, [R1+0x3c4] ;  /* 0x0003c40001157983 */ /* 0x000ea80000300800 */
[----:B------:R-:W-:Y:S04]  /*29a30*/  STL [R1+0x152c], R5 ;  /* 0x00152c0501007387 */ /* 0x000fe80000100800 */
[----:B------:R-:W-:Y:S04]  /*29a40*/  STL [R1+0x1530], R7 ;  /* 0x0015300701007387 */ /* 0x000fe80000100800 */
[----:B------:R-:W-:Y:S04]  /*29a50*/  STL [R1+0x1534], R9 ;  /* 0x0015340901007387 */ /* 0x000fe80000100800 */
[----:B------:R-:W-:Y:S04]  /*29a60*/  STL [R1+0x1538], R11 ;  /* 0x0015380b01007387 */ /* 0x000fe80000100800 */
[----:B------:R-:W-:Y:S04]  /*29a70*/  STL [R1+0x153c], R12 ;  /* 0x00153c0c01007387 */ /* 0x000fe80000100800 */
[----:B------:R-:W-:Y:S01]  /*29a80*/  STL [R1+0x1540], R26 ;  /* 0x0015401a01007387 */ /* 0x000fe20000100800 */
[----:B0-----:R-:W-:-:S03]  /*29a90*/  LOP3.LUT R27, R18, 0x7f, RZ, 0xc0, !PT ;  /* 0x0000007f121b7812 */ /* 0x001fc600078ec0ff */
[----:B------:R-:W-:Y:S04]  /*29aa0*/  STL [R1+0x1544], R16 ;  /* 0x0015441001007387 */ /* 0x000fe80000100800 */
[----:B------:R-:W-:Y:S04]  /*29ab0*/  STL [R1+0x1548], R25 ;  /* 0x0015481901007387 */ /* 0x000fe80000100800 */
[----:B------:R-:W-:Y:S04]  /*29ac0*/  STL [R1+0x154c], R13 ;  /* 0x00154c0d01007387 */ /* 0x000fe80000100800 */
[----:B------:R-:W-:Y:S04]  /*29ad0*/  STL [R1+0x1550], R15 ;  /* 0x0015500f01007387 */ /* 0x000fe80000100800 */
[----:B------:R-:W3:Y:S01]  /*29ae0*/  LDL.LU R18, [R1+0x384] ;  /* 0x0003840001127983 */ /* 0x000ee20000300800 */
[----:B------:R-:W-:-:S02]  /*29af0*/  F2FP.SATFINITE.E4M3.F32.PACK_AB_MERGE_C R24, R19, R22, RZ ;  /* 0x000000161318723e */ /* 0x000fc400048070ff */
[----:B------:R-:W-:-:S03]  /*29b00*/  F2FP.SATFINITE.E4M3.F32.PACK_AB_MERGE_C R20, R2, R17, RZ ;  /* 0x000000110214723e */ /* 0x000fc600048070ff */
[----:B------:R0:W-:Y:S04]  /*29b10*/  STL [R1+0x1554], R24 ;  /* 0x0015541801007387 */ /* 0x0001e80000100800 */
[----:B0-----:R-:W4:Y:S04]  /*29b20*/  LDL.LU R24, [R1+0x368] ;  /* 0x0003680001187983 */ /* 0x001f280000300800 */
[----:B------:R-:W5:Y:S04]  /*29b30*/  LDL.LU R17, [R1+0x348] ;  /* 0x0003480001117983 */ /* 0x000f680000300800 */
[----:B------:R-:W4:Y:S04]  /*29b40*/  LDL.LU R2, [R1+0x308] ;  /* 0x0003080001027983 */ /* 0x000f280000300800 */
[----:B------:R-:W4:Y:S04]  /*29b50*/  LDL.LU R19, [R1+0x2e8] ;  /* 0x0002e80001137983 */ /* 0x000f280000300800 */
[----:B------:R0:W-:Y:S04]  /*29b60*/  STL [R1+0x1558], R20 ;  /* 0x0015581401007387 */ /* 0x0001e80000100800 */
[----:B0-----:R-:W4:Y:S04]  /*29b70*/  LDL.LU R20, [R1+0x39c] ;  /* 0x00039c0001147983 */ /* 0x001f280000300800 */
        /* <DEDUP_REMOVED lines=10> */
[----:B------:R-:W4:Y:S01]  /*29c20*/  LDL.LU R10, [R1+0x18c] ;  /* 0x00018c00010a7983 */ /* 0x000f220000300800 */
[----:B------:R-:W-:-:S03]  /*29c30*/  LOP3.LUT R29, R27, 0x20, RZ, 0x3c, !PT ;  /* 0x000000201b1d7812 */ /* 0x000fc600078e3cff */
[----:B------:R-:W4:Y:S04]  /*29c40*/  LDL R8, [R1+0x170] ;  /* 0x0001700001087983 */ /* 0x000f280000100800 */
        /* <DEDUP_REMOVED lines=8> */
[----:B--2---:R0:W-:Y:S04]  /*29cd0*/  STS.U8 [R29+UR7+0x100], R21 ;  /* 0x000100151d007988 */ /* 0x0041e80008000007 */
[----:B0-----:R-:W2:Y:S04]  /*29ce0*/  LDL.LU R21, [R1+0x6c] ;  /* 0x00006c0001157983 */ /* 0x001ea80000300800 */
[----:B---3--:R0:W-:Y:S04]  /*29cf0*/  STS.U8 [R29+UR7+0x900], R18 ;  /* 0x000900121d007988 */ /* 0x0081e80008000007 */
[----:B0-----:R-:W3:Y:S04]  /*29d00*/  LDL.LU R18, [R1+0x4c] ;  /* 0x00004c0001127983 */ /* 0x001ee80000300800 */
[----:B-----5:R0:W-:Y:S04]  /*29d10*/  STS.U8 [R29+UR7+0x1100], R17 ;  /* 0x001100111d007988 */ /* 0x0201e80008000007 */
[----:B----4-:R1:W-:Y:S04]  /*29d20*/  STS.U8 [R29+UR7+0x1500], R2 ;  /* 0x001500021d007988 */ /* 0x0103e80008000007 */
[----:B------:R4:W-:Y:S04]  /*29d30*/  STS.U8 [R29+UR7+0x1900], R19 ;  /* 0x001900131d007988 */ /* 0x0009e80008000007 */
[----:B0-----:R-:W5:Y:S04]  /*29d40*/  LDL.LU R17, [R1+0x24] ;  /* 0x0000240001117983 */ /* 0x001f680000300800 */
[----:B-1----:R-:W2:Y:S04]  /*29d50*/  LDL.LU R2, [R1+0x14] ;  /* 0x0000140001027983 */ /* 0x002ea80000300800 */
[----:B----4-:R-:W4:Y:S04]  /*29d60*/  LDL R19, [R1+0xc] ;  /* 0x00000c0001137983 */ /* 0x010f280000100800 */
[----:B------:R-:W-:Y:S04]  /*29d70*/  STL [R1+0x1598], R27 ;  /* 0x0015981b01007387 */ /* 0x000fe80000100800 */
[----:B------:R0:W-:Y:S02]  /*29d80*/  STS.U8 [R29+UR7+0x5d00], R28 ;  /* 0x005d001c1d007988 */ /* 0x0001e40008000007 */
[----:B0-----:R-:W-:-:S02]  /*29d90*/  LOP3.LUT R28, R27, 0x30, RZ, 0x3c, !PT ;  /* 0x000000301b1c7812 */ /* 0x001fc400078e3cff */
[----:B------:R-:W4:Y:S04]  /*29da0*/  LDL.LU R27, [R1+0x3c0] ;  /* 0x0003c000011b7983 */ /* 0x000f280000300800 */
[----:B---3--:R0:W-:Y:S04]  /*29db0*/  STS.U8 [R29+UR7+0x7100], R18 ;  /* 0x007100121d007988 */ /* 0x0081e80008000007 */
[----:B0-----:R-:W3:Y:S04]  /*29dc0*/  LDL.LU R18, [R1+0x398] ;  /* 0x0003980001127983 */ /* 0x001ee80000300800 */
[----:B------:R-:W-:Y:S04]  /*29dd0*/  STS.U8 [R29+UR7+0x500], R20 ;  /* 0x000500141d007988 */ /* 0x000fe80008000007 */
[----:B------:R-:W-:Y:S04]  /*29de0*/  STS.U8 [R29+UR7+0xd00], R24 ;  /* 0x000d00181d007988 */ /* 0x000fe80008000007 */
[----:B-----5:R0:W-:Y:S04]  /*29df0*/  STS.U8 [R29+UR7+0x7500], R17 ;  /* 0x007500111d007988 */ /* 0x0201e80008000007 */
[----:B--2---:R1:W-:Y:S04]  /*29e00*/  STS.U8 [R29+UR7+0x7900], R2 ;  /* 0x007900021d007988 */ /* 0x0043e80008000007 */
[----:B------:R-:W-:Y:S04]  /*29e10*/  STS.U8 [R29+UR7+0x1d00], R15 ;  /* 0x001d000f1d007988 */ /* 0x000fe80008000007 */
[----:B0-----:R-:W2:Y:S04]  /*29e20*/  LDL.LU R17, [R1+0x380] ;  /* 0x0003800001117983 */ /* 0x001ea80000300800 */
        /* <DEDUP_REMOVED lines=19> */
[----:B-1----:R-:W5:Y:S04]  /*29f60*/  LDL.LU R2, [R1+0x364] ;  /* 0x0003640001027983 */ /* 0x002f680000300800 */
[----:B----4-:R0:W-:Y:S04]  /*29f70*/  STS.U8 [R29+UR7+0x7d00], R19 ;  /* 0x007d00131d007988 */ /* 0x0101e80008000007 */
        /* <DEDUP_REMOVED lines=24> */
[----:B------:R0:W-:Y:S04]  /*2a100*/  STS.U8 [R28+UR7+0x180], R27 ;  /* 0x0001801b1c007988 */ /* 0x0001e80008000007 */
[----:B0-----:R-:W4:Y:S04]  /*2a110*/  LDL.LU R27, [R1+0x1598] ;  /* 0x00159800011b7983 */ /* 0x001f280000300800 */
[----:B---3--:R0:W-:Y:S04]  /*2a120*/  STS.U8 [R28+UR7+0x580], R18 ;  /* 0x000580121c007988 */ /* 0x0081e80008000007 */
[----:B0-----:R-:W3:Y:S04]  /*2a130*/  LDL.LU R18, [R1+0x48] ;  /* 0x0000480001127983 */ /* 0x001ee80000300800 */
[----:B--2---:R0:W-:Y:S04]  /*2a140*/  STS.U8 [R28+UR7+0x980], R17 ;  /* 0x000980111c007988 */ /* 0x0041e80008000007 */
[----:B0-----:R-:W2:Y:S04]  /*2a150*/  LDL.LU R17, [R1+0x20] ;  /* 0x0000200001117983 */ /* 0x001ea80000300800 */
[----:B-----5:R0:W-:Y:S04]  /*2a160*/  STS.U8 [R28+UR7+0xd80], R2 ;  /* 0x000d80021c007988 */ /* 0x0201e80008000007 */
[----:B0-----:R-:W5:Y:S04]  /*2a170*/  LDL R2, [R1+0x8] ;  /* 0x0000080001027983 */ /* 0x001f680000100800 */
[----:B----4-:R0:W-:Y:S04]  /*2a180*/  STS.U8 [R28+UR7+0x1180], R29 ;  /* 0x0011801d1c007988 */ /* 0x0101e80008000007 */
[----:B------:R1:W-:Y:S04]  /*2a190*/  STS.U8 [R28+UR7+0x6d80], R19 ;  /* 0x006d80131c007988 */ /* 0x0003e80008000007 */
[----:B------:R-:W-:Y:S01]  /*2a1a0*/  STL [R1+0x1590], R27 ;  /* 0x0015901b01007387 */ /* 0x000fe20000100800 */
[----:B0-----:R-:W-:-:S03]  /*2a1b0*/  LOP3.LUT R29, R27, 0x40, RZ, 0x3c, !PT ;  /* 0x000000401b1d7812 */ /* 0x001fc600078e3cff */
[----:B-1----:R-:W4:Y:S04]  /*2a1c0*/  LDL.LU R19, [R1+0x4] ;  /* 0x0000040001137983 */ /* 0x002f280000300800 */
[----:B---3--:R0:W-:Y:S04]  /*2a1d0*/  STS.U8 [R28+UR7+0x7180], R18 ;  /* 0x007180121c007988 */ /* 0x0081e80008000007 */
[----:B0-----:R-:W3:Y:S04]  /*2a1e0*/  LDL.LU R18, [R1+0x3a0] ;  /* 0x0003a00001127983 */ /* 0x001ee80000300800 */
[----:B------:R-:W5:Y:S04]  /*2a1f0*/  LDL.LU R27, [R1+0x37c] ;  /* 0x00037c00011b7983 */ /* 0x000f680000300800 */
[----:B------:R-:W-:Y:S04]  /*2a200*/  STS.U8 [R28+UR7+0x1580], R20 ;  /* 0x001580141c007988 */ /* 0x000fe80008000007 */
[----:B--2---:R-:W-:Y:S04]  /*2a210*/  STS.U8 [R28+UR7+0x7580], R17 ;  /* 0x007580111c007988 */ /* 0x004fe80008000007 */
[----:B------:R-:W-:Y:S04]  /*2a220*/  STS.U8 [R28+UR7+0x1980], R24 ;  /* 0x001980181c007988 */ /* 0x000fe80008000007 */
[----:B------:R-:W-:Y:S04]  /*2a230*/  STS.U8 [R28+UR7+0x1d80], R15 ;  /* 0x001d800f1c007988 */ /* 0x000fe80008000007 */
[----:B-----5:R0:W-:Y:S04]  /*2a240*/  STL [R1+0x1594], R27 ;  /* 0x0015941b01007387 */ /* 0x0201e80000100800 */
[----:B0-----:R-:W2:Y:S04]  /*2a250*/  LDL.LU R27, [R1+0x394] ;  /* 0x00039400011b7983 */ /* 0x001ea80000300800 */
[----:B------:R0:W-:Y:S04]  /*2a260*/  STS.U8 [R28+UR7+0x7980], R2 ;  /* 0x007980021c007988 */ /* 0x0001e80008000007 */
        /* <DEDUP_REMOVED lines=42> */
[----:B----4-:R1:W-:Y:S04]  /*2a510*/  STS.U8 [R28+UR7+0x7d80], R19 ;  /* 0x007d80131c007988 */ /* 0x0103e80008000007 */
[----:B0-----:R-:W4:Y:S04]  /*2a520*/  LDL.LU R21, [R1+0x64] ;  /* 0x0000640001157983 */ /* 0x001f280000300800 */
[----:B---3--:R0:W-:Y:S04]  /*2a530*/  STS.U8 [R29+UR7+0x200], R18 ;  /* 0x000200121d007988 */ /* 0x0081e80008000007 */
[----:B-1----:R-:W3:Y:S04]  /*2a540*/  LDL.LU R28, [R1+0x300] ;  /* 0x00030000011c7983 */ /* 0x002ee80000300800 */
[----:B------:R-:W4:Y:S04]  /*2a550*/  LDL.LU R19, [R1+0x40] ;  /* 0x0000400001137983 */ /* 0x000f280000300800 */
[----:B0-----:R-:W4:Y:S04]  /*2a560*/  LDL.LU R18, [R1+0x1c] ;  /* 0x00001c0001127983 */ /* 0x001f280000300800 */
[----:B--2---:R0:W-:Y:S04]  /*2a570*/  STS.U8 [R29+UR7+0x600], R27 ;  /* 0x0006001b1d007988 */ /* 0x0041e80008000007 */
[----:B0-----:R-:W2:Y:S04]  /*2a580*/  LDL.LU R27, [R1+0x1594] ;  /* 0x00159400011b7983 */ /* 0x001ea80000300800 */
[----:B--2---:R0:W-:Y:S04]  /*2a590*/  STS.U8 [R29+UR7+0xa00], R27 ;  /* 0x000a001b1d007988 */ /* 0x0041e80008000007 */
[----:B0-----:R-:W2:Y:S04]  /*2a5a0*/  LDL.LU R27, [R1+0x1590] ;  /* 0x00159000011b7983 */ /* 0x001ea80000300800 */
[----:B-----5:R0:W-:Y:S04]  /*2a5b0*/  STS.U8 [R29+UR7+0xe00], R17 ;  /* 0x000e00111d007988 */ /* 0x0201e80008000007 */
[----:B------:R1:W-:Y:S04]  /*2a5c0*/  STS.U8 [R29+UR7+0x1200], R2 ;  /* 0x001200021d007988 */ /* 0x0003e80008000007 */
[----:B---3--:R3:W-:Y:S04]  /*2a5d0*/  STS.U8 [R29+UR7+0x1600], R28 ;  /* 0x0016001c1d007988 */ /* 0x0087e80008000007 */
[----:B0-----:R-:W5:Y:S04]  /*2a5e0*/  LDL.LU R17, [R1+0x158c] ;  /* 0x00158c0001117983 */ /* 0x001f680000300800 */
[----:B-1----:R-:W5:Y:S04]  /*2a5f0*/  LDL.LU R2, [R1+0x1588] ;  /* 0x0015880001027983 */ /* 0x002f680000300800 */
[----:B----4-:R0:W-:Y:S04]  /*2a600*/  STS.U8 [R29+UR7+0x7200], R19 ;  /* 0x007200131d007988 */ /* 0x0101e80008000007 */
[----:B--2---:R1:W-:Y:S01]  /*2a610*/  STL [R1+0x1580], R27 ;  /* 0x0015801b01007387 */ /* 0x0043e20000100800 */
[----:B---3--:R-:W-:-:S03]  /*2a620*/  LOP3.LUT R28, R27, 0x50, RZ, 0x3c, !PT ;  /* 0x000000501b1c7812 */ /* 0x008fc600078e3cff */
[----:B0-----:R-:W2:Y:S04]  /*2a630*/  LDL.LU R19, [R1+0x3ac] ;  /* 0x0003ac0001137983 */ /* 0x001ea80000300800 */
[----:B-1----:R-:W3:Y:S04]  /*2a640*/  LDL.LU R27, [R1+0x378] ;  /* 0x00037800011b7983 */ /* 0x002ee80000300800 */
        /* <DEDUP_REMOVED lines=13> */
[----:B---3--:R0:W-:Y:S04]  /*2a720*/  STL [R1+0x1584], R27 ;  /* 0x0015841b01007387 */ /* 0x0081e80000100800 */
[----:B0-----:R-:W3:Y:S04]  /*2a730*/  LDL.LU R27, [R1+0x390] ;  /* 0x00039000011b7983 */ /* 0x001ee80000300800 */
        /* <DEDUP_REMOVED lines=13> */
[----:B------:R-:W4:Y:S04]  /*2a810*/  LDL.LU R7, [R1+0x164] ;  /* 0x0001640001077983 */ /* 0x000f280000300800 */
[----:B------:R1:W-:Y:S04]  /*2a820*/  STS.U8 [R29+UR7+0x4a00], R10 ;  /* 0x004a000a1d007988 */ /* 0x0003e80008000007 */
[----:B------:R5:W-:Y:S04]  /*2a830*/  STS.U8 [R29+UR7+0x4e00], R8 ;  /* 0x004e00081d007988 */ /* 0x000be80008000007 */
[----:B------:R2:W-:Y:S04]  /*2a840*/  STS.U8 [R29+UR7+0x5200], R6 ;  /* 0x005200061d007988 */ /* 0x0005e80008000007 */
[----:B------:R2:W-:Y:S04]  /*2a850*/  STS.U8 [R29+UR7+0x5600], R4 ;  /* 0x005600041d007988 */ /* 0x0005e80008000007 */
[----:B------:R2:W-:Y:S04]  /*2a860*/  STS.U8 [R29+UR7+0x5a00], R3 ;  /* 0x005a00031d007988 */ /* 0x0005e80008000007 */
[----:B0-----:R-:W4:Y:S04]  /*2a870*/  LDL.LU R5, [R1+0x144] ;  /* 0x0001440001057983 */ /* 0x001f280000300800 */
[----:B-1----:R-:W4:Y:S04]  /*2a880*/  LDL.LU R10, [R1+0x124] ;  /* 0x00012400010a7983 */ /* 0x002f280000300800 */
[----:B-----5:R-:W5:Y:S04]  /*2a890*/  LDL.LU R8, [R1+0x10c] ;  /* 0x00010c0001087983 */ /* 0x020f680000300800 */
[----:B--2---:R-:W2:Y:S04]  /*2a8a0*/  LDL.LU R6, [R1+0xf4] ;  /* 0x0000f40001067983 */ /* 0x004ea80000300800 */
[----:B------:R-:W2:Y:S04]  /*2a8b0*/  LDL.LU R4, [R1+0xd8] ;  /* 0x0000d80001047983 */ /* 0x000ea80000300800 */
[----:B------:R0:W-:Y:S04]  /*2a8c0*/  STS.U8 [R29+UR7+0x5e00], R0 ;  /* 0x005e00001d007988 */ /* 0x0001e80008000007 */
[----:B------:R-:W2:Y:S04]  /*2a8d0*/  LDL.LU R3, [R1+0xbc] ;  /* 0x0000bc0001037983 */ /* 0x000ea80000300800 */
[----:B------:R1:W-:Y:S04]  /*2a8e0*/  STS.U8 [R29+UR7+0x6200], R14 ;  /* 0x0062000e1d007988 */ /* 0x0003e80008000007 */
[----:B------:R1:W-:Y:S04]  /*2a8f0*/  STS.U8 [R29+UR7+0x6600], R23 ;  /* 0x006600171d007988 */ /* 0x0003e80008000007 */
[----:B------:R1:W-:Y:S04]  /*2a900*/  STS.U8 [R29+UR7+0x7a00], R2 ;  /* 0x007a00021d007988 */ /* 0x0003e80008000007 */
[----:B------:R1:W-:Y:S04]  /*2a910*/  STS.U8 [R29+UR7+0x7e00], R17 ;  /* 0x007e00111d007988 */ /* 0x0003e80008000007 */
[----:B------:R1:W-:Y:S04]  /*2a920*/  STS.U8 [R29+UR7+0x6a00], R22 ;  /* 0x006a00161d007988 */ /* 0x0003e80008000007 */
[----:B0-----:R-:W2:Y:S04]  /*2a930*/  LDL.LU R0, [R1+0xa0] ;  /* 0x0000a00001007983 */ /* 0x001ea80000300800 */
[----:B-1----:R-:W2:Y:S04]  /*2a940*/  LDL.LU R14, [R1+0x84] ;  /* 0x00008400010e7983 */ /* 0x002ea80000300800 */
[----:B------:R-:W5:Y:S04]  /*2a950*/  LDL.LU R23, [R1+0x60] ;  /* 0x0000600001177983 */ /* 0x000f680000300800 */
[----:B------:R-:W2:Y:S04]  /*2a960*/  LDL.LU R2, [R1+0x2bc] ;  /* 0x0002bc0001027983 */ /* 0x000ea80000300800 */
[----:B------:R-:W5:Y:S04]  /*2a970*/  LDL.LU R17, [R1+0x2fc] ;  /* 0x0002fc0001117983 */ /* 0x000f680000300800 */
[----:B------:R-:W5:Y:S04]  /*2a980*/  LDL.LU R29, [R1+0x2dc] ;  /* 0x0002dc00011d7983 */ /* 0x000f680000300800 */
[----:B------:R0:W-:Y:S04]  /*2a990*/  STS.U8 [R28+UR7+0x280], R19 ;  /* 0x000280131c007988 */ /* 0x0001e80008000007 */
[----:B------:R-:W5:Y:S04]  /*2a9a0*/  LDL.LU R22, [R1+0x38] ;  /* 0x0000380001167983 */ /* 0x000f680000300800 */
[----:B0-----:R-:W5:Y:S04]  /*2a9b0*/  LDL.LU R19, [R1+0x18] ;  /* 0x0000180001137983 */ /* 0x001f680000300800 */
[----:B---3--:R0:W-:Y:S04]  /*2a9c0*/  STS.U8 [R28+UR7+0x680], R27 ;  /* 0x0006801b1c007988 */ /* 0x0081e80008000007 */
[----:B0-----:R-:W3:Y:S04]  /*2a9d0*/  LDL.LU R27, [R1+0x1584] ;  /* 0x00158400011b7983 */ /* 0x001ee80000300800 */
[----:B----4-:R-:W-:Y:S04]  /*2a9e0*/  STS.U8 [R28+UR7+0xe80], R21 ;  /* 0x000e80151c007988 */ /* 0x010fe80008000007 */
[----:B---3--:R0:W-:Y:S04]  /*2a9f0*/  STS.U8 [R28+UR7+0xa80], R27 ;  /* 0x000a801b1c007988 */ /* 0x0081e80008000007 */
[----:B0-----:R-:W3:Y:S04]  /*2aa00*/  LDL.LU R27, [R1+0x1580] ;  /* 0x00158000011b7983 */ /* 0x001ee80000300800 */
[----:B------:R-:W4:Y:S04]  /*2aa10*/  LDL.LU R21, [R1+0x157c] ;  /* 0x00157c0001157983 */ /* 0x000f280000300800 */
[----:B------:R0:W-:Y:S04]  /*2aa20*/  STS.U8 [R28+UR7+0x1280], R18 ;  /* 0x001280121c007988 */ /* 0x0001e80008000007 */
[----:B--2---:R3:W-:Y:S04]  /*2aa30*/  STS.U8 [R28+UR7+0x1e80], R2 ;  /* 0x001e80021c007988 */ /* 0x0047e80008000007 */
[----:B0-----:R-:W2:Y:S01]  /*2aa40*/  LDL.LU R18, [R1+0x1578] ;  /* 0x0015780001127983 */ /* 0x001ea20000300800 */
[----:B---3--:R-:W-:-:S03]  /*2aa50*/  LOP3.LUT R2, R27, 0x60, RZ, 0x3c, !PT ;  /* 0x000000601b027812 */ /* 0x008fc600078e3cff */
[----:B------:R0:W-:Y:S04]  /*2aa60*/  STL [R1+0x156c], R27 ;  /* 0x00156c1b01007387 */ /* 0x0001e80000100800 */
[----:B0-----:R-:W3:Y:S04]  /*2aa70*/  LDL.LU R27, [R1+0x374] ;  /* 0x00037400011b7983 */ /* 0x001ee80000300800 */
[----:B---3--:R0:W-:Y:S04]  /*2aa80*/  STL [R1+0x1570], R27 ;  /* 0x0015701b01007387 */ /* 0x0081e80000100800 */
[----:B0-----:R-:W3:Y:S04]  /*2aa90*/  LDL.LU R27, [R1+0x38c] ;  /* 0x00038c00011b7983 */ /* 0x001ee80000300800 */
[----:B-----5:R-:W-:Y:S04]  /*2aaa0*/  STS.U8 [R28+UR7+0x6e80], R23 ;  /* 0x006e80171c007988 */ /* 0x020fe80008000007 */
        /* <DEDUP_REMOVED lines=28> */
[----:B------:R1:W-:Y:S04]  /*2ac70*/  STS.U8 [R28+UR7+0x4a80], R7 ;  /* 0x004a80071c007988 */ /* 0x0003e80008000007 */
[----:B------:R4:W-:Y:S04]  /*2ac80*/  STS.U8 [R28+UR7+0x4e80], R5 ;  /* 0x004e80051c007988 */ /* 0x0009e80008000007 */
[----:B------:R2:W-:Y:S04]  /*2ac90*/  STS.U8 [R28+UR7+0x5280], R10 ;  /* 0x0052800a1c007988 */ /* 0x0005e80008000007 */
[----:B------:R2:W-:Y:S04]  /*2aca0*/  STS.U8 [R28+UR7+0x5680], R8 ;  /* 0x005680081c007988 */ /* 0x0005e80008000007 */
[----:B------:R2:W-:Y:S04]  /*2acb0*/  STS.U8 [R28+UR7+0x5a80], R6 ;  /* 0x005a80061c007988 */ /* 0x0005e80008000007 */
[----:B0-----:R-:W5:Y:S04]  /*2acc0*/  LDL.LU R9, [R1+0x140] ;  /* 0x0001400001097983 */ /* 0x001f680000300800 */
[----:B-1----:R-:W5:Y:S04]  /*2acd0*/  LDL.LU R7, [R1+0x120] ;  /* 0x0001200001077983 */ /* 0x002f680000300800 */
[----:B----4-:R-:W4:Y:S04]  /*2ace0*/  LDL.LU R5, [R1+0x108] ;  /* 0x0001080001057983 */ /* 0x010f280000300800 */
        /* <DEDUP_REMOVED lines=11> */
[----:B------:R-:W2:Y:S04]  /*2ada0*/  LDL.LU R0, [R1+0x58] ;  /* 0x0000580001007983 */ /* 0x000ea80000300800 */
[----:B------:R-:W2:Y:S04]  /*2adb0*/  LDL.LU R14, [R1+0x30] ;  /* 0x00003000010e7983 */ /* 0x000ea80000300800 */
[----:B------:R-:W2:Y:S04]  /*2adc0*/  LDL.LU R22, [R1+0x10] ;  /* 0x0000100001167983 */ /* 0x000ea80000300800 */
[----:B------:R-:W2:Y:S04]  /*2add0*/  LDL.LU R18, [R1+0x2b8] ;  /* 0x0002b80001127983 */ /* 0x000ea80000300800 */
[----:B------:R0:W-:Y:S04]  /*2ade0*/  STS.U8 [R28+UR7+0x7e80], R21 ;  /* 0x007e80151c007988 */ /* 0x0001e80008000007 */
[----:B0-----:R-:W2:Y:S04]  /*2adf0*/  LDL.LU R21, [R1+0x2f8] ;  /* 0x0002f80001157983 */ /* 0x001ea80000300800 */
[----:B------:R-:W2:Y:S04]  /*2ae00*/  LDL.LU R28, [R1+0x2d8] ;  /* 0x0002d800011c7983 */ /* 0x000ea80000300800 */
[----:B---3--:R0:W-:Y:S04]  /*2ae10*/  STS.U8 [R2+UR7+0x300], R27 ;  /* 0x0003001b02007988 */ /* 0x0081e80008000007 */
[----:B0-----:R-:W3:Y:S04]  /*2ae20*/  LDL.LU R27, [R1+0x1574] ;  /* 0x00157400011b7983 */ /* 0x001ee80000300800 */
[----:B---3--:R0:W-:Y:S04]  /*2ae30*/  STS.U8 [R2+UR7+0x700], R27 ;  /* 0x0007001b02007988 */ /* 0x0081e80008000007 */
[----:B0-----:R-:W3:Y:S04]  /*2ae40*/  LDL.LU R27, [R1+0x1570] ;  /* 0x00157000011b7983 */ /* 0x001ee80000300800 */
[----:B-----5:R-:W-:Y:S04]  /*2ae50*/  STS.U8 [R2+UR7+0xf00], R23 ;  /* 0x000f001702007988 */ /* 0x020fe80008000007 */
[----:B------:R-:W-:Y:S04]  /*2ae60*/  STS.U8 [R2+UR7+0x1300], R19 ;  /* 0x0013001302007988 */ /* 0x000fe80008000007 */
[----:B------:R-:W-:Y:S04]  /*2ae70*/  STS.U8 [R2+UR7+0x2b00], R20 ;  /* 0x002b001402007988 */ /* 0x000fe80008000007 */
[----:B---3--:R0:W-:Y:S04]  /*2ae80*/  STS.U8 [R2+UR7+0xb00], R27 ;  /* 0x000b001b02007988 */ /* 0x0081e80008000007 */
[----:B0-----:R-:W3:Y:S04]  /*2ae90*/  LDL.LU R27, [R1+0x156c] ;  /* 0x00156c00011b7983 */ /* 0x001ee80000300800 */
[----:B------:R-:W5:Y:S04]  /*2aea0*/  LDL.LU R23, [R1+0x1568] ;  /* 0x0015680001177983 */ /* 0x000f680000300800 */
[----:B------:R-:W5:Y:S04]  /*2aeb0*/  LDL.LU R19, [R1+0x1564] ;  /* 0x0015640001137983 */ /* 0x000f680000300800 */
[----:B------:R-:W4:Y:S04]  /*2aec0*/  LDL.LU R20, [R1+0x370] ;  /* 0x0003700001147983 */ /* 0x000f280000300800 */
[----:B----4-:R0:W-:Y:S04]  /*2aed0*/  STL [R1+0x155c], R20 ;  /* 0x00155c1401007387 */ /* 0x0101e80000100800 */
[----:B0-----:R-:W4:Y:S04]  /*2aee0*/  LDL.LU R20, [R1+0x388] ;  /* 0x0003880001147983 */ /* 0x001f280000300800 */
        /* <DEDUP_REMOVED lines=11> */
[----:B--2---:R-:W-:Y:S04]  /*2afa0*/  STS.U8 [R2+UR7+0x5b00], R10 ;  /* 0x005b000a02007988 */ /* 0x004fe80008000007 */
[----:B------:R-:W-:Y:S04]  /*2afb0*/  STS.U8 [R2+UR7+0x5f00], R8 ;  /* 0x005f000802007988 */ /* 0x000fe80008000007 */
[----:B----4-:R0:W-:Y:S04]  /*2afc0*/  STL [R1+0x1560], R20 ;  /* 0x0015601401007387 */ /* 0x0101e80000100800 */
        /* <DEDUP_REMOVED lines=22> */
[----:B---3--:R-:W3:Y:S01]  /*2b130*/  LDL.LU R3, [R1+0x158] ;  /* 0x0001580001037983 */ /* 0x008ee20000300800 */
[----:B-----5:R-:W-:-:S03]  /*2b140*/  LOP3.LUT R17, R27, 0x70, RZ, 0x3c, !PT ;  /* 0x000000701b117812 */ /* 0x020fc600078e3cff */
        /* <DEDUP_REMOVED lines=11> */
[----:B------:R-:W5:Y:S04]  /*2b200*/  LDL.LU R28, [R1+0x54] ;  /* 0x00005400011c7983 */ /* 0x000f680000300800 */
[----:B------:R-:W5:Y:S04]  /*2b210*/  LDL.LU R18, [R1+0x28] ;  /* 0x0000280001127983 */ /* 0x000f680000300800 */
[----:B------:R-:W5:Y:S04]  /*2b220*/  LDL.LU R29, [R1] ;  /* 0x00000000011d7983 */ /* 0x000f680000300800 */
[----:B------:R-:W5:Y:S04]  /*2b230*/  LDL.LU R19, [R1+0x98] ;  /* 0x0000980001137983 */ /* 0x000f680000300800 */
[----:B------:R0:W-:Y:S04]  /*2b240*/  STS.U8 [R2+UR7+0x7f00], R23 ;  /* 0x007f001702007988 */ /* 0x0001e80008000007 */
[----:B0-----:R-:W5:Y:S04]  /*2b250*/  LDL.LU R23, [R1+0xd0] ;  /* 0x0000d00001177983 */ /* 0x001f680000300800 */
[----:B------:R-:W5:Y:S04]  /*2b260*/  LDL.LU R2, [R1+0xb4] ;  /* 0x0000b40001027983 */ /* 0x000f680000300800 */
[----:B--2---:R0:W-:Y:S04]  /*2b270*/  STS.U8 [R17+UR7+0x380], R20 ;  /* 0x0003801411007988 */ /* 0x0041e80008000007 */
[----:B0-----:R-:W2:Y:S04]  /*2b280*/  LDL.LU R20, [R1+0x1560] ;  /* 0x0015600001147983 */ /* 0x001ea80000300800 */
[----:B--2---:R0:W-:Y:S04]  /*2b290*/  STS.U8 [R17+UR7+0x780], R20 ;  /* 0x0007801411007988 */ /* 0x0041e80008000007 */
[----:B0-----:R-:W2:Y:S04]  /*2b2a0*/  LDL.LU R20, [R1+0x155c] ;  /* 0x00155c0001147983 */ /* 0x001ea80000300800 */
[----:B----4-:R-:W-:Y:S04]  /*2b2b0*/  STS.U8 [R17+UR7+0xf80], R24 ;  /* 0x000f801811007988 */ /* 0x010fe80008000007 */
[----:B------:R-:W-:Y:S04]  /*2b2c0*/  STS.U8 [R17+UR7+0x1380], R15 ;  /* 0x0013800f11007988 */ /* 0x000fe80008000007 */
[----:B------:R-:W-:Y:S04]  /*2b2d0*/  STS.U8 [R17+UR7+0x1780], R13 ;  /* 0x0017800d11007988 */ /* 0x000fe80008000007 */
[----:B------:R-:W-:Y:S04]  /*2b2e0*/  STS.U8 [R17+UR7+0x1b80], R25 ;  /* 0x001b801911007988 */ /* 0x000fe80008000007 */
[----:B--2---:R0:W-:Y:S04]  /*2b2f0*/  STS.U8 [R17+UR7+0xb80], R20 ;  /* 0x000b801411007988 */ /* 0x0041e80008000007 */
[----:B------:R1:W-:Y:S04]  /*2b300*/  STS.U8 [R17+UR7+0x1f80], R16 ;  /* 0x001f801011007988 */ /* 0x0003e80008000007 */
[----:B------:R2:W-:Y:S04]  /*2b310*/  STS.U8 [R17+UR7+0x2380], R26 ;  /* 0x0023801a11007988 */ /* 0x0005e80008000007 */
[----:B------:R4:W-:Y:S04]  /*2b320*/  STS.U8 [R17+UR7+0x2780], R12 ;  /* 0x0027800c11007988 */ /* 0x0009e80008000007 */
[----:B0-----:R-:W5:Y:S04]  /*2b330*/  LDL.LU R20, [R1+0x1558] ;  /* 0x0015580001147983 */ /* 0x001f680000300800 */
[----:B------:R-:W5:Y:S04]  /*2b340*/  LDL.LU R24, [R1+0x1554] ;  /* 0x0015540001187983 */ /* 0x000f680000300800 */
[----:B------:R-:W5:Y:S04]  /*2b350*/  LDL.LU R15, [R1+0x1550] ;  /* 0x00155000010f7983 */ /* 0x000f680000300800 */
[----:B------:R-:W5:Y:S04]  /*2b360*/  LDL.LU R13, [R1+0x154c] ;  /* 0x00154c00010d7983 */ /* 0x000f680000300800 */
[----:B------:R-:W5:Y:S04]  /*2b370*/  LDL.LU R25, [R1+0x1548] ;  /* 0x0015480001197983 */ /* 0x000f680000300800 */
[----:B-1----:R-:W5:Y:S04]  /*2b380*/  LDL.LU R16, [R1+0x1544] ;  /* 0x0015440001107983 */ /* 0x002f680000300800 */
[----:B--2---:R-:W2:Y:S04]  /*2b390*/  LDL.LU R26, [R1+0x1540] ;  /* 0x00154000011a7983 */ /* 0x004ea80000300800 */
[----:B----4-:R-:W4:Y:S04]  /*2b3a0*/  LDL.LU R12, [R1+0x153c] ;  /* 0x00153c00010c7983 */ /* 0x010f280000300800 */
[----:B------:R0:W-:Y:S04]  /*2b3b0*/  STS.U8 [R17+UR7+0x2b80], R11 ;  /* 0x002b800b11007988 */ /* 0x0001e80008000007 */
[----:B------:R1:W-:Y:S04]  /*2b3c0*/  STS.U8 [R17+UR7+0x2f80], R9 ;  /* 0x002f800911007988 */ /* 0x0003e80008000007 */
[----:B------:R3:W-:Y:S04]  /*2b3d0*/  STS.U8 [R17+UR7+0x3380], R7 ;  /* 0x0033800711007988 */ /* 0x0007e80008000007 */
[----:B------:R3:W-:Y:S04]  /*2b3e0*/  STS.U8 [R17+UR7+0x3780], R5 ;  /* 0x0037800511007988 */ /* 0x0007e80008000007 */
[----:B------:R3:W-:Y:S04]  /*2b3f0*/  STS.U8 [R17+UR7+0x3b80], R10 ;  /* 0x003b800a11007988 */ /* 0x0007e80008000007 */
[----:B------:R3:W-:Y:S04]  /*2b400*/  STS.U8 [R17+UR7+0x3f80], R8 ;  /* 0x003f800811007988 */ /* 0x0007e80008000007 */
[----:B0-----:R-:W2:Y:S04]  /*2b410*/  LDL.LU R11, [R1+0x1538] ;  /* 0x00153800010b7983 */ /* 0x001ea80000300800 */
[----:B-1----:R-:W4:Y:S04]  /*2b420*/  LDL.LU R9, [R1+0x1534] ;  /* 0x0015340001097983 */ /* 0x002f280000300800 */
[----:B---3--:R-:W3:Y:S04]  /*2b430*/  LDL.LU R7, [R1+0x1530] ;  /* 0x0015300001077983 */ /* 0x008ee80000300800 */
[----:B------:R-:W2:Y:S04]  /*2b440*/  LDL.LU R5, [R1+0x152c] ;  /* 0x00152c0001057983 */ /* 0x000ea80000300800 */
[----:B------:R-:W4:Y:S04]  /*2b450*/  LDL.LU R10, [R1+0x1528] ;  /* 0x00152800010a7983 */ /* 0x000f280000300800 */
[----:B------:R-:W4:Y:S04]  /*2b460*/  LDL.LU R8, [R1+0x1524] ;  /* 0x0015240001087983 */ /* 0x000f280000300800 */
[----:B------:R0:W-:Y:S04]  /*2b470*/  STS.U8 [R17+UR7+0x4380], R6 ;  /* 0x0043800611007988 */ /* 0x0001e80008000007 */
[----:B------:R1:W-:Y:S04]  /*2b480*/  STS.U8 [R17+UR7+0x4780], R4 ;  /* 0x0047800411007988 */ /* 0x0003e80008000007 */
[----:B------:R1:W-:Y:S04]  /*2b490*/  STS.U8 [R17+UR7+0x4b80], R3 ;  /* 0x004b800311007988 */ /* 0x0003e80008000007 */
[----:B-----5:R5:W-:Y:S04]  /*2b4a0*/  STS.U8 [R17+UR7+0x4f80], R0 ;  /* 0x004f800011007988 */ /* 0x020be80008000007 */
[----:B------:R5:W-:Y:S04]  /*2b4b0*/  STS.U8 [R17+UR7+0x5380], R27 ;  /* 0x0053801b11007988 */ /* 0x000be80008000007 */
[----:B------:R5:W-:Y:S04]  /*2b4c0*/  STS.U8 [R17+UR7+0x5780], R14 ;  /* 0x0057800e11007988 */ /* 0x000be80008000007 */
[----:B0-----:R-:W2:Y:S04]  /*2b4d0*/  LDL.LU R6, [R1+0x1520] ;  /* 0x0015200001067983 */ /* 0x001ea80000300800 */
[----:B-1----:R-:W4:Y:S04]  /*2b4e0*/  LDL.LU R4, [R1+0x151c] ;  /* 0x00151c0001047983 */ /* 0x002f280000300800 */
[----:B------:R-:W4:Y:S04]  /*2b4f0*/  LDL.LU R3, [R1+0x1518] ;  /* 0x0015180001037983 */ /* 0x000f280000300800 */
[----:B-----5:R-:W5:Y:S04]  /*2b500*/  LDL.LU R0, [R1+0x1514] ;  /* 0x0015140001007983 */ /* 0x020f680000300800 */
[----:B------:R-:W2:Y:S04]  /*2b510*/  LDL.LU R27, [R1+0x1510] ;  /* 0x00151000011b7983 */ /* 0x000ea80000300800 */
[----:B------:R-:W4:Y:S04]  /*2b520*/  LDL.LU R14, [R1+0x150c] ;  /* 0x00150c00010e7983 */ /* 0x000f280000300800 */
[----:B------:R0:W-:Y:S04]  /*2b530*/  STS.U8 [R17+UR7+0x5b80], R22 ;  /* 0x005b801611007988 */ /* 0x0001e80008000007 */
[----:B0-----:R-:W5:Y:S04]  /*2b540*/  LDL.LU R22, [R1+0x1508] ;  /* 0x0015080001167983 */ /* 0x001f680000300800 */
[----:B------:R-:W-:Y:S04]  /*2b550*/  STS.U8 [R17+UR7+0x5f80], R23 ;  /* 0x005f801711007988 */ /* 0x000fe80008000007 */
[----:B------:R-:W-:Y:S04]  /*2b560*/  STS.U8 [R17+UR7+0x6380], R2 ;  /* 0x0063800211007988 */ /* 0x000fe80008000007 */
[----:B------:R0:W-:Y:S04]  /*2b570*/  STS.U8 [R17+UR7+0x6780], R19 ;  /* 0x0067801311007988 */ /* 0x0001e80008000007 */
[----:B------:R-:W-:Y:S04]  /*2b580*/  STS.U8 [R17+UR7+0x6b80], R21 ;  /* 0x006b801511007988 */ /* 0x000fe80008000007 */
[----:B------:R-:W-:Y:S04]  /*2b590*/  STS.U8 [R17+UR7+0x6f80], R28 ;  /* 0x006f801c11007988 */ /* 0x000fe80008000007 */
[----:B------:R-:W-:Y:S04]  /*2b5a0*/  STS.U8 [R17+UR7+0x7380], R18 ;  /* 0x0073801211007988 */ /* 0x000fe80008000007 */
[----:B------:R-:W-:Y:S01]  /*2b5b0*/  STS.U8 [R17+UR7+0x7780], R29 ;  /* 0x0077801d11007988 */ /* 0x000fe20008000007 */
[----:B0-----:R-:W-:-:S02]  /*2b5c0*/  F2FP.F16.E4M3.UNPACK_B R19, R20 ;  /* 0x00000014ff13723e */ /* 0x001fc400020006ff */
[----:B---3--:R-:W-:Y:S01]  /*2b5d0*/  F2FP.F16.E4M3.UNPACK_B R7, R7 ;  /* 0x00000007ff07723e */ /* 0x008fe200020006ff */
[----:B----4-:R-:W-:Y:S04]  /*2b5e0*/  STS.U8 [R17+UR7+0x7f80], R14 ;  /* 0x007f800e11007988 */ /* 0x010fe80008000007 */
[----:B-----5:R-:W-:Y:S01]  /*2b5f0*/  STS.U8 [R17+UR7+0x7b80], R22 ;  /* 0x007b801611007988 */ /* 0x020fe20008000007 */
[----:B------:R-:W-:Y:S01]  /*2b600*/  BAR.SYNC.DEFER_BLOCKING 0x0 ;  /* 0x0000000000007b1d */ /* 0x000fe20000010000 */
[----:B--2---:R-:W-:Y:S01]  /*2b610*/  IMAD.SHL.U32 R27, R27, 0x8, RZ ;  /* 0x000000081b1b7824 */ /* 0x004fe200078e00ff */
[----:B------:R-:W-:Y:S02]  /*2b620*/  F2FP.F16.E4M3.UNPACK_B R6, R6 ;  /* 0x00000006ff06723e */ /* 0x000fe400020006ff */
[----:B------:R-:W-:-:S02]  /*2b630*/  F2FP.F16.E4M3.UNPACK_B R4, R4 ;  /* 0x00000004ff04723e */ /* 0x000fc400020006ff */
[----:B------:R-:W-:Y:S01]  /*2b640*/  F2FP.F16.E4M3.UNPACK_B R5, R5 ;  /* 0x00000005ff05723e */ /* 0x000fe200020006ff */
[----:B------:R-:W-:Y:S04]  /*2b650*/  STL [R1+0x320], R27 ;  /* 0x0003201b01007387 */ /* 0x000fe80000100800 */
[----:B------:R-:W-:Y:S04]  /*2b660*/  STL.64 [R1+0x1500], R6 ;  /* 0x0015000601007387 */ /* 0x000fe80000100a00 */
[----:B------:R-:W-:Y:S04]  /*2b670*/  STL.64 [R1+0x14f8], R4 ;  /* 0x0014f80401007387 */ /* 0x000fe80000100a00 */
[----:B------:R-:W0:Y:S04]  /*2b680*/  LDSM.16.M88.4 R4, [R0+UR7+0x1000] ;  /* 0x001000070004783b */ /* 0x000e280008000200 */
[----:B------:R-:W1:Y:S04]  /*2b690*/  LDSM.16.M88.4 R20, [R0+UR7] ;  /* 0x000000070014783b */ /* 0x000e680008000200 */
[----:B0-----:R-:W-:Y:S04]  /*2b6a0*/  STL.64 [R1+0xd0], R4 ;  /* 0x0000d00401007387 */ /* 0x001fe80000100a00 */
[----:B-1----:R-:W-:Y:S04]  /*2b6b0*/  STL.64 [R1+0xe0], R20 ;  /* 0x0000e01401007387 */ /* 0x002fe80000100a00 */
[----:B------:R0:W-:Y:S04]  /*2b6c0*/  STL.64 [R1+0xe8], R22 ;  /* 0x0000e81601007387 */ /* 0x0001e80000100a00 */
[----:B------:R-:W-:Y:S01]  /*2b6d0*/  STL.64 [R1+0xd8], R6 ;  /* 0x0000d80601007387 */ /* 0x000fe20000100a00 */
[----:B0-----:R-:W-:-:S03]  /*2b6e0*/  IMAD.MOV.U32 R22, RZ, RZ, R5 ;  /* 0x000000ffff167224 */ /* 0x001fc600078e0005 */
[----:B------:R-:W0:Y:S04]  /*2b6f0*/  LDSM.16.M88.4 R4, [R0+UR7+0x2000] ;  /* 0x002000070004783b */ /* 0x000e280008000200 */
[----:B0-----:R-:W-:Y:S01]  /*2b700*/  STL.64 [R1+0x160], R4 ;  /* 0x0001600401007387 */ /* 0x001fe20000100a00 */
[----:B------:R-:W-:-:S03]  /*2b710*/  IMAD.MOV.U32 R21, RZ, RZ, R4 ;  /* 0x000000ffff157224 */ /* 0x000fc600078e0004 */
[----:B------:R-:W-:Y:S01]  /*2b720*/  STL.64 [R1+0x168], R6 ;  /* 0x0001680601007387 */ /* 0x000fe20000100a00 */
[----:B------:R-:W-:-:S03]  /*2b730*/  IMAD.MOV.U32 R20, RZ, RZ, R5 ;  /* 0x000000ffff147224 */ /* 0x000fc600078e0005 */
[----:B------:R-:W0:Y:S04]  /*2b740*/  LDSM.16.M88.4 R4, [R0+UR7+0x3000] ;  /* 0x003000070004783b */ /* 0x000e280008000200 */
[----:B0-----:R-:W-:Y:S04]  /*2b750*/  STL.64 [R1+0x190], R4 ;  /* 0x0001900401007387 */ /* 0x001fe80000100a00 */
[----:B------:R-:W-:Y:S04]  /*2b760*/  STL.64 [R1+0x198], R6 ;  /* 0x0001980601007387 */ /* 0x000fe80000100a00 */
[----:B------:R-:W0:Y:S04]  /*2b770*/  LDSM.16.M88.4 R4, [R0+UR7+0x4000] ;  /* 0x004000070004783b */ /* 0x000e280008000200 */
[----:B0-----:R-:W-:Y:S04]  /*2b780*/  STL.64 [R1+0x180], R4 ;  /* 0x0001800401007387 */ /* 0x001fe80000100a00 */
[----:B------:R-:W-:Y:S04]  /*2b790*/  STL.64 [R1+0x188], R6 ;  /* 0x0001880601007387 */ /* 0x000fe80000100a00 */
[----:B------:R-:W0:Y:S02]  /*2b7a0*/  LDSM.16.M88.4 R4, [R0+UR7+0x5000] ;  /* 0x005000070004783b */ /* 0x000e240008000200 */
[----:B0-----:R-:W-:-:S02]  /*2b7b0*/  IMAD.MOV.U32 R29, RZ, RZ, R4 ;  /* 0x000000ffff1d7224 */ /* 0x001fc400078e0004 */
[----:B------:R-:W-:Y:S01]  /*2b7c0*/  STL.64 [R1+0x178], R6 ;  /* 0x0001780601007387 */ /* 0x000fe20000100a00 */
[----:B------:R-:W-:-:S03]  /*2b7d0*/  IMAD.MOV.U32 R28, RZ, RZ, R5 ;  /* 0x000000ffff1c7224 */ /* 0x000fc600078e0005 */
[----:B------:R-:W0:Y:S01]  /*2b7e0*/  LDSM.16.M88.4 R4, [R0+UR7+0x6000] ;  /* 0x006000070004783b */ /* 0x000e220008000200 */
[----:B------:R-:W-:Y:S02]  /*2b7f0*/  F2FP.F16.E4M3.UNPACK_B R18, R25 ;  /* 0x00000019ff12723e */ /* 0x000fe400020006ff */
[----:B------:R-:W-:Y:S01]  /*2b800*/  F2FP.F16.E4M3.UNPACK_B R17, R24 ;  /* 0x00000018ff11723e */ /* 0x000fe200020006ff */
[----:B------:R-:W-:Y:S04]  /*2b810*/  STL.64 [R1+0x14d8], R28 ;  /* 0x0014d81c01007387 */ /* 0x000fe80000100a00 */
[----:B0-----:R-:W-:Y:S01]  /*2b820*/  STL.64 [R1+0x1d0], R4 ;  /* 0x0001d00401007387 */ /* 0x001fe20000100a00 */
[----:B------:R-:W-:-:S03]  /*2b830*/  IMAD.MOV.U32 R24, RZ, RZ, R4 ;  /* 0x000000ffff187224 */ /* 0x000fc600078e0004 */
[----:B------:R-:W-:Y:S01]  /*2b840*/  STL.64 [R1+0x1d8], R6 ;  /* 0x0001d80601007387 */ /* 0x000fe20000100a00 */
[----:B------:R-:W-:-:S03]  /*2b850*/  IMAD.MOV.U32 R25, RZ, RZ, R5 ;  /* 0x000000ffff197224 */ /* 0x000fc600078e0005 */
[----:B------:R0:W1:Y:S01]  /*2b860*/  LDSM.16.M88.4 R4, [R0+UR7+0x7000] ;  /* 0x007000070004783b */ /* 0x0000620008000200 */
[----:B------:R-:W-:Y:S01]  /*2b870*/  VIADD R2, R3, UR7 ;  /* 0x0000000703027c36 */ /* 0x000fe20008000000 */
[----:B------:R-:W-:Y:S02]  /*2b880*/  LOP3.LUT R3, R0, 0x40, RZ, 0x3c, !PT ;  /* 0x0000004000037812 */ /* 0x000fe400078e3cff */
[----:B------:R-:W-:Y:S04]  /*2b890*/  STL.64 [R1+0x14e0], R24 ;  /* 0x0014e01801007387 */ /* 0x000fe80000100a00 */
[----:B0-----:R-:W2:Y:S04]  /*2b8a0*/  LDL.LU R0, [R1+0x550] ;  /* 0x0005500001007983 */ /* 0x001ea80000300800 */
[----:B------:R-:W2:Y:S04]  /*2b8b0*/  LDL R29, [R1+0x334] ;  /* 0x00033400011d7983 */ /* 0x000ea80000100800 */
[----:B-1----:R-:W-:Y:S04]  /*2b8c0*/  STL.64 [R1+0x1c0], R4 ;  /* 0x0001c00401007387 */ /* 0x002fe80000100a00 */
[----:B------:R-:W-:Y:S04]  /*2b8d0*/  STL.64 [R1+0x1c8], R6 ;  /* 0x0001c80601007387 */ /* 0x000fe80000100a00 */
[----:B------:R-:W0:Y:S04]  /*2b8e0*/  LDSM.16.M88.4 R4, [R3+UR7] ;  /* 0x000000070304783b */ /* 0x000e280008000200 */
[----:B0-----:R-:W-:Y:S04]  /*2b8f0*/  STL.64 [R1+0x1f0], R4 ;  /* 0x0001f00401007387 */ /* 0x001fe80000100a00 */
[----:B------:R-:W-:Y:S04]  /*2b900*/  STL.64 [R1+0x1f8], R6 ;  /* 0x0001f80601007387 */ /* 0x000fe80000100a00 */
[----:B------:R-:W0:Y:S04]  /*2b910*/  LDSM.16.M88.4 R4, [R3+UR7+0x1000] ;  /* 0x001000070304783b */ /* 0x000e280008000200 */
        /* <DEDUP_REMOVED lines=17> */
[----:B------:R-:W0:Y:S01]  /*2ba30*/  LDSM.16.M88.4 R4, [R3+UR7+0x7000] ;  /* 0x007000070304783b */ /* 0x000e220008000200 */
[----:B------:R-:W-:Y:S06]  /*2ba40*/  BAR.SYNC.DEFER_BLOCKING 0x0 ;  /* 0x0000000000007b1d */ /* 0x000fec0000010000 */
[----:B0-----:R-:W-:Y:S04]  /*2ba50*/  STL.64 [R1+0x240], R4 ;  /* 0x0002400401007387 */ /* 0x001fe80000100a00 */
[----:B------:R0:W-:Y:S04]  /*2ba60*/  STL.64 [R1+0x248], R6 ;  /* 0x0002480601007387 */ /* 0x0001e80000100a00 */
[----:B0-----:R-:W3:Y:S04]  /*2ba70*/  LDL.LU.64 R6, [R1+0x1500] ;  /* 0x0015000001067983 */ /* 0x001ee80000300a00 */
[----:B------:R-:W3:Y:S01]  /*2ba80*/  LDL.LU.64 R4, [R1+0x14f8] ;  /* 0x0014f80001047983 */ /* 0x000ee20000300a00 */
        /* <DEDUP_REMOVED lines=8> */
[----:B------:R-:W-:Y:S01]  /*2bb10*/  F2FP.F16.E4M3.UNPACK_B R16, R16 ;  /* 0x00000010ff10723e */ /* 0x000fe200020006ff */
[----:B------:R-:W4:Y:S04]  /*2bb20*/  LDL.LU R28, [R1+0x4b0] ;  /* 0x0004b000011c7983 */ /* 0x000f280000300800 */
[----:B------:R-:W5:Y:S04]  /*2bb30*/  LDL.LU R25, [R1+0x4b4] ;  /* 0x0004b40001197983 */ /* 0x000f680000300800 */
[----:B------:R-:W4:Y:S04]  /*2bb40*/  LDL.LU R24, [R1+0x4b8] ;  /* 0x0004b80001187983 */ /* 0x000f280000300800 */
[----:B------:R-:W5:Y:S04]  /*2bb50*/  LDL.LU R23, [R1+0x4bc] ;  /* 0x0004bc0001177983 */ /* 0x000f680000300800 */
[----:B---3--:R0:W-:Y:S04]  /*2bb60*/  STSM.16.M88.4 [R2], R4 ;  /* 0x0000000402007844 */ /* 0x0081e80000000200 */
[----:B------:R-:W-:Y:S04]  /*2bb70*/  STSM.16.M88.4 [R2+0x80], R8 ;  /* 0x0000800802007844 */ /* 0x000fe80000000200 */
[----:B------:R-:W-:Y:S04]  /*2bb80*/  STSM.16.M88.4 [R2+0x1000], R12 ;  /* 0x0010000c02007844 */ /* 0x000fe80000000200 */
[----:B------:R-:W-:Y:S01]  /*2bb90*/  STSM.16.M88.4 [R2+0x1080], R16 ;  /* 0x0010801002007844 */ /* 0x000fe20000000200 */
[----:B------:R-:W-:Y:S01]  /*2bba0*/  BAR.SYNC.DEFER_BLOCKING 0x0 ;  /* 0x0000000000007b1d */ /* 0x000fe20000010000 */
[----:B0-----:R-:W-:-:S05]  /*2bbb0*/  LOP3.LUT R5, R27, 0x20, RZ, 0x3c, !PT ;  /* 0x000000201b057812 */ /* 0x001fca00078e3cff */
[----:B------:R-:W-:Y:S04]  /*2bbc0*/  STL [R1+0x34c], R5 ;  /* 0x00034c0501007387 */ /* 0x000fe80000100800 */
[----:B------:R-:W0:Y:S04]  /*2bbd0*/  LDS.64 R6, [R27+UR7] ;  /* 0x000000071b067984 */ /* 0x000e280008000a00 */
[----:B------:R-:W1:Y:S04]  /*2bbe0*/  LDS.64 R2, [R27+UR7+0x800] ;  /* 0x000800071b027984 */ /* 0x000e680008000a00 */
[----:B------:R-:W3:Y:S04]  /*2bbf0*/  LDS.64 R26, [R5+UR7] ;  /* 0x00000007051a7984 */ /* 0x000ee80008000a00 */
[----:B------:R-:W2:Y:S04]  /*2bc00*/  LDS.64 R4, [R5+UR7+0x800] ;  /* 0x0008000705047984 */ /* 0x000ea80008000a00 */
[----:B0-----:R-:W-:Y:S04]  /*2bc10*/  STL [R1+0x14c8], R7 ;  /* 0x0014c80701007387 */ /* 0x001fe80000100800 */
[----:B-1----:R0:W-:Y:S04]  /*2bc20*/  STL [R1+0x14c0], R3 ;  /* 0x0014c00301007387 */ /* 0x0021e80000100800 */
[----:B0-----:R-:W5:Y:S04]  /*2bc30*/  LDL.LU R3, [R1+0xe4] ;  /* 0x0000e40001037983 */ /* 0x001f680000300800 */
[----:B---3--:R0:W-:Y:S04]  /*2bc40*/  STL [R1+0x14c4], R27 ;  /* 0x0014c41b01007387 */ /* 0x0081e80000100800 */
[----:B0-----:R-:W3:Y:S04]  /*2bc50*/  LDL.LU R27, [R1+0xe0] ;  /* 0x0000e000011b7983 */ /* 0x001ee80000300800 */
[----:B--2---:R0:W-:Y:S04]  /*2bc60*/  STL [R1+0x14cc], R5 ;  /* 0x0014cc0501007387 */ /* 0x0041e80000100800 */
[----:B0-----:R-:W2:Y:S01]  /*2bc70*/  LDL.LU R5, [R1+0x78] ;  /* 0x0000780001057983 */ /* 0x001ea20000300800 */
[----:B------:R-:W-:Y:S01]  /*2bc80*/  FADD R0, -R29, R0 ;  /* 0x000000001d007221 */ /* 0x000fe20000000100 */
[----:B------:R-:W-:-:S02]  /*2bc90*/  IMAD.MOV.U32 R16, RZ, RZ, R6 ;  /* 0x000000ffff107224 */ /* 0x000fc400078e0006 */
[----:B------:R-:W-:Y:S02]  /*2bca0*/  IMAD.MOV.U32 R17, RZ, RZ, R2 ;  /* 0x000000ffff117224 */ /* 0x000fe400078e0002 */
[----:B------:R-:W-:Y:S02]  /*2bcb0*/  IMAD.MOV.U32 R18, RZ, RZ, R26 ;  /* 0x000000ffff127224 */ /* 0x000fe400078e001a */
[----:B------:R-:W-:Y:S01]  /*2bcc0*/  FMUL R0, R0, 1.4426950216293334961 ;  /* 0x3fb8aa3b00007820 */ /* 0x000fe20000400000 */
[----:B------:R-:W-:Y:S01]  /*2bcd0*/  IMAD.MOV.U32 R19, RZ, RZ, R4 ;  /* 0x000000ffff137224 */ /* 0x000fe200078e0004 */
[----:B------:R-:W2:Y:S02]  /*2bce0*/  LDL.LU R8, [R1+0x440] ;  /* 0x0004400001087983 */ /* 0x000ea40000300800 */
[----:B------:R-:W4:Y:S02]  /*2bcf0*/  MUFU.EX2 R7, R0 ;  /* 0x0000000000077308 */ /* 0x000f240000000800 */
[C---:B----4-:R-:W-:Y:S01]  /*2bd00*/  FMUL R14, R7.reuse, R24 ;  /* 0x00000018070e7220 */ /* 0x050fe20000400000 */
[----:B-----5:R-:W-:Y:S01]  /*2bd10*/  FMUL R15, R7, R23 ;  /* 0x00000017070f7220 */ /* 0x020fe20000400000 */
[----:B------:R-:W-:Y:S04]  /*2bd20*/  STL [R1+0x348], R7 ;  /* 0x0003480701007387 */ /* 0x000fe80000100800 */
[----:B------:R-:W4:Y:S04]  /*2bd30*/  LDL.LU R9, [R1+0x444] ;  /* 0x0004440001097983 */ /* 0x000f280000300800 */
[----:B------:R-:W5:Y:S04]  /*2bd40*/  LDL.LU R10, [R1+0x448] ;  /* 0x00044800010a7983 */ /* 0x000f680000300800 */
[----:B------:R-:W5:Y:S04]  /*2bd50*/  LDL.LU R11, [R1+0x44c] ;  /* 0x00044c00010b7983 */ /* 0x000f680000300800 */
[----:B------:R-:W5:Y:S01]  /*2bd60*/  LDL.LU R23, [R1+0x45c] ;  /* 0x00045c0001177983 */ /* 0x000f620000300800 */
[----:B---3--:R-:W-:Y:S01]  /*2bd70*/  F2FP.F16.E4M3.UNPACK_B R24, R27 ;  /* 0x0000001bff18723e */ /* 0x008fe200020006ff */
[C---:B--2---:R-:W-:Y:S01]  /*2bd80*/  FMUL R13, R5.reuse, R25 ;  /* 0x00000019050d7220 */ /* 0x044fe20000400000 */
[----:B------:R-:W-:Y:S01]  /*2bd90*/  FMUL R12, R5, R28 ;  /* 0x0000001c050c7220 */ /* 0x000fe20000400000 */
[----:B------:R-:W-:-:S07]  /*2bda0*/  F2FP.F16.E4M3.UNPACK_B R25, R3 ;  /* 0x00000003ff19723e */ /* 0x000fce00020006ff */
[----:B------:R-:W-:Y:S06]  /*2bdb0*/  HMMA.16816.F32 R12, R16, R24, R12 ;  /* 0x00000018100c723c */ /* 0x000fec000000180c */
[----:B------:R-:W-:Y:S04]  /*2bdc0*/  STL [R1+0x70], R24 ;  /* 0x0000701801007387 */ /* 0x000fe80000100800 */
[----:B------:R-:W-:-:S13]  /*2bdd0*/  STL [R1+0x74], R25 ;  /* 0x0000741901007387 */ /* 0x000fda0000100800 */
[----:B------:R0:W-:Y:S04]  /*2bde0*/  STL.64 [R1+0x60], R12 ;  /* 0x0000600c01007387 */ /* 0x0001e80000100a00 */
[----:B------:R1:W-:Y:S01]  /*2bdf0*/  STL.64 [R1+0x68], R14 ;  /* 0x0000680e01007387 */ /* 0x0003e20000100a00 */
[----:B------:R-:W-:-:S03]  /*2be00*/  IMAD.MOV.U32 R0, RZ, RZ, R15 ;  /* 0x000000ffff007224 */ /* 0x000fc600078e000f */
[----:B0-----:R-:W2:Y:S04]  /*2be10*/  LDL.LU R13, [R1+0x450] ;  /* 0x00045000010d7983 */ /* 0x001ea80000300800 */
[----:B-1----:R-:W3:Y:S04]  /*2be20*/  LDL.LU R14, [R1+0x454] ;  /* 0x00045400010e7983 */ /* 0x002ee80000300800 */
[----:B------:R-:W3:Y:S04]  /*2be30*/  LDL.LU R15, [R1+0x458] ;  /* 0x00045800010f7983 */ /* 0x000ee80000300800 */
[----:B------:R-:W4:Y:S04]  /*2be40*/  LDL R24, [R1+0x190] ;  /* 0x0001900001187983 */ /* 0x000f280000100800 */
[----:B------:R-:W4:Y:S04]  /*2be50*/  LDL R25, [R1+0x194] ;  /* 0x0001940001197983 */ /* 0x000f280000100800 */
[----:B----4-:R-:W-:Y:S04]  /*2be60*/  STL.64 [R1+0x14e8], R24 ;  /* 0x0014e81801007387 */ /* 0x010fe80000100a00 */
[----:B------:R-:W4:Y:S04]  /*2be70*/  LDL R28, [R1+0x180] ;  /* 0x00018000011c7983 */ /* 0x000f280000100800 */
[----:B------:R-:W4:Y:S04]  /*2be80*/  LDL R29, [R1+0x184] ;  /* 0x00018400011d7983 */ /* 0x000f280000100800 */
[----:B----4-:R-:W-:Y:S04]  /*2be90*/  STL.64 [R1+0x14f0], R28 ;  /* 0x0014f01c01007387 */ /* 0x010fe80000100a00 */
[----:B------:R0:W-:Y:S04]  /*2bea0*/  STL [R1+0x14bc], R0 ;  /* 0x0014bc0001007387 */ /* 0x0001e80000100800 */
[----:B0-----:R-:W4:Y:S01]  /*2beb0*/  LDL.LU R0, [R1+0xd0] ;  /* 0x0000d00001007983 */ /* 0x001f220000300800 */
[C---:B------:R-:W-:Y:S01]  /*2bec0*/  FMUL R8, R5.reuse, R8 ;  /* 0x0000000805087220 */ /* 0x040fe20000400000 */
[----:B------:R-:W-:Y:S01]  /*2bed0*/  FMUL R9, R5, R9 ;  /* 0x0000000905097220 */ /* 0x000fe20000400000 */
[C---:B-----5:R-:W-:Y:S01]  /*2bee0*/  FMUL R10, R7.reuse, R10 ;  /* 0x0000000a070a7220 */ /* 0x060fe20000400000 */
[----:B------:R-:W-:Y:S01]  /*2bef0*/  FMUL R11, R7, R11 ;  /* 0x0000000b070b7220 */ /* 0x000fe20000400000 */
[----:B------:R-:W-:-:S02]  /*2bf00*/  F2FP.F16.E4M3.UNPACK_B R29, R22 ;  /* 0x00000016ff1d723e */ /* 0x000fc400020006ff */
[----:B------:R-:W-:Y:S02]  /*2bf10*/  F2FP.F16.E4M3.UNPACK_B R24, R21 ;  /* 0x00000015ff18723e */ /* 0x000fe400020006ff */
[----:B------:R-:W-:Y:S01]  /*2bf20*/  F2FP.F16.E4M3.UNPACK_B R25, R20 ;  /* 0x00000014ff19723e */ /* 0x000fe200020006ff */
[C---:B--2---:R-:W-:Y:S01]  /*2bf30*/  FMUL R12, R5.reuse, R13 ;  /* 0x0000000d050c7220 */ /* 0x044fe20000400000 */
[----:B---3--:R-:W-:Y:S01]  /*2bf40*/  FMUL R13, R5, R14 ;  /* 0x0000000e050d7220 */ /* 0x008fe20000400000 */
[C---:B------:R-:W-:Y:S01]  /*2bf50*/  FMUL R14, R7.reuse, R15 ;  /* 0x0000000f070e7220 */ /* 0x040fe20000400000 */
[----:B------:R-:W-:Y:S01]  /*2bf60*/  FMUL R15, R7, R23 ;  /* 0x00000017070f7220 */ /* 0x000fe20000400000 */
[----:B------:R-:W-:Y:S02]  /*2bf70*/  IMAD.MOV.U32 R20, RZ, RZ, R6 ;  /* 0x000000ffff147224 */ /* 0x000fe400078e0006 */
[----:B------:R-:W-:Y:S02]  /*2bf80*/  IMAD.MOV.U32 R21, RZ, RZ, R2 ;  /* 0x000000ffff157224 */ /* 0x000fe400078e0002 */
[----:B------:R-:W-:-:S02]  /*2bf90*/  IMAD.MOV.U32 R22, RZ, RZ, R26 ;  /* 0x000000ffff167224 */ /* 0x000fc400078e001a */
[----:B------:R-:W-:-:S07]  /*2bfa0*/  IMAD.MOV.U32 R23, RZ, RZ, R4 ;  /* 0x000000ffff177224 */ /* 0x000fce00078e0004 */
[----:B------:R-:W-:Y:S01]  /*2bfb0*/  HMMA.16816.F32 R12, R20, R24, R12 ;  /* 0x00000018140c723c */ /* 0x000fe2000000180c */
[----:B----4-:R-:W-:-:S07]  /*2bfc0*/  F2FP.F16.E4M3.UNPACK_B R28, R0 ;  /* 0x00000000ff1c723e */ /* 0x010fce00020006ff */
[----:B------:R-:W-:Y:S06]  /*2bfd0*/  HMMA.16816.F32 R16, R16, R28, R8 ;  /* 0x0000001c1010723c */ /* 0x000fec0000001808 */
[----:B------:R-:W-:Y:S04]  /*2bfe0*/  STL [R1+0x80], R28 ;  /* 0x0000801c01007387 */ /* 0x000fe80000100800 */
[----:B------:R0:W-:Y:S04]  /*2bff0*/  STL [R1+0x84], R29 ;  /* 0x0000841d01007387 */ /* 0x0001e80000100800 */
[----:B------:R-:W-:Y:S04]  /*2c000*/  STL [R1+0xf0], R24 ;  /* 0x0000f01801007387 */ /* 0x000fe80000100800 */
[----:B------:R-:W-:Y:S04]  /*2c010*/  STL [R1+0xf4], R25 ;  /* 0x0000f41901007387 */ /* 0x000fe80000100800 */
[----:B0-----:R-:W2:Y:S04]  /*2c020*/  LDL.LU.64 R28, [R1+0x14f0] ;  /* 0x0014f000011c7983 */ /* 0x001ea80000300a00 */
[----:B------:R-:W3:Y:S04]  /*2c030*/  LDL.LU R8, [R1+0x460] ;  /* 0x0004600001087983 */ /* 0x000ee80000300800 */
[----:B------:R-:W4:Y:S04]  /*2c040*/  LDL.LU R9, [R1+0x464] ;  /* 0x0004640001097983 */ /* 0x000f280000300800 */
[----:B------:R0:W-:Y:S04]  /*2c050*/  STL.64 [R1+0x50], R16 ;  /* 0x0000501001007387 */ /* 0x0001e80000100a00 */
[----:B------:R1:W-:Y:S04]  /*2c060*/  STL.64 [R1+0x58], R18 ;  /* 0x0000581201007387 */ /* 0x0003e80000100a00 */
[----:B0-----:R-:W5:Y:S04]  /*2c070*/  LDL.LU R16, [R1+0x470] ;  /* 0x0004700001107983 */ /* 0x001f680000300800 */
[----:B------:R-:W2:Y:S04]  /*2c080*/  LDL.LU R17, [R1+0x474] ;  /* 0x0004740001117983 */ /* 0x000ea80000300800 */
[----:B------:R-:W2:Y:S04]  /*2c090*/  LDL.LU R10, [R1+0x468] ;  /* 0x00046800010a7983 */ /* 0x000ea80000300800 */
[----:B------:R-:W2:Y:S04]  /*2c0a0*/  LDL.LU R11, [R1+0x46c] ;  /* 0x00046c00010b7983 */ /* 0x000ea80000300800 */
[----:B-1----:R-:W2:Y:S04]  /*2c0b0*/  LDL.LU R18, [R1+0x478] ;  /* 0x0004780001127983 */ /* 0x002ea80000300800 */
[----:B------:R-:W2:Y:S04]  /*2c0c0*/  LDL.LU R19, [R1+0x47c] ;  /* 0x00047c0001137983 */ /* 0x000ea80000300800 */
[----:B------:R-:W2:Y:S04]  /*2c0d0*/  LDL.LU.64 R24, [R1+0x14e8] ;  /* 0x0014e80001187983 */ /* 0x000ea80000300a00 */
[----:B------:R5:W-:Y:S04]  /*2c0e0*/  STL.64 [R1+0x30], R12 ;  /* 0x0000300c01007387 */ /* 0x000be80000100a00 */
[----:B------:R0:W-:Y:S01]  /*2c0f0*/  STL.64 [R1+0x38], R14 ;  /* 0x0000380e01007387 */ /* 0x0001e20000100a00 */
[C---:B---3--:R-:W-:Y:S01]  /*2c100*/  FMUL R8, R5.reuse, R8 ;  /* 0x0000000805087220 */ /* 0x048fe20000400000 */
[C---:B----4-:R-:W-:Y:S01]  /*2c110*/  FMUL R9, R5.reuse, R9 ;  /* 0x0000000905097220 */ /* 0x050fe20000400000 */
[C---:B-----5:R-:W-:Y:S01]  /*2c120*/  FMUL R12, R5.reuse, R16 ;  /* 0x00000010050c7220 */ /* 0x060fe20000400000 */
[----:B--2---:R-:W-:Y:S01]  /*2c130*/  FMUL R13, R5, R17 ;  /* 0x00000011050d7220 */ /* 0x004fe20000400000 */
[C---:B------:R-:W-:Y:S01]  /*2c140*/  FMUL R10, R7.reuse, R10 ;  /* 0x0000000a070a7220 */ /* 0x040fe20000400000 */
[C---:B------:R-:W-:Y:S01]  /*2c150*/  FMUL R11, R7.reuse, R11 ;  /* 0x0000000b070b7220 */ /* 0x040fe20000400000 */
[C---:B0-----:R-:W-:Y:S01]  /*2c160*/  FMUL R14, R7.reuse, R18 ;  /* 0x00000012070e7220 */ /* 0x041fe20000400000 */
[----:B------:R-:W-:Y:S01]  /*2c170*/  FMUL R15, R7, R19 ;  /* 0x00000013070f7220 */ /* 0x000fe20000400000 */
[----:B------:R-:W-:-:S02]  /*2c180*/  F2FP.F16.E4M3.UNPACK_B R24, R24 ;  /* 0x00000018ff18723e */ /* 0x000fc400020006ff */
[----:B------:R-:W-:Y:S01]  /*2c190*/  F2FP.F16.E4M3.UNPACK_B R25, R25 ;  /* 0x00000019ff19723e */ /* 0x000fe200020006ff */
[----:B------:R-:W-:Y:S02]  /*2c1a0*/  IMAD.MOV.U32 R16, RZ, RZ, R6 ;  /* 0x000000ffff107224 */ /* 0x000fe400078e0006 */
[----:B------:R-:W-:Y:S02]  /*2c1b0*/  IMAD.MOV.U32 R17, RZ, RZ, R2 ;  /* 0x000000ffff117224 */ /* 0x000fe400078e0002 */
[----:B------:R-:W-:Y:S02]  /*2c1c0*/  IMAD.MOV.U32 R18, RZ, RZ, R26 ;  /* 0x000000ffff127224 */ /* 0x000fe400078e001a */
[----:B------:R-:W-:-:S07]  /*2c1d0*/  IMAD.MOV.U32 R19, RZ, RZ, R4 ;  /* 0x000000ffff137224 */ /* 0x000fce00078e0004 */
[----:B------:R-:W-:Y:S01]  /*2c1e0*/  HMMA.16816.F32 R16, R16, R24, R8 ;  /* 0x000000181010723c */ /* 0x000fe20000001808 */
[----:B------:R-:W-:Y:S02]  /*2c1f0*/  F2FP.F16.E4M3.UNPACK_B R28, R28 ;  /* 0x0000001cff1c723e */ /* 0x000fe400020006ff */
[----:B------:R-:W-:-:S03]  /*2c200*/  F2FP.F16.E4M3.UNPACK_B R29, R29 ;  /* 0x0000001dff1d723e */ /* 0x000fc600020006ff */
        /* <DEDUP_REMOVED lines=8> */
[----:B------:R1:W-:Y:S01]  /*2c290*/  STL.64 [R1+0x28], R18 ;  /* 0x0000281201007387 */ /* 0x0003e20000100a00 */
[----:B------:R-:W-:Y:S03]  /*2c2a0*/  HMMA.16816.F32 R12, R20, R28, R12 ;  /* 0x0000001c140c723c */ /* 0x000fe6000000180c */
[----:B0-----:R-:W5:Y:S04]  /*2c2b0*/  LDL.LU R16, [R1+0x480] ;  /* 0x0004800001107983 */ /* 0x001f680000300800 */
[----:B------:R-:W5:Y:S04]  /*2c2c0*/  LDL.LU R17, [R1+0x484] ;  /* 0x0004840001117983 */ /* 0x000f680000300800 */
[----:B------:R-:W5:Y:S04]  /*2c2d0*/  LDL.LU R10, [R1+0x498] ;  /* 0x00049800010a7983 */ /* 0x000f680000300800 */
[----:B------:R-:W5:Y:S04]  /*2c2e0*/  LDL.LU R11, [R1+0x49c] ;  /* 0x00049c00010b7983 */ /* 0x000f680000300800 */
[----:B-1----:R-:W5:Y:S04]  /*2c2f0*/  LDL.LU R18, [R1+0x488] ;  /* 0x0004880001127983 */ /* 0x002f680000300800 */
[----:B------:R-:W5:Y:S04]  /*2c300*/  LDL.LU R19, [R1+0x48c] ;  /* 0x00048c0001137983 */ /* 0x000f680000300800 */
[----:B------:R-:W5:Y:S04]  /*2c310*/  LDL.LU.64 R28, [R1+0x14d8] ;  /* 0x0014d800011c7983 */ /* 0x000f680000300a00 */
[----:B------:R5:W-:Y:S04]  /*2c320*/  STL.64 [R1+0x40], R12 ;  /* 0x0000400c01007387 */ /* 0x000be80000100a00 */
[----:B------:R0:W-:Y:S01]  /*2c330*/  STL.64 [R1+0x48], R14 ;  /* 0x0000480e01007387 */ /* 0x0001e20000100a00 */
[C---:B---3--:R-:W-:Y:S01]  /*2c340*/  FMUL R8, R5.reuse, R8 ;  /* 0x0000000805087220 */ /* 0x048fe20000400000 */
[----:B----4-:R-:W-:Y:S01]  /*2c350*/  FMUL R9, R5, R9 ;  /* 0x0000000905097220 */ /* 0x010fe20000400000 */
[----:B--2---:R-:W-:-:S02]  /*2c360*/  F2FP.F16.E4M3.UNPACK_B R24, R24 ;  /* 0x00000018ff18723e */ /* 0x004fc400020006ff */
[----:B------:R-:W-:Y:S01]  /*2c370*/  F2FP.F16.E4M3.UNPACK_B R25, R25 ;  /* 0x00000019ff19723e */ /* 0x000fe200020006ff */
[C---:B-----5:R-:W-:Y:S01]  /*2c380*/  FMUL R12, R5.reuse, R16 ;  /* 0x00000010050c7220 */ /* 0x060fe20000400000 */
[----:B------:R-:W-:Y:S01]  /*2c390*/  FMUL R13, R5, R17 ;  /* 0x00000011050d7220 */ /* 0x000fe20000400000 */
[C---:B------:R-:W-:Y:S01]  /*2c3a0*/  FMUL R10, R7.reuse, R10 ;  /* 0x0000000a070a7220 */ /* 0x040fe20000400000 */
[C---:B------:R-:W-:Y:S01]  /*2c3b0*/  FMUL R11, R7.reuse, R11 ;  /* 0x0000000b070b7220 */ /* 0x040fe20000400000 */
[C---:B0-----:R-:W-:Y:S01]  /*2c3c0*/  FMUL R14, R7.reuse, R18 ;  /* 0x00000012070e7220 */ /* 0x041fe20000400000 */
[----:B------:R-:W-:Y:S01]  /*2c3d0*/  FMUL R15, R7, R19 ;  /* 0x00000013070f7220 */ /* 0x000fe20000400000 */
[----:B------:R0:W-:Y:S01]  /*2c3e0*/  STL.64 [R1+0x14d0], R12 ;  /* 0x0014d00c01007387 */ /* 0x0001e20000100a00 */
[----:B------:R-:W-:Y:S02]  /*2c3f0*/  IMAD.MOV.U32 R16, RZ, RZ, R6 ;  /* 0x000000ffff107224 */ /* 0x000fe400078e0006 */
[----:B------:R-:W-:-:S02]  /*2c400*/  IMAD.MOV.U32 R17, RZ, RZ, R2 ;  /* 0x000000ffff117224 */ /* 0x000fc400078e0002 */
[----:B------:R-:W-:Y:S02]  /*2c410*/  IMAD.MOV.U32 R18, RZ, RZ, R26 ;  /* 0x000000ffff127224 */ /* 0x000fe400078e001a */
[----:B------:R-:W-:Y:S01]  /*2c420*/  IMAD.MOV.U32 R19, RZ, RZ, R4 ;  /* 0x000000ffff137224 */ /* 0x000fe200078e0004 */
[----:B0-----:R-:W-:Y:S02]  /*2c430*/  F2FP.F16.E4M3.UNPACK_B R12, R29 ;  /* 0x0000001dff0c723e */ /* 0x001fe400020006ff */
[----:B------:R-:W-:-:S03]  /*2c440*/  F2FP.F16.E4M3.UNPACK_B R13, R28 ;  /* 0x0000001cff0d723e */ /* 0x000fc600020006ff */
[----:B------:R-:W-:Y:S04]  /*2c450*/  STL [R1+0xa8], R12 ;  /* 0x0000a80c01007387 */ /* 0x000fe80000100800 */
[----:B------:R0:W-:Y:S04]  /*2c460*/  STL [R1+0xac], R13 ;  /* 0x0000ac0d01007387 */ /* 0x0001e80000100800 */
[----:B------:R-:W-:Y:S01]  /*2c470*/  STL [R1+0x1b0], R24 ;  /* 0x0001b01801007387 */ /* 0x000fe20000100800 */
[----:B------:R-:W-:Y:S03]  /*2c480*/  HMMA.16816.F32 R16, R16, R12, R8 ;  /* 0x0000000c1010723c */ /* 0x000fe60000001808 */
[----:B------:R-:W-:Y:S04]  /*2c490*/  STL [R1+0x1b4], R25 ;  /* 0x0001b41901007387 */ /* 0x000fe80000100800 */
[----:B0-----:R-:W2:Y:S04]  /*2c4a0*/  LDL.LU.64 R12, [R1+0x14d0] ;  /* 0x0014d000010c7983 */ /* 0x001ea80000300a00 */
[----:B------:R-:W3:Y:S04]  /*2c4b0*/  LDL.LU R8, [R1+0x4a0] ;  /* 0x0004a00001087983 */ /* 0x000ee80000300800 */
[----:B------:R-:W4:Y:S08]  /*2c4c0*/  LDL.LU R9, [R1+0x4a4] ;  /* 0x0004a40001097983 */ /* 0x000f300000300800 */
[----:B------:R-:W-:Y:S04]  /*2c4d0*/  STL.64 [R1+0x10], R16 ;  /* 0x0000101001007387 */ /* 0x000fe80000100a00 */
[----:B------:R0:W-:Y:S04]  /*2c4e0*/  STL.64 [R1+0x18], R18 ;  /* 0x0000181201007387 */ /* 0x0001e80000100a00 */
[----:B------:R-:W5:Y:S04]  /*2c4f0*/  LDL.LU R10, [R1+0x4a8] ;  /* 0x0004a800010a7983 */ /* 0x000f680000300800 */
[----:B------:R-:W5:Y:S04]  /*2c500*/  LDL.LU R11, [R1+0x4ac] ;  /* 0x0004ac00010b7983 */ /* 0x000f680000300800 */
[----:B0-----:R-:W5:Y:S04]  /*2c510*/  LDL R18, [R1+0x1c0] ;  /* 0x0001c00001127983 */ /* 0x001f680000100800 */
[----:B------:R-:W5:Y:S01]  /*2c520*/  LDL R19, [R1+0x1c4] ;  /* 0x0001c40001137983 */ /* 0x000f620000100800 */
[----:B--2---:R-:W-:Y:S01]  /*2c530*/  HMMA.16816.F32 R12, R20, R24, R12 ;  /* 0x00000018140c723c */ /* 0x004fe2000000180c */
[C---:B---3--:R-:W-:Y:S01]  /*2c540*/  FMUL R8, R5.reuse, R8 ;  /* 0x0000000805087220 */ /* 0x048fe20000400000 */
[----:B----4-:R-:W-:-:S02]  /*2c550*/  FMUL R9, R5, R9 ;  /* 0x0000000905097220 */ /* 0x010fc40000400000 */
[----:B------:R-:W2:Y:S03]  /*2c560*/  LDL.LU R5, [R1+0x14cc] ;  /* 0x0014cc0001057983 */ /* 0x000ea60000300800 */
[----:B------:R-:W-:Y:S02]  /*2c570*/  F2FP.F16.E4M3.UNPACK_B R21, R27.H1 ;  /* 0x0000001bff15723e */ /* 0x000fe400030006ff */
[----:B------:R-:W-:Y:S01]  /*2c580*/  F2FP.F16.E4M3.UNPACK_B R20, R3.H1 ;  /* 0x00000003ff14723e */ /* 0x000fe200030006ff */
[C---:B-----5:R-:W-:Y:S01]  /*2c590*/  FMUL R10, R7.reuse, R10 ;  /* 0x0000000a070a7220 */ /* 0x060fe20000400000 */
[----:B------:R-:W-:-:S12]  /*2c5a0*/  FMUL R11, R7, R11 ;  /* 0x0000000b070b7220 */ /* 0x000fd80000400000 */
[----:B------:R0:W-:Y:S04]  /*2c5b0*/  STL.64 [R1], R12 ;  /* 0x0000000c01007387 */ /* 0x0001e80000100a00 */
[----:B------:R-:W0:Y:S04]  /*2c5c0*/  LDL.LU R7, [R1+0x14c8] ;  /* 0x0014c80001077983 */ /* 0x000e280000300800 */
[----:B------:R-:W3:Y:S04]  /*2c5d0*/  LDL.LU R27, [R1+0x14c4] ;  /* 0x0014c400011b7983 */ /* 0x000ee80000300800 */
[----:B------:R-:W4:Y:S01]  /*2c5e0*/  LDL.LU R3, [R1+0x14c0] ;  /* 0x0014c00001037983 */ /* 0x000f220000300800 */
[----:B------:R-:W-:-:S02]  /*2c5f0*/  F2FP.F16.E4M3.UNPACK_B R22, R18 ;  /* 0x00000012ff16723e */ /* 0x000fc400020006ff */
[----:B------:R-:W-:Y:S01]  /*2c600*/  F2FP.F16.E4M3.UNPACK_B R23, R19 ;  /* 0x00000013ff17723e */ /* 0x000fe200020006ff */
[----:B------:R-:W-:Y:S01]  /*2c610*/  IMAD.MOV.U32 R17, RZ, RZ, R2 ;  /* 0x000000ffff117224 */ /* 0x000fe200078e0002 */
[----:B------:R1:W-:Y:S01]  /*2c620*/  STL [R1+0x1a8], R21 ;  /* 0x0001a81501007387 */ /* 0x0003e20000100800 */
[----:B------:R-:W-:Y:S02]  /*2c630*/  IMAD.MOV.U32 R16, RZ, RZ, R6 ;  /* 0x000000ffff107224 */ /* 0x000fe400078e0006 */
[----:B------:R-:W-:Y:S02]  /*2c640*/  IMAD.MOV.U32 R18, RZ, RZ, R26 ;  /* 0x000000ffff127224 */ /* 0x000fe400078e001a */
[----:B------:R-:W-:Y:S01]  /*2c650*/  IMAD.MOV.U32 R19, RZ, RZ, R4 ;  /* 0x000000ffff137224 */ /* 0x000fe200078e0004 */
[----:B------:R-:W-:Y:S01]  /*2c660*/  F2FP.F16.E4M3.UNPACK_B R2, R0.H1 ;  /* 0x00000000ff02723e */ /* 0x000fe200030006ff */
[----:B------:R5:W-:Y:S04]  /*2c670*/  STL [R1+0xe0], R22 ;  /* 0x0000e01601007387 */ /* 0x000be80000100800 */
[----:B------:R-:W-:Y:S04]  /*2c680*/  STL [R1+0x1ac], R20 ;  /* 0x0001ac1401007387 */ /* 0x000fe80000100800 */
[----:B------:R5:W-:Y:S04]  /*2c690*/  STL [R1+0xe4], R23 ;  /* 0x0000e41701007387 */ /* 0x000be80000100800 */
[----:B------:R-:W5:Y:S04]  /*2c6a0*/  LDL.LU R0, [R1+0x14bc] ;  /* 0x0014bc0001007983 */ /* 0x000f680000300800 */
[----:B------:R-:W-:Y:S01]  /*2c6b0*/  STL [R1+0xf8], R2 ;  /* 0x0000f80201007387 */ /* 0x000fe20000100800 */
[----:B------:R-:W-:Y:S01]  /*2c6c0*/  HMMA.16816.F32 R8, R16, R22, R8 ;  /* 0x000000161008723c */ /* 0x000fe20000001808 */
[----:B------:R-:W-:-:S02]  /*2c6d0*/  IMAD.MOV.U32 R25, RZ, RZ, R14 ;  /* 0x000000ffff197224 */ /* 0x000fc400078e000e */
[----:B------:R-:W-:Y:S02]  /*2c6e0*/  IMAD.MOV.U32 R24, RZ, RZ, R15 ;  /* 0x000000ffff187224 */ /* 0x000fe400078e000f */
[----:B--2---:R-:W-:Y:S02]  /*2c6f0*/  IMAD.MOV.U32 R15, RZ, RZ, R5 ;  /* 0x000000ffff0f7224 */ /* 0x004fe400078e0005 */
[----:B0-----:R-:W-:Y:S02]  /*2c700*/  IMAD.MOV.U32 R12, RZ, RZ, R7 ;  /* 0x000000ffff0c7224 */ /* 0x001fe400078e0007 */
[----:B---3--:R-:W-:Y:S02]  /*2c710*/  IMAD.MOV.U32 R14, RZ, RZ, R27 ;  /* 0x000000ffff0e7224 */ /* 0x008fe400078e001b */
[----:B----4-:R-:W-:Y:S02]  /*2c720*/  IMAD.MOV.U32 R13, RZ, RZ, R3 ;  /* 0x000000ffff0d7224 */ /* 0x010fe400078e0003 */
[----:B------:R-:W-:-:S02]  /*2c730*/  IMAD.MOV.U32 R16, RZ, RZ, R21 ;  /* 0x000000ffff107224 */ /* 0x000fc400078e0015 */
[----:B-1----:R-:W2:Y:S01]  /*2c740*/  LDL.LU R21, [R1+0xd4] ;  /* 0x0000d40001157983 */ /* 0x002ea20000300800 */
[----:B------:R-:W-:-:S03]  /*2c750*/  IMAD.MOV.U32 R17, RZ, RZ, R20 ;  /* 0x000000ffff117224 */ /* 0x000fc600078e0014 */
[----:B------:R-:W3:Y:S04]  /*2c760*/  LDL.LU R19, [R1+0x160] ;  /* 0x0001600001137983 */ /* 0x000ee80000300800 */
[----:B------:R-:W4:Y:S04]  /*2c770*/  LDL.LU R4, [R1+0x164] ;  /* 0x0001640001047983 */ /* 0x000f280000300800 */
[----:B-----5:R-:W5:Y:S04]  /*2c780*/  LDL.LU R22, [R1+0x190] ;  /* 0x0001900001167983 */ /* 0x020f680000300800 */
[----:B------:R-:W5:Y:S01]  /*2c790*/  LDL.LU R23, [R1+0x194] ;  /* 0x0001940001177983 */ /* 0x000f620000300800 */
[----:B------:R-:W-:-:S03]  /*2c7a0*/  IMAD.MOV.U32 R20, RZ, RZ, R2 ;  /* 0x000000ffff147224 */ /* 0x000fc600078e0002 */
[----:B-----5:R-:W-:Y:S04]  /*2c7b0*/  STL.64 [R1+0x1aa0], R22 ;  /* 0x001aa01601007387 */ /* 0x020fe80000100a00 */
[----:B--2---:R0:W-:Y:S04]  /*2c7c0*/  STL.64 [R1+0x1a98], R20 ;  /* 0x001a981401007387 */ /* 0x0041e80000100a00 */
[----:B0-----:R-:W2:Y:S04]  /*2c7d0*/  LDL.LU R20, [R1+0x60] ;  /* 0x0000600001147983 */ /* 0x001ea80000300800 */
[----:B------:R-:W2:Y:S04]  /*2c7e0*/  LDL.LU R21, [R1+0x64] ;  /* 0x0000640001157983 */ /* 0x000ea80000300800 */
[----:B------:R-:W2:Y:S01]  /*2c7f0*/  LDL.LU R22, [R1+0x68] ;  /* 0x0000680001167983 */ /* 0x000ea20000300800 */
[----:B------:R-:W-:-:S03]  /*2c800*/  IMAD.MOV.U32 R23, RZ, RZ, R0 ;  /* 0x000000ffff177224 */ /* 0x000fc600078e0000 */
[----:B------:R-:W5:Y:S04]  /*2c810*/  LDL.LU R2, [R1+0x554] ;  /* 0x0005540001027983 */ /* 0x000f680000300800 */
[----:B------:R-:W5:Y:S04]  /*2c820*/  LDL R0, [R1+0x330] ;  /* 0x0003300001007983 */ /* 0x000f680000100800 */
[----:B------:R-:W5:Y:S04]  /*2c830*/  LDL.LU R26, [R1+0x558] ;  /* 0x00055800011a7983 */ /* 0x000f680000300800 */
[----:B------:R-:W5:Y:S04]  /*2c840*/  LDL R6, [R1+0x32c] ;  /* 0x00032c0001067983 */ /* 0x000f680000100800 */
[----:B------:R-:W-:Y:S04]  /*2c850*/  STL.64 [R1+0x1a70], R24 ;  /* 0x001a701801007387 */ /* 0x000fe80000100a00 */
[----:B------:R3:W-:Y:S01]  /*2c860*/  STL.64 [R1+0x1a48], R10 ;  /* 0x001a480a01007387 */ /* 0x0007e20000100a00 */
[----:B--2---:R-:W-:Y:S03]  /*2c870*/  HMMA.16816.F32 R12, R12, R16, R20 ;  /* 0x000000100c0c723c */ /* 0x004fe60000001814 */
[----:B------:R-:W2:Y:S04]  /*2c880*/  LDL.LU.64 R22, [R1+0x1aa0] ;  /* 0x001aa00001167983 */ /* 0x000ea80000300a00 */
[----:B------:R-:W5:Y:S01]  /*2c890*/  LDL.LU.64 R20, [R1+0x1a98] ;  /* 0x001a980001147983 */ /* 0x000f620000300a00 */
[----:B---3--:R-:W-:-:S02]  /*2c8a0*/  F2FP.F16.E4M3.UNPACK_B R10, R19.H1 ;  /* 0x00000013ff0a723e */ /* 0x008fc400030006ff */
[----:B----4-:R-:W-:-:S13]  /*2c8b0*/  F2FP.F16.E4M3.UNPACK_B R11, R4.H1 ;  /* 0x00000004ff0b723e */ /* 0x010fda00030006ff */
[----:B------:R-:W-:Y:S04]  /*2c8c0*/  STL.64 [R1+0x150], R12 ;  /* 0x0001500c01007387 */ /* 0x000fe80000100a00 */
[----:B------:R-:W-:Y:S01]  /*2c8d0*/  STL.64 [R1+0x158], R14 ;  /* 0x0001580e01007387 */ /* 0x000fe20000100a00 */
[----:B-----5:R-:W-:-:S05]  /*2c8e0*/  F2FP.F16.E4M3.UNPACK_B R21, R21.H1 ;  /* 0x00000015ff15723e */ /* 0x020fca00030006ff */
[----:B------:R-:W-:Y:S04]  /*2c8f0*/  STL [R1+0xfc], R21 ;  /* 0x0000fc1501007387 */ /* 0x000fe80000100800 */
[----:B------:R-:W-:Y:S04]  /*2c900*/  STL [R1+0xd0], R10 ;  /* 0x0000d00a01007387 */ /* 0x000fe80000100800 */
[----:B------:R-:W-:Y:S04]  /*2c910*/  STL [R1+0xd4], R11 ;  /* 0x0000d40b01007387 */ /* 0x000fe80000100800 */
[----:B------:R-:W-:Y:S04]  /*2c920*/  STL.64 [R1+0x1a90], R10 ;  /* 0x001a900a01007387 */ /* 0x000fe80000100a00 */
[----:B------:R0:W-:Y:S04]  /*2c930*/  STL.64 [R1+0x1a88], R8 ;  /* 0x001a880801007387 */ /* 0x0001e80000100a00 */
[----:B0-----:R-:W3:Y:S04]  /*2c940*/  LDL.LU R8, [R1+0x50] ;  /* 0x0000500001087983 */ /* 0x001ee80000300800 */
[----:B------:R-:W3:Y:S04]  /*2c950*/  LDL.LU R9, [R1+0x54] ;  /* 0x0000540001097983 */ /* 0x000ee80000300800 */
[----:B------:R-:W3:Y:S04]  /*2c960*/  LDL.LU R10, [R1+0x58] ;  /* 0x00005800010a7983 */ /* 0x000ee80000300800 */
[----:B------:R-:W3:Y:S01]  /*2c970*/  LDL.LU R11, [R1+0x5c] ;  /* 0x00005c00010b7983 */ /* 0x000ee20000300800 */
[----:B------:R-:W-:-:S02]  /*2c980*/  IMAD.MOV.U32 R12, RZ, RZ, R7 ;  /* 0x000000ffff0c7224 */ /* 0x000fc400078e0007 */
[----:B------:R-:W-:Y:S02]  /*2c990*/  IMAD.MOV.U32 R13, RZ, RZ, R3 ;  /* 0x000000ffff0d7224 */ /* 0x000fe400078e0003 */
[----:B------:R-:W-:Y:S02]  /*2c9a0*/  IMAD.MOV.U32 R14, RZ, RZ, R27 ;  /* 0x000000ffff0e7224 */ /* 0x000fe400078e001b */
[----:B------:R-:W-:-:S07]  /*2c9b0*/  IMAD.MOV.U32 R15, RZ, RZ, R5 ;  /* 0x000000ffff0f7224 */ /* 0x000fce00078e0005 */
[----:B---3--:R-:W-:Y:S01]  /*2c9c0*/  HMMA.16816.F32 R12, R12, R20, R8 ;  /* 0x000000140c0c723c */ /* 0x008fe20000001808 */
[----:B------:R-:W3:Y:S04]  /*2c9d0*/  LDL.LU.64 R10, [R1+0x1a90] ;  /* 0x001a9000010a7983 */ /* 0x000ee80000300a00 */
[----:B------:R-:W4:-:S15]  /*2c9e0*/  LDL.LU.64 R8, [R1+0x1a88] ;  /* 0x001a880001087983 */ /* 0x000f1e0000300a00 */
        /* <DEDUP_REMOVED lines=11> */
[----:B---3--:R-:W-:Y:S01]  /*2caa0*/  HMMA.16816.F32 R12, R16, R10, R12 ;  /* 0x0000000a100c723c */ /* 0x008fe2000000180c */
[----:B------:R-:W3:-:S15]  /*2cab0*/  LDL.LU R16, [R1+0x20] ;  /* 0x0000200001107983 */ /* 0x000ede0000300800 */
[----:B------:R-:W-:-:S07]  /*2cac0*/  NOP ;  /* 0x0000000000007918 */ /* 0x000fce0000000000 */
[----:B------:R0:W-:Y:S04]  /*2cad0*/  STL.64 [R1+0x140], R12 ;  /* 0x0001400c01007387 */ /* 0x0001e80000100a00 */
[----:B------:R1:W-:Y:S04]  /*2cae0*/  STL.64 [R1+0x148], R14 ;  /* 0x0001480e01007387 */ /* 0x0003e80000100a00 */
[----:B------:R-:W3:Y:S04]  /*2caf0*/  LDL.LU R17, [R1+0x24] ;  /* 0x0000240001117983 */ /* 0x000ee80000300800 */
[----:B------:R-:W3:Y:S04]  /*2cb00*/  LDL.LU R18, [R1+0x28] ;  /* 0x0000280001127983 */ /* 0x000ee80000300800 */
[----:B------:R-:W3:Y:S01]  /*2cb10*/  LDL.LU R19, [R1+0x2c] ;  /* 0x00002c0001137983 */ /* 0x000ee20000300800 */
[----:B--2---:R-:W-:Y:S01]  /*2cb20*/  F2FP.F16.E4M3.UNPACK_B R22, R22.H1 ;  /* 0x00000016ff16723e */ /* 0x004fe200030006ff */
[----:B0-----:R-:W-:Y:S01]  /*2cb30*/  IMAD.MOV.U32 R12, RZ, RZ, R7 ;  /* 0x000000ffff0c7224 */ /* 0x001fe200078e0007 */
[----:B------:R-:W-:Y:S01]  /*2cb40*/  F2FP.F16.E4M3.UNPACK_B R23, R23.H1 ;  /* 0x00000017ff17723e */ /* 0x000fe200030006ff */
[----:B------:R-:W-:Y:S01]  /*2cb50*/  IMAD.MOV.U32 R13, RZ, RZ, R3 ;  /* 0x000000ffff0d7224 */ /* 0x000fe200078e0003 */
[----:B------:R-:W2:Y:S01]  /*2cb60*/  LDL.LU R20, [R1+0x180] ;  /* 0x0001800001147983 */ /* 0x000ea20000300800 */
[----:B-1----:R-:W-:-:S02]  /*2cb70*/  IMAD.MOV.U32 R14, RZ, RZ, R27 ;  /* 0x000000ffff0e7224 */ /* 0x002fc400078e001b */
[----:B------:R-:W-:Y:S01]  /*2cb80*/  IMAD.MOV.U32 R15, RZ, RZ, R5 ;  /* 0x000000ffff0f7224 */ /* 0x000fe200078e0005 */
[----:B------:R-:W5:Y:S04]  /*2cb90*/  LDL.LU R21, [R1+0x184] ;  /* 0x0001840001157983 */ /* 0x000f680000300800 */
[----:B------:R-:W-:Y:S04]  /*2cba0*/  STL [R1+0x1a04], R22 ;  /* 0x001a041601007387 */ /* 0x000fe80000100800 */
[----:B------:R-:W-:Y:S01]  /*2cbb0*/  STL [R1+0x1a00], R23 ;  /* 0x001a001701007387 */ /* 0x000fe20000100800 */
[----:B---3--:R-:W-:-:S15]  /*2cbc0*/  HMMA.16816.F32 R12, R12, R22, R16 ;  /* 0x000000160c0c723c */ /* 0x008fde0000001810 */
[----:B------:R-:W-:-:S08]  /*2cbd0*/  NOP ;  /* 0x0000000000007918 */ /* 0x000fd00000000000 */
[----:B------:R-:W-:Y:S04]  /*2cbe0*/  STL.64 [R1+0x110], R12 ;  /* 0x0001100c01007387 */ /* 0x000fe80000100a00 */
[----:B------:R-:W-:Y:S04]  /*2cbf0*/  STL.64 [R1+0x118], R14 ;  /* 0x0001180e01007387 */ /* 0x000fe80000100a00 */
[----:B------:R-:W3:Y:S01]  /*2cc00*/  LDL.LU R11, [R1+0x1d0] ;  /* 0x0001d000010b7983 */ /* 0x000ee20000300800 */
[----:B------:R-:W-:-:S04]  /*2cc10*/  FADD R0, -R0, R2 ;  /* 0x0000000200007221 */ /* 0x000fc80000000100 */
[----:B------:R-:W-:-:S06]  /*2cc20*/  FMUL R2, R0, 1.4426950216293334961 ;  /* 0x3fb8aa3b00027820 */ /* 0x000fcc0000400000 */
[----:B------:R-:W0:Y:S01]  /*2cc30*/  MUFU.EX2 R2, R2 ;  /* 0x0000000200027308 */ /* 0x000e220000000800 */
[----:B---3--:R-:W-:Y:S04]  /*2cc40*/  STL [R1+0x1a68], R11 ;  /* 0x001a680b01007387 */ /* 0x008fe80000100800 */
[----:B0-----:R-:W-:Y:S04]  /*2cc50*/  STL [R1+0x344], R2 ;  /* 0x0003440201007387 */ /* 0x001fe80000100800 */
[----:B----4-:R0:W-:Y:S04]  /*2cc60*/  STL.64 [R1+0x1a60], R8 ;  /* 0x001a600801007387 */ /* 0x0101e80000100a00 */
[----:B0-----:R-:W3:Y:S04]  /*2cc70*/  LDL.LU R8, [R1+0x10] ;  /* 0x0000100001087983 */ /* 0x001ee80000300800 */
[----:B------:R-:W3:Y:S04]  /*2cc80*/  LDL.LU R9, [R1+0x14] ;  /* 0x0000140001097983 */ /* 0x000ee80000300800 */
[----:B------:R-:W4:Y:S04]  /*2cc90*/  LDL.LU R10, [R1+0x18] ;  /* 0x00001800010a7983 */ /* 0x000f280000300800 */
[----:B------:R-:W4:Y:S01]  /*2cca0*/  LDL.LU R11, [R1+0x1c] ;  /* 0x00001c00010b7983 */ /* 0x000f220000300800 */
[----:B------:R-:W-:-:S03]  /*2ccb0*/  FADD R0, -R6, R26 ;  /* 0x0000001a06007221 */ /* 0x000fc60000000100 */
[----:B----4-:R-:W-:Y:S04]  /*2ccc0*/  STL.64 [R1+0x1a80], R10 ;  /* 0x001a800a01007387 */ /* 0x010fe80000100a00 */
[----:B---3--:R0:W-:Y:S04]  /*2ccd0*/  STL.64 [R1+0x1a78], R8 ;  /* 0x001a780801007387 */ /* 0x0081e80000100a00 */
[----:B0-----:R-:W3:Y:S04]  /*2cce0*/  LDL.LU R8, [R1+0x40] ;  /* 0x0000400001087983 */ /* 0x001ee80000300800 */
[----:B------:R-:W3:Y:S04]  /*2ccf0*/  LDL.LU R9, [R1+0x44] ;  /* 0x0000440001097983 */ /* 0x000ee80000300800 */
[----:B------:R-:W3:Y:S04]  /*2cd00*/  LDL.LU R10, [R1+0x48] ;  /* 0x00004800010a7983 */ /* 0x000ee80000300800 */
[----:B------:R-:W3:Y:S04]  /*2cd10*/  LDL.LU R11, [R1+0x4c] ;  /* 0x00004c00010b7983 */ /* 0x000ee80000300800 */
[----:B------:R-:W4:Y:S04]  /*2cd20*/  LDL.LU R4, [R1+0x1d4] ;  /* 0x0001d40001047983 */ /* 0x000f280000300800 */
[----:B------:R-:W4:Y:S04]  /*2cd30*/  LDL.LU R26, [R1+0x1c0] ;  /* 0x0001c000011a7983 */ /* 0x000f280000300800 */
[----:B------:R-:W4:Y:S04]  /*2cd40*/  LDL.LU R6, [R1+0x1c4] ;  /* 0x0001c40001067983 */ /* 0x000f280000300800 */
[----:B------:R-:W3:Y:S01]  /*2cd50*/  LDL R2, [R1+0x320] ;  /* 0x0003200001027983 */ /* 0x000ee20000100800 */
[----:B------:R-:W-:-:S02]  /*2cd60*/  F2FP.F16.E4M3.UNPACK_B R22, R29.H1 ;  /* 0x0000001dff16723e */ /* 0x000fc400030006ff */
[----:B------:R-:W-:Y:S02]  /*2cd70*/  F2FP.F16.E4M3.UNPACK_B R23, R28.H1 ;  /* 0x0000001cff17723e */ /* 0x000fe400030006ff */
[----:B--2---:R-:W-:Y:S02]  /*2cd80*/  F2FP.F16.E4M3.UNPACK_B R24, R20.H1 ;  /* 0x00000014ff18723e */ /* 0x004fe400030006ff */
[----:B-----5:R-:W-:-:S03]  /*2cd90*/  F2FP.F16.E4M3.UNPACK_B R25, R21.H1 ;  /* 0x00000015ff19723e */ /* 0x020fc600030006ff */
[----:B------:R-:W-:Y:S04]  /*2cda0*/  STL [R1+0xc8], R24 ;  /* 0x0000c81801007387 */ /* 0x000fe80000100800 */
[----:B------:R-:W-:Y:S04]  /*2cdb0*/  STL [R1+0xcc], R25 ;  /* 0x0000cc1901007387 */ /* 0x000fe80000100800 */
[----:B---3--:R-:W0:Y:S04]  /*2cdc0*/  LDS.64 R28, [R2+UR7+0x1000] ;  /* 0x00100007021c7984 */ /* 0x008e280008000a00 */
[----:B------:R-:W1:Y:S04]  /*2cdd0*/  LDS.64 R20, [R2+UR7+0x1800] ;  /* 0x0018000702147984 */ /* 0x000e680008000a00 */
[----:B0-----:R0:W-:Y:S04]  /*2cde0*/  STL [R1+0x1a40], R28 ;  /* 0x001a401c01007387 */ /* 0x0011e80000100800 */
[----:B0-----:R-:W2:Y:S01]  /*2cdf0*/  LDL R28, [R1+0x34c] ;  /* 0x00034c00011c7983 */ /* 0x001ea20000100800 */
[----:B------:R-:W-:-:S02]  /*2ce00*/  IMAD.MOV.U32 R12, RZ, RZ, R7 ;  /* 0x000000ffff0c7224 */ /* 0x000fc400078e0007 */
[----:B------:R-:W-:Y:S01]  /*2ce10*/  IMAD.MOV.U32 R13, RZ, RZ, R3 ;  /* 0x000000ffff0d7224 */ /* 0x000fe200078e0003 */
[----:B------:R-:W-:Y:S01]  /*2ce20*/  STL [R1+0xc0], R22 ;  /* 0x0000c01601007387 */ /* 0x000fe20000100800 */
[----:B------:R-:W-:Y:S02]  /*2ce30*/  IMAD.MOV.U32 R14, RZ, RZ, R27 ;  /* 0x000000ffff0e7224 */ /* 0x000fe400078e001b */
[----:B------:R-:W-:Y:S01]  /*2ce40*/  IMAD.MOV.U32 R15, RZ, RZ, R5 ;  /* 0x000000ffff0f7224 */ /* 0x000fe200078e0005 */
[----:B------:R-:W-:Y:S04]  /*2ce50*/  STL [R1+0x1a28], R29 ;  /* 0x001a281d01007387 */ /* 0x000fe80000100800 */
[----:B------:R-:W-:Y:S04]  /*2ce60*/  STL [R1+0xc4], R23 ;  /* 0x0000c41701007387 */ /* 0x000fe80000100800 */
[----:B-1----:R-:W-:Y:S01]  /*2ce70*/  STL [R1+0x1a44], R20 ;  /* 0x001a441401007387 */ /* 0x002fe20000100800 */
[----:B------:R-:W-:Y:S03]  /*2ce80*/  HMMA.16816.F32 R12, R12, R24, R8 ;  /* 0x000000180c0c723c */ /* 0x000fe60000001808 */
[----:B------:R0:W-:Y:S04]  /*2ce90*/  STL [R1+0x1a2c], R21 ;  /* 0x001a2c1501007387 */ /* 0x0001e80000100800 */
[----:B0-----:R-:W3:Y:S04]  /*2cea0*/  LDL R21, [R1+0x344] ;  /* 0x0003440001157983 */ /* 0x001ee80000100800 */
[----:B------:R-:W-:Y:S04]  /*2ceb0*/  STL [R1+0x1a08], R2 ;  /* 0x001a080201007387 */ /* 0x000fe80000100800 */
[----:B--2---:R-:W0:Y:S04]  /*2cec0*/  LDS.64 R16, [R28+UR7+0x1000] ;  /* 0x001000071c107984 */ /* 0x004e280008000a00 */
[----:B0-----:R0:W-:Y:S04]  /*2ced0*/  STL [R1+0x54], R17 ;  /* 0x0000541101007387 */ /* 0x0011e80000100800 */
[----:B------:R-:W2:Y:S04]  /*2cee0*/  LDL.LU.64 R10, [R1+0x1a80] ;  /* 0x001a8000010a7983 */ /* 0x000ea80000300a00 */
[----:B------:R-:W2:Y:S04]  /*2cef0*/  LDL.LU.64 R8, [R1+0x1a78] ;  /* 0x001a780001087983 */ /* 0x000ea80000300a00 */
[----:B------:R-:W5:Y:S04]  /*2cf00*/  LDL.LU.64 R24, [R1+0x1a70] ;  /* 0x001a700001187983 */ /* 0x000f680000300a00 */
[----:B------:R-:W-:Y:S04]  /*2cf10*/  STL.64 [R1+0x130], R12 ;  /* 0x0001300c01007387 */ /* 0x000fe80000100a00 */
[----:B------:R-:W-:Y:S04]  /*2cf20*/  STL.64 [R1+0x138], R14 ;  /* 0x0001380e01007387 */ /* 0x000fe80000100a00 */
[----:B------:R-:W1:Y:S01]  /*2cf30*/  LDS.64 R14, [R28+UR7+0x1800] ;  /* 0x001800071c0e7984 */ /* 0x000e620008000a00 */
[----:B------:R-:W-:-:S02]  /*2cf40*/  IMAD.MOV.U32 R29, RZ, RZ, R16 ;  /* 0x000000ffff1d7224 */ /* 0x000fc400078e0010 */
[----:B------:R-:W-:Y:S02]  /*2cf50*/  IMAD.MOV.U32 R16, RZ, RZ, R7 ;  /* 0x000000ffff107224 */ /* 0x000fe400078e0007 */
[----:B0-----:R-:W-:Y:S02]  /*2cf60*/  IMAD.MOV.U32 R17, RZ, RZ, R3 ;  /* 0x000000ffff117224 */ /* 0x001fe400078e0003 */
[----:B------:R-:W-:Y:S02]  /*2cf70*/  IMAD.MOV.U32 R18, RZ, RZ, R27 ;  /* 0x000000ffff127224 */ /* 0x000fe400078e001b */
[----:B------:R-:W-:Y:S01]  /*2cf80*/  IMAD.MOV.U32 R19, RZ, RZ, R5 ;  /* 0x000000ffff137224 */ /* 0x000fe200078e0005 */
[----:B-1----:R-:W-:Y:S06]  /*2cf90*/  STL [R1+0x1a18], R15 ;  /* 0x001a180f01007387 */ /* 0x002fec0000100800 */
[----:B--2---:R-:W-:Y:S01]  /*2cfa0*/  HMMA.16816.F32 R16, R16, R22, R8 ;  /* 0x000000161010723c */ /* 0x004fe20000001808 */
[----:B------:R-:W2:Y:S01]  /*2cfb0*/  LDL.LU R11, [R1+0x1a68] ;  /* 0x001a6800010b7983 */ /* 0x000ea20000300800 */
[----:B----4-:R-:W-:-:S03]  /*2cfc0*/  F2FP.F16.E4M3.UNPACK_B R20, R26.H1 ;  /* 0x0000001aff14723e */ /* 0x010fc600030006ff */
[----:B------:R-:W4:-:S15]  /*2cfd0*/  LDL.LU.64 R8, [R1+0x1a60] ;  /* 0x001a600001087983 */ /* 0x000f1e0000300a00 */
[----:B------:R-:W-:-:S03]  /*2cfe0*/  NOP ;  /* 0x0000000000007918 */ /* 0x000fc60000000000 */
[----:B------:R0:W-:Y:S04]  /*2cff0*/  STL.64 [R1+0x100], R16 ;  /* 0x0001001001007387 */ /* 0x0001e80000100a00 */
[----:B------:R-:W-:Y:S01]  /*2d000*/  STL.64 [R1+0x108], R18 ;  /* 0x0001081201007387 */ /* 0x000fe20000100a00 */
[----:B--2---:R-:W-:Y:S02]  /*2d010*/  F2FP.F16.E4M3.UNPACK_B R10, R11.H1 ;  /* 0x0000000bff0a723e */ /* 0x004fe400030006ff */
[----:B------:R-:W-:-:S03]  /*2d020*/  F2FP.F16.E4M3.UNPACK_B R11, R4.H1 ;  /* 0x00000004ff0b723e */ /* 0x000fc600030006ff */
[----:B------:R-:W-:Y:S04]  /*2d030*/  STL [R1+0xa0], R10 ;  /* 0x0000a00a01007387 */ /* 0x000fe80000100800 */
[----:B------:R-:W2:Y:S04]  /*2d040*/  LDL.LU R4, [R1+0x3b0] ;  /* 0x0003b00001047983 */ /* 0x000ea80000300800 */
[----:B------:R-:W-:Y:S04]  /*2d050*/  STL [R1+0xa4], R11 ;  /* 0x0000a40b01007387 */ /* 0x000fe80000100800 */
[----:B------:R-:W3:Y:S04]  /*2d060*/  LDL.LU R23, [R1+0x3b4] ;  /* 0x0003b40001177983 */ /* 0x000ee80000300800 */
[----:B------:R-:W-:Y:S04]  /*2d070*/  STL [R1+0x58], R20 ;  /* 0x0000581401007387 */ /* 0x000fe80000100800 */
[----:B------:R-:W3:Y:S01]  /*2d080*/  LDL.LU R22, [R1+0x3d0] ;  /* 0x0003d00001167983 */ /* 0x000ee20000300800 */
[----:B------:R-:W-:Y:S01]  /*2d090*/  F2FP.F16.E4M3.UNPACK_B R28, R6.H1 ;  /* 0x00000006ff1c723e */ /* 0x000fe200030006ff */
[----:B0-----:R-:W-:-:S02]  /*2d0a0*/  IMAD.MOV.U32 R16, RZ, RZ, R7 ;  /* 0x000000ffff107224 */ /* 0x001fc400078e0007 */
[----:B------:R-:W-:Y:S01]  /*2d0b0*/  IMAD.MOV.U32 R17, RZ, RZ, R3 ;  /* 0x000000ffff117224 */ /* 0x000fe200078e0003 */
[----:B---3--:R-:W-:Y:S04]  /*2d0c0*/  STL.64 [R1+0x1a58], R22 ;  /* 0x001a581601007387 */ /* 0x008fe80000100a00 */
[----:B------:R0:W-:Y:S04]  /*2d0d0*/  STL.64 [R1+0x1a50], R20 ;  /* 0x001a501401007387 */ /* 0x0001e80000100a00 */
[----:B0-----:R-:W3:Y:S04]  /*2d0e0*/  LDL.LU R20, [R1] ;  /* 0x0000000001147983 */ /* 0x001ee80000300800 */
[----:B------:R-:W3:Y:S01]  /*2d0f0*/  LDL.LU R21, [R1+0x4] ;  /* 0x0000040001157983 */ /* 0x000ee20000300800 */
[----:B-----5:R-:W-:-:S02]  /*2d100*/  IMAD.MOV.U32 R22, RZ, RZ, R25 ;  /* 0x000000ffff167224 */ /* 0x020fc400078e0019 */
[----:B------:R-:W-:Y:S02]  /*2d110*/  IMAD.MOV.U32 R23, RZ, RZ, R24 ;  /* 0x000000ffff177224 */ /* 0x000fe400078e0018 */
[----:B------:R-:W-:Y:S02]  /*2d120*/  IMAD.MOV.U32 R18, RZ, RZ, R27 ;  /* 0x000000ffff127224 */ /* 0x000fe400078e001b */
[----:B------:R-:W-:Y:S01]  /*2d130*/  IMAD.MOV.U32 R19, RZ, RZ, R5 ;  /* 0x000000ffff137224 */ /* 0x000fe200078e0005 */
[----:B------:R-:W-:Y:S04]  /*2d140*/  STL [R1+0x5c], R28 ;  /* 0x00005c1c01007387 */ /* 0x000fe80000100800 */
[----:B------:R-:W5:Y:S04]  /*2d150*/  LDL.LU R15, [R1+0x3d4] ;  /* 0x0003d400010f7983 */ /* 0x000f680000300800 */
[----:B------:R-:W2:Y:S04]  /*2d160*/  LDL.LU R6, [R1+0x3b8] ;  /* 0x0003b80001067983 */ /* 0x000ea80000300800 */
[----:B------:R-:W2:Y:S04]  /*2d170*/  LDL.LU R13, [R1+0x3bc] ;  /* 0x0003bc00010d7983 */ /* 0x000ea80000300800 */
[----:B------:R-:W2:Y:S04]  /*2d180*/  LDL.LU R12, [R1+0x3d8] ;  /* 0x0003d800010c7983 */ /* 0x000ea80000300800 */
[----:B------:R-:W2:Y:S01]  /*2d190*/  LDL.LU R2, [R1+0x3dc] ;  /* 0x0003dc0001027983 */ /* 0x000ea20000300800 */
[----:B---3--:R-:W-:Y:S03]  /*2d1a0*/  HMMA.16816.F32 R16, R16, R10, R20 ;  /* 0x0000000a1010723c */ /* 0x008fe60000001814 */
[----:B------:R-:W3:Y:S04]  /*2d1b0*/  LDL.LU.64 R22, [R1+0x1a58] ;  /* 0x001a580001167983 */ /* 0x000ee80000300a00 */
[----:B------:R-:W4:Y:S04]  /*2d1c0*/  LDL.LU.64 R20, [R1+0x1a50] ;  /* 0x001a500001147983 */ /* 0x000f280000300a00 */
[----:B------:R-:W5:Y:S01]  /*2d1d0*/  LDL.LU.64 R10, [R1+0x1a48] ;  /* 0x001a4800010a7983 */ /* 0x000f620000300a00 */
[----:B------:R-:W-:-:S02]  /*2d1e0*/  IMAD.MOV.U32 R26, RZ, RZ, R27 ;  /* 0x000000ffff1a7224 */ /* 0x000fc400078e001b */
[----:B------:R-:W-:Y:S02]  /*2d1f0*/  IMAD.MOV.U32 R24, RZ, RZ, R7 ;  /* 0x000000ffff187224 */ /* 0x000fe400078e0007 */
[----:B------:R-:W-:Y:S02]  /*2d200*/  IMAD.MOV.U32 R25, RZ, RZ, R3 ;  /* 0x000000ffff197224 */ /* 0x000fe400078e0003 */
[----:B------:R-:W-:-:S05]  /*2d210*/  IMAD.MOV.U32 R27, RZ, RZ, R5 ;  /* 0x000000ffff1b7224 */ /* 0x000fca00078e0005 */
[----:B------:R-:W-:Y:S04]  /*2d220*/  STL.64 [R1+0xb0], R16 ;  /* 0x0000b01001007387 */ /* 0x000fe80000100a00 */
[----:B------:R0:W-:Y:S02]  /*2d230*/  STL.64 [R1+0xb8], R18 ;  /* 0x0000b81201007387 */ /* 0x0001e40000100a00 */
[----:B0-----:R-:W-:Y:S02]  /*2d240*/  IMAD.MOV.U32 R19, RZ, RZ, R28 ;  /* 0x000000ffff137224 */ /* 0x001fe400078e001c */
[----:B----4-:R-:W-:Y:S02]  /*2d250*/  IMAD.MOV.U32 R18, RZ, RZ, R20 ;  /* 0x000000ffff127224 */ /* 0x010fe400078e0014 */
[----:B------:R-:W4:Y:S04]  /*2d260*/  LDL.LU R20, [R1+0x1a44] ;  /* 0x001a440001147983 */ /* 0x000f280000300800 */
[----:B------:R-:W4:Y:S01]  /*2d270*/  LDL.LU R28, [R1+0x1a40] ;  /* 0x001a4000011c7983 */ /* 0x000f220000300800 */
[----:B-----5:R-:W-:-:S15]  /*2d280*/  HMMA.16816.F32 R8, R24, R18, R8 ;  /* 0x000000121808723c */ /* 0x020fde0000001808 */
[----:B------:R-:W-:-:S08]  /*2d290*/  NOP ;  /* 0x0000000000007918 */ /* 0x000fd00000000000 */
[----:B------:R3:W-:Y:S04]  /*2d2a0*/  STL.64 [R1+0x90], R8 ;  /* 0x0000900801007387 */ /* 0x0007e80000100a00 */
[----:B------:R-:W-:Y:S01]  /*2d2b0*/  STL.64 [R1+0x98], R10 ;  /* 0x0000980a01007387 */ /* 0x000fe20000100a00 */
[C---:B---3--:R-:W-:Y:S01]  /*2d2c0*/  FMUL R8, R21.reuse, R22 ;  /* 0x0000001615087220 */ /* 0x048fe20000400000 */
[----:B------:R-:W-:-:S05]  /*2d2d0*/  FMUL R9, R21, R15 ;  /* 0x0000000f15097220 */ /* 0x000fca0000400000 */
[----:B------:R0:W-:Y:S04]  /*2d2e0*/  STL.64 [R1+0x1a38], R8 ;  /* 0x001a380801007387 */ /* 0x0001e80000100a00 */
[----:B0-----:R-:W3:Y:S04]  /*2d2f0*/  LDL.LU R8, [R1+0x70] ;  /* 0x0000700001087983 */ /* 0x001ee80000300800 */
[----:B------:R-:W3:Y:S01]  /*2d300*/  LDL.LU R9, [R1+0x74] ;  /* 0x0000740001097983 */ /* 0x000ee20000300800 */
[----:B------:R-:W-:Y:S01]  /*2d310*/  FMUL R0, R0, 1.4426950216293334961 ;  /* 0x3fb8aa3b00007820 */ /* 0x000fe20000400000 */
[C---:B--2---:R-:W-:Y:S01]  /*2d320*/  FMUL R4, R21.reuse, R4 ;  /* 0x0000000415047220 */ /* 0x044fe20000400000 */
[----:B------:R-:W-:Y:S01]  /*2d330*/  FMUL R5, R21, R23 ;  /* 0x0000001715057220 */ /* 0x000fe20000400000 */
[----:B------:R-:W-:Y:S01]  /*2d340*/  IMAD.MOV.U32 R18, RZ, RZ, R29 ;  /* 0x000000ffff127224 */ /* 0x000fe200078e001d */
[----:B------:R-:W2:Y:S02]  /*2d350*/  LDL.LU R22, [R1+0xf0] ;  /* 0x0000f00001167983 */ /* 0x000ea40000300800 */
[----:B------:R-:W0:Y:S01]  /*2d360*/  MUFU.EX2 R0, R0 ;  /* 0x0000000000007308 */ /* 0x000e220000000800 */
[----:B------:R-:W-:Y:S01]  /*2d370*/  IMAD.MOV.U32 R19, RZ, RZ, R14 ;  /* 0x000000ffff137224 */ /* 0x000fe200078e000e */
[----:B------:R-:W2:Y:S01]  /*2d380*/  LDL.LU R23, [R1+0xf4] ;  /* 0x0000f40001177983 */ /* 0x000ea20000300800 */
[C---:B0-----:R-:W-:Y:S01]  /*2d390*/  FMUL R6, R0.reuse, R6 ;  /* 0x0000000600067220 */ /* 0x041fe20000400000 */
[C---:B------:R-:W-:Y:S01]  /*2d3a0*/  FMUL R7, R0.reuse, R13 ;  /* 0x0000000d00077220 */ /* 0x040fe20000400000 */
[C---:B------:R-:W-:Y:S01]  /*2d3b0*/  FMUL R10, R0.reuse, R12 ;  /* 0x0000000c000a7220 */ /* 0x040fe20000400000 */
[----:B------:R-:W5:Y:S01]  /*2d3c0*/  LDL.LU R13, [R1+0x3e8] ;  /* 0x0003e800010d7983 */ /* 0x000f620000300800 */
[----:B------:R-:W-:-:S03]  /*2d3d0*/  FMUL R11, R0, R2 ;  /* 0x00000002000b7220 */ /* 0x000fc60000400000 */
[----:B------:R-:W2:Y:S04]  /*2d3e0*/  LDL.LU R12, [R1+0x3ec] ;  /* 0x0003ec00010c7983 */ /* 0x000ea80000300800 */
[----:B------:R-:W2:Y:S04]  /*2d3f0*/  LDL.LU R3, [R1+0x3f8] ;  /* 0x0003f80001037983 */ /* 0x000ea80000300800 */
[----:B------:R-:W2:Y:S01]  /*2d400*/  LDL.LU R2, [R1+0x3fc] ;  /* 0x0003fc0001027983 */ /* 0x000ea20000300800 */
[----:B----4-:R-:W-:Y:S02]  /*2d410*/  IMAD.MOV.U32 R17, RZ, RZ, R20 ;  /* 0x000000ffff117224 */ /* 0x010fe400078e0014 */
[----:B------:R-:W-:-:S07]  /*2d420*/  IMAD.MOV.U32 R16, RZ, RZ, R28 ;  /* 0x000000ffff107224 */ /* 0x000fce00078e001c */
[----:B---3--:R-:W-:Y:S01]  /*2d430*/  HMMA.16816.F32 R4, R16, R8, R4 ;  /* 0x000000081004723c */ /* 0x008fe20000001804 */
[----:B------:R-:W3:-:S15]  /*2d440*/  LDL.LU.64 R8, [R1+0x1a38] ;  /* 0x001a380001087983 */ /* 0x000ede0000300a00 */
[----:B------:R-:W-:-:S07]  /*2d450*/  NOP ;  /* 0x0000000000007918 */ /* 0x000fce0000000000 */
[----:B------:R0:W-:Y:S01]  /*2d460*/  STL [R1+0x70], R4 ;  /* 0x0000700401007387 */ /* 0x0001e20000100800 */
[----:B------:R-:W-:-:S03]  /*2d470*/  IMAD.MOV.U32 R15, RZ, RZ, R5 ;  /* 0x000000ffff0f7224 */ /* 0x000fc600078e0005 */
[----:B------:R1:W-:Y:S04]  /*2d480*/  STL.64 [R1+0x78], R6 ;  /* 0x0000780601007387 */ /* 0x0003e80000100a00 */
[----:B------:R-:W3:Y:S04]  /*2d490*/  LDL.LU R18, [R1+0x80] ;  /* 0x0000800001127983 */ /* 0x000ee80000300800 */
[----:B------:R-:W3:Y:S04]  /*2d4a0*/  LDL.LU R19, [R1+0x84] ;  /* 0x0000840001137983 */ /* 0x000ee80000300800 */
[----:B0-----:R-:W4:Y:S04]  /*2d4b0*/  LDL.LU R4, [R1+0x3e0] ;  /* 0x0003e00001047983 */ /* 0x001f280000300800 */
[----:B------:R-:W2:Y:S04]  /*2d4c0*/  LDL.LU R5, [R1+0x3e4] ;  /* 0x0003e40001057983 */ /* 0x000ea80000300800 */
[----:B-1----:R-:W2:Y:S01]  /*2d4d0*/  LDL.LU R6, [R1+0x3f0] ;  /* 0x0003f00001067983 */ /* 0x002ea20000300800 */
[----:B------:R-:W-:-:S02]  /*2d4e0*/  IMAD.MOV.U32 R24, RZ, RZ, R28 ;  /* 0x000000ffff187224 */ /* 0x000fc400078e001c */
[----:B------:R-:W-:Y:S01]  /*2d4f0*/  IMAD.MOV.U32 R25, RZ, RZ, R20 ;  /* 0x000000ffff197224 */ /* 0x000fe200078e0014 */
[----:B------:R-:W2:Y:S01]  /*2d500*/  LDL.LU R7, [R1+0x3f4] ;  /* 0x0003f40001077983 */ /* 0x000ea20000300800 */
[----:B------:R-:W-:Y:S02]  /*2d510*/  IMAD.MOV.U32 R26, RZ, RZ, R29 ;  /* 0x000000ffff1a7224 */ /* 0x000fe400078e001d */
[----:B------:R-:W-:-:S07]  /*2d520*/  IMAD.MOV.U32 R27, RZ, RZ, R14 ;  /* 0x000000ffff1b7224 */ /* 0x000fce00078e000e */
[----:B---3--:R-:W-:Y:S01]  /*2d530*/  HMMA.16816.F32 R8, R24, R18, R8 ;  /* 0x000000121808723c */ /* 0x008fe20000001808 */
[----:B----4-:R-:W-:-:S06]  /*2d540*/  FMUL R16, R21, R4 ;  /* 0x0000000415107220 */ /* 0x010fcc0000400000 */
[C---:B-----5:R-:W-:Y:S01]  /*2d550*/  FMUL R18, R0.reuse, R13 ;  /* 0x0000000d00127220 */ /* 0x060fe20000400000 */
[----:B--2---:R-:W-:Y:S01]  /*2d560*/  FMUL R17, R21, R5 ;  /* 0x0000000515117220 */ /* 0x004fe20000400000 */
[----:B------:R-:W-:-:S07]  /*2d570*/  FMUL R19, R0, R12 ;  /* 0x0000000c00137220 */ /* 0x000fce0000400000 */
[----:B------:R-:W-:Y:S07]  /*2d580*/  HMMA.16816.F32 R16, R24, R22, R16 ;  /* 0x000000161810723c */ /* 0x000fee0000001810 */
[----:B------:R-:W-:Y:S04]  /*2d590*/  STL.64 [R1+0x40], R8 ;  /* 0x0000400801007387 */ /* 0x000fe80000100a00 */
[----:B------:R-:W-:Y:S04]  /*2d5a0*/  STL.64 [R1+0x48], R10 ;  /* 0x0000480a01007387 */ /* 0x000fe80000100a00 */
[----:B------:R-:W2:Y:S04]  /*2d5b0*/  LDL.LU R12, [R1+0x1a0] ;  /* 0x0001a000010c7983 */ /* 0x000ea80000300800 */
[----:B------:R-:W2:Y:S04]  /*2d5c0*/  LDL.LU R13, [R1+0x1a4] ;  /* 0x0001a400010d7983 */ /* 0x000ea80000300800 */
[----:B------:R0:W-:Y:S01]  /*2d5d0*/  STL [R1], R16 ;  /* 0x0000001001007387 */ /* 0x0001e20000100800 */
[----:B------:R-:W-:-:S03]  /*2d5e0*/  IMAD.MOV.U32 R22, RZ, RZ, R17 ;  /* 0x000000ffff167224 */ /* 0x000fc600078e0011 */
[----:B------:R-:W3:Y:S01]  /*2d5f0*/  LDL.LU R24, [R1+0x400] ;  /* 0x0004000001187983 */ /* 0x000ee20000300800 */
[----:B------:R-:W-:-:S03]  /*2d600*/  IMAD.MOV.U32 R23, RZ, RZ, R18 ;  /* 0x000000ffff177224 */ /* 0x000fc600078e0012 */
[----:B------:R-:W4:Y:S01]  /*2d610*/  LDL.LU R25, [R1+0x404] ;  /* 0x0004040001197983 */ /* 0x000f220000300800 */
[----:B------:R-:W-:-:S03]  /*2d620*/  FMUL R4, R21, R6 ;  /* 0x0000000615047220 */ /* 0x000fc60000400000 */
[----:B------:R-:W5:Y:S01]  /*2d630*/  LDL.LU R26, [R1+0x410] ;  /* 0x00041000011a7983 */ /* 0x000f620000300800 */
[----:B------:R-:W-:-:S03]  /*2d640*/  FMUL R6, R0, R3 ;  /* 0x0000000300067220 */ /* 0x000fc60000400000 */
[----:B------:R-:W5:Y:S01]  /*2d650*/  LDL.LU R27, [R1+0x414] ;  /* 0x00041400011b7983 */ /* 0x000f620000300800 */
[----:B------:R-:W-:-:S03]  /*2d660*/  IMAD.MOV.U32 R3, RZ, RZ, R19 ;  /* 0x000000ffff037224 */ /* 0x000fc600078e0013 */
[----:B0-----:R-:W2:Y:S04]  /*2d670*/  LDL.LU R16, [R1+0x408] ;  /* 0x0004080001107983 */ /* 0x001ea80000300800 */
[----:B------:R-:W3:Y:S04]  /*2d680*/  LDL.LU R17, [R1+0x40c] ;  /* 0x00040c0001117983 */ /* 0x000ee80000300800 */
[----:B------:R-:W4:Y:S04]  /*2d690*/  LDL.LU R18, [R1+0x418] ;  /* 0x0004180001127983 */ /* 0x000f280000300800 */
[----:B------:R-:W5:Y:S04]  /*2d6a0*/  LDL.LU R19, [R1+0x41c] ;  /* 0x00041c0001137983 */ /* 0x000f680000300800 */
[----:B------:R0:W-:Y:S04]  /*2d6b0*/  STL.64 [R1+0x1a20], R22 ;  /* 0x001a201601007387 */ /* 0x0001e80000100a00 */
[----:B0-----:R-:W2:Y:S04]  /*2d6c0*/  LDL.LU R22, [R1+0x88] ;  /* 0x0000880001167983 */ /* 0x001ea80000300800 */
[----:B------:R-:W2:Y:S01]  /*2d6d0*/  LDL.LU R23, [R1+0x8c] ;  /* 0x00008c0001177983 */ /* 0x000ea20000300800 */
[----:B------:R-:W-:Y:S01]  /*2d6e0*/  FMUL R5, R21, R7 ;  /* 0x0000000715057220 */ /* 0x000fe20000400000 */
[----:B------:R-:W-:Y:S01]  /*2d6f0*/  FMUL R7, R0, R2 ;  /* 0x0000000200077220 */ /* 0x000fe20000400000 */
[----:B------:R-:W-:-:S02]  /*2d700*/  IMAD.MOV.U32 R8, RZ, RZ, R28 ;  /* 0x000000ffff087224 */ /* 0x000fc400078e001c */
[----:B------:R-:W-:Y:S02]  /*2d710*/  IMAD.MOV.U32 R9, RZ, RZ, R20 ;  /* 0x000000ffff097224 */ /* 0x000fe400078e0014 */
[----:B------:R-:W-:Y:S02]  /*2d720*/  IMAD.MOV.U32 R10, RZ, RZ, R29 ;  /* 0x000000ffff0a7224 */ /* 0x000fe400078e001d */
[----:B------:R-:W-:-:S07]  /*2d730*/  IMAD.MOV.U32 R11, RZ, RZ, R14 ;  /* 0x000000ffff0b7224 */ /* 0x000fce00078e000e */
[----:B--2---:R-:W-:Y:S07]  /*2d740*/  HMMA.16816.F32 R4, R8, R22, R4 ;  /* 0x000000160804723c */ /* 0x004fee0000001804 */
[C---:B----4-:R-:W-:Y:S01]  /*2d750*/  FMUL R10, R0.reuse, R18 ;  /* 0x00000012000a7220 */ /* 0x050fe20000400000 */
[----:B-----5:R-:W-:Y:S01]  /*2d760*/  FMUL R11, R0, R19 ;  /* 0x00000013000b7220 */ /* 0x020fe20000400000 */
[----:B------:R-:W-:Y:S02]  /*2d770*/  IMAD.MOV.U32 R18, RZ, RZ, R29 ;  /* 0x000000ffff127224 */ /* 0x000fe400078e001d */
[----:B------:R-:W-:-:S12]  /*2d780*/  IMAD.MOV.U32 R19, RZ, RZ, R14 ;  /* 0x000000ffff137224 */ /* 0x000fd800078e000e */
[----:B------:R0:W-:Y:S01]  /*2d790*/  STL.64 [R1+0x30], R4 ;  /* 0x0000300401007387 */ /* 0x0001e20000100a00 */
[----:B------:R-:W-:Y:S02]  /*2d7a0*/  IMAD.MOV.U32 R2, RZ, RZ, R7 ;  /* 0x000000ffff027224 */ /* 0x000fe400078e0007 */
[C---:B---3--:R-:W-:Y:S01]  /*2d7b0*/  FMUL R7, R0.reuse, R17 ;  /* 0x0000001100077220 */ /* 0x048fe20000400000 */
[----:B------:R1:W-:Y:S01]  /*2d7c0*/  STL [R1+0x38], R6 ;  /* 0x0000380601007387 */ /* 0x0003e20000100800 */
[----:B------:R-:W-:Y:S02]  /*2d7d0*/  IMAD.MOV.U32 R17, RZ, RZ, R20 ;  /* 0x000000ffff117224 */ /* 0x000fe400078e0014 */
[C---:B0-----:R-:W-:Y:S01]  /*2d7e0*/  FMUL R4, R21.reuse, R24 ;  /* 0x0000001815047220 */ /* 0x041fe20000400000 */
[----:B------:R-:W-:Y:S01]  /*2d7f0*/  FMUL R5, R21, R25 ;  /* 0x0000001915057220 */ /* 0x000fe20000400000 */
[----:B-1----:R-:W-:Y:S01]  /*2d800*/  FMUL R6, R0, R16 ;  /* 0x0000001000067220 */ /* 0x002fe20000400000 */
[----:B------:R-:W-:Y:S01]  /*2d810*/  IMAD.MOV.U32 R16, RZ, RZ, R28 ;  /* 0x000000ffff107224 */ /* 0x000fe200078e001c */
[----:B------:R0:W-:Y:S06]  /*2d820*/  STL.64 [R1+0x1a30], R2 ;  /* 0x001a300201007387 */ /* 0x0001ec0000100a00 */
[----:B------:R-:W-:Y:S01]  /*2d830*/  HMMA.16816.F32 R4, R16, R12, R4 ;  /* 0x0000000c1004723c */ /* 0x000fe20000001804 */
[----:B0-----:R-:W2:Y:S04]  /*2d840*/  LDL.LU R2, [R1+0xa8] ;  /* 0x0000a80001027983 */ /* 0x001ea80000300800 */
[----:B------:R-:W2:Y:S04]  /*2d850*/  LDL.LU R3, [R1+0xac] ;  /* 0x0000ac0001037983 */ /* 0x000ea80000300800 */
[----:B------:R-:W3:Y:S04]  /*2d860*/  LDL.LU R22, [R1+0x1b0] ;  /* 0x0001b00001167983 */ /* 0x000ee80000300800 */
[----:B------:R-:W3:Y:S10]  /*2d870*/  LDL.LU R23, [R1+0x1b4] ;  /* 0x0001b40001177983 */ /* 0x000ef40000300800 */
[----:B------:R0:W-:Y:S01]  /*2d880*/  STL.64 [R1+0x60], R4 ;  /* 0x0000600401007387 */ /* 0x0001e20000100a00 */
[----:B------:R-:W-:-:S02]  /*2d890*/  IMAD.MOV.U32 R13, RZ, RZ, R6 ;  /* 0x000000ffff0d7224 */ /* 0x000fc400078e0006 */
[----:B------:R-:W-:Y:S01]  /*2d8a0*/  IMAD.MOV.U32 R12, RZ, RZ, R7 ;  /* 0x000000ffff0c7224 */ /* 0x000fe200078e0007 */
[----:B0-----:R-:W4:Y:S04]  /*2d8b0*/  LDL.LU R4, [R1+0x420] ;  /* 0x0004200001047983 */ /* 0x001f280000300800 */
[----:B------:R-:W5:Y:S04]  /*2d8c0*/  LDL.LU R5, [R1+0x424] ;  /* 0x0004240001057983 */ /* 0x000f680000300800 */
[----:B------:R-:W3:Y:S04]  /*2d8d0*/  LDL.LU R16, [R1+0x430] ;  /* 0x0004300001107983 */ /* 0x000ee80000300800 */
[----:B------:R-:W3:Y:S04]  /*2d8e0*/  LDL.LU R17, [R1+0x434] ;  /* 0x0004340001117983 */ /* 0x000ee80000300800 */
[----:B------:R-:W3:Y:S04]  /*2d8f0*/  LDL.LU R6, [R1+0x428] ;  /* 0x0004280001067983 */ /* 0x000ee80000300800 */
[----:B------:R-:W3:Y:S04]  /*2d900*/  LDL.LU R7, [R1+0x42c] ;  /* 0x00042c0001077983 */ /* 0x000ee80000300800 */
[----:B------:R-:W3:Y:S04]  /*2d910*/  LDL.LU R18, [R1+0x438] ;  /* 0x0004380001127983 */ /* 0x000ee80000300800 */
[----:B------:R-:W3:Y:S01]  /*2d920*/  LDL.LU R19, [R1+0x43c] ;  /* 0x00043c0001137983 */ /* 0x000ee20000300800 */
[C---:B------:R-:W-:Y:S01]  /*2d930*/  FMUL R8, R21.reuse, R26 ;  /* 0x0000001a15087220 */ /* 0x040fe20000400000 */
[----:B------:R-:W-:Y:S01]  /*2d940*/  FMUL R9, R21, R27 ;  /* 0x0000001b15097220 */ /* 0x000fe20000400000 */
[----:B------:R-:W-:-:S02]  /*2d950*/  IMAD.MOV.U32 R24, RZ, RZ, R28 ;  /* 0x000000ffff187224 */ /* 0x000fc400078e001c */
[----:B------:R-:W-:Y:S02]  /*2d960*/  IMAD.MOV.U32 R25, RZ, RZ, R20 ;  /* 0x000000ffff197224 */ /* 0x000fe400078e0014 */
[----:B------:R-:W-:Y:S02]  /*2d970*/  IMAD.MOV.U32 R26, RZ, RZ, R29 ;  /* 0x000000ffff1a7224 */ /* 0x000fe400078e001d */
[----:B------:R-:W-:Y:S01]  /*2d980*/  IMAD.MOV.U32 R27, RZ, RZ, R14 ;  /* 0x000000ffff1b7224 */ /* 0x000fe200078e000e */
[----:B------:R-:W-:Y:S06]  /*2d990*/  STL [R1+0x19d8], R12 ;  /* 0x0019d80c01007387 */ /* 0x000fec0000100800 */
[----:B--2---:R-:W-:Y:S01]  /*2d9a0*/  HMMA.16816.F32 R8, R24, R2, R8 ;  /* 0x000000021808723c */ /* 0x004fe20000001808 */
[----:B------:R-:W2:-:S15]  /*2d9b0*/  LDL.LU.64 R2, [R1+0x1a30] ;  /* 0x001a300001027983 */ /* 0x000e9e0000300a00 */
[----:B------:R-:W-:-:S07]  /*2d9c0*/  NOP ;  /* 0x0000000000007918 */ /* 0x000fce0000000000 */
[----:B------:R0:W-:Y:S01]  /*2d9d0*/  STL.64 [R1+0x20], R8 ;  /* 0x0000200801007387 */ /* 0x0001e20000100a00 */
[----:B----4-:R-:W-:-:S03]  /*2d9e0*/  FMUL R4, R21, R4 ;  /* 0x0000000415047220 */ /* 0x010fc60000400000 */
[----:B------:R1:W-:Y:S01]  /*2d9f0*/  STL.64 [R1+0x28], R10 ;  /* 0x0000280a01007387 */ /* 0x0003e20000100a00 */
[----:B-----5:R-:W-:Y:S01]  /*2da00*/  FMUL R5, R21, R5 ;  /* 0x0000000515057220 */ /* 0x020fe20000400000 */
[----:B0-----:R-:W-:Y:S02]  /*2da10*/  IMAD.MOV.U32 R8, RZ, RZ, R28 ;  /* 0x000000ffff087224 */ /* 0x001fe400078e001c */
[----:B------:R-:W-:Y:S02]  /*2da20*/  IMAD.MOV.U32 R9, RZ, RZ, R20 ;  /* 0x000000ffff097224 */ /* 0x000fe400078e0014 */
[----:B-1----:R-:W-:Y:S02]  /*2da30*/  IMAD.MOV.U32 R10, RZ, RZ, R29 ;  /* 0x000000ffff0a7224 */ /* 0x002fe400078e001d */
[C---:B---3--:R-:W-:Y:S01]  /*2da40*/  FMUL R6, R0.reuse, R6 ;  /* 0x0000000600067220 */ /* 0x048fe20000400000 */
[----:B------:R-:W-:Y:S02]  /*2da50*/  IMAD.MOV.U32 R11, RZ, RZ, R14 ;  /* 0x000000ffff0b7224 */ /* 0x000fe400078e000e */
[----:B------:R-:W-:-:S07]  /*2da60*/  FMUL R7, R0, R7 ;  /* 0x0000000700077220 */ /* 0x000fce0000400000 */
[----:B------:R-:W-:Y:S01]  /*2da70*/  HMMA.16816.F32 R4, R8, R22, R4 ;  /* 0x000000160804723c */ /* 0x000fe20000001804 */
[C---:B------:R-:W-:Y:S01]  /*2da80*/  FMUL R16, R21.reuse, R16 ;  /* 0x0000001015107220 */ /* 0x040fe20000400000 */
[----:B------:R-:W-:Y:S02]  /*2da90*/  FMUL R17, R21, R17 ;  /* 0x0000001115117220 */ /* 0x000fe40000400000 */
[----:B------:R-:W3:Y:S01]  /*2daa0*/  LDL.LU R21, [R1+0x1a2c] ;  /* 0x001a2c0001157983 */ /* 0x000ee20000300800 */
[----:B------:R-:W-:-:S03]  /*2dab0*/  FMUL R18, R0, R18 ;  /* 0x0000001200127220 */ /* 0x000fc60000400000 */
[----:B------:R0:W-:Y:S01]  /*2dac0*/  STL [R1+0x14bc], R0 ;  /* 0x0014bc0001007387 */ /* 0x0001e20000100800 */
[----:B------:R-:W-:-:S03]  /*2dad0*/  FMUL R19, R0, R19 ;  /* 0x0000001300137220 */ /* 0x000fc60000400000 */
[----:B------:R-:W4:Y:S04]  /*2dae0*/  LDL.LU R28, [R1+0x54] ;  /* 0x00005400011c7983 */ /* 0x000f280000300800 */
[----:B------:R-:W5:Y:S04]  /*2daf0*/  LDL.LU R29, [R1+0x1a28] ;  /* 0x001a2800011d7983 */ /* 0x000f680000300800 */
[----:B------:R-:W2:Y:S04]  /*2db00*/  LDL.LU.64 R22, [R1+0x1a20] ;  /* 0x001a200001167983 */ /* 0x000ea80000300a00 */
[----:B------:R-:W-:-:S02]  /*2db10*/  IMAD.MOV.U32 R14, RZ, RZ, R6 ;  /* 0x000000ffff0e7224 */ /* 0x000fc400078e0006 */
[----:B0-----:R-:W-:Y:S01]  /*2db20*/  IMAD.MOV.U32 R0, RZ, RZ, R7 ;  /* 0x000000ffff007224 */ /* 0x001fe200078e0007 */
[----:B------:R-:W3:Y:S04]  /*2db30*/  LDL.LU R6, [R1+0xe0] ;  /* 0x0000e00001067983 */ /* 0x000ee80000300800 */
[----:B------:R-:W3:Y:S02]  /*2db40*/  LDL.LU R7, [R1+0xe4] ;  /* 0x0000e40001077983 */ /* 0x000ee40000300800 */
[----:B---3--:R-:W-:Y:S02]  /*2db50*/  HMMA.16816.F32 R16, R24, R6, R16 ;  /* 0x000000061810723c */ /* 0x008fe40000001810 */
[----:B------:R-:W3:Y:S04]  /*2db60*/  LDL.LU R24, [R1+0x1a8] ;  /* 0x0001a80001187983 */ /* 0x000ee80000300800 */
[----:B------:R-:W3:Y:S04]  /*2db70*/  LDL.LU R25, [R1+0x1ac] ;  /* 0x0001ac0001197983 */ /* 0x000ee80000300800 */
[----:B------:R-:W2:Y:S04]  /*2db80*/  LDL.LU R26, [R1+0xf8] ;  /* 0x0000f800011a7983 */ /* 0x000ea80000300800 */
[----:B------:R-:W2:Y:S09]  /*2db90*/  LDL.LU R27, [R1+0xfc] ;  /* 0x0000fc00011b7983 */ /* 0x000eb20000300800 */
[----:B------:R0:W-:Y:S04]  /*2dba0*/  STL.64 [R1+0x19c0], R18 ;  /* 0x0019c01201007387 */ /* 0x0001e80000100a00 */
[----:B0-----:R-:W4:Y:S04]  /*2dbb0*/  LDL.LU R18, [R1+0xd0] ;  /* 0x0000d00001127983 */ /* 0x001f280000300800 */
[----:B------:R-:W4:Y:S04]  /*2dbc0*/  LDL.LU R19, [R1+0xd4] ;  /* 0x0000d40001137983 */ /* 0x000f280000300800 */
[----:B------:R0:W-:Y:S02]  /*2dbd0*/  STL.64 [R1+0x19b8], R16 ;  /* 0x0019b81001007387 */ /* 0x0001e40000100a00 */
[----:B0-----:R-:W-:-:S02]  /*2dbe0*/  IMAD.MOV.U32 R17, RZ, RZ, R15 ;  /* 0x000000ffff117224 */ /* 0x001fc400078e000f */
[----:B----4-:R0:W-:Y:S04]  /*2dbf0*/  STL.64 [R1+0x1a10], R18 ;  /* 0x001a101201007387 */ /* 0x0101e80000100a00 */
[----:B------:R-:W3:Y:S04]  /*2dc00*/  LDL.LU R16, [R1+0x70] ;  /* 0x0000700001107983 */ /* 0x000ee80000300800 */
[----:B------:R-:W4:Y:S04]  /*2dc10*/  LDL.LU R15, [R1+0x1a18] ;  /* 0x001a1800010f7983 */ /* 0x000f280000300800 */
[----:B0-----:R-:W3:Y:S04]  /*2dc20*/  LDL.LU R18, [R1+0x78] ;  /* 0x0000780001127983 */ /* 0x001ee80000300800 */
[----:B------:R-:W3:Y:S01]  /*2dc30*/  LDL.LU R19, [R1+0x7c] ;  /* 0x00007c0001137983 */ /* 0x000ee20000300800 */
[----:B------:R-:W-:-:S02]  /*2dc40*/  IMAD.MOV.U32 R12, RZ, RZ, R4 ;  /* 0x000000ffff0c7224 */ /* 0x000fc400078e0004 */
[----:B------:R-:W-:Y:S02]  /*2dc50*/  IMAD.MOV.U32 R20, RZ, RZ, R5 ;  /* 0x000000ffff147224 */ /* 0x000fe400078e0005 */
[----:B-----5:R-:W-:Y:S02]  /*2dc60*/  IMAD.MOV.U32 R4, RZ, RZ, R29 ;  /* 0x000000ffff047224 */ /* 0x020fe400078e001d */
[----:B------:R-:W-:Y:S02]  /*2dc70*/  IMAD.MOV.U32 R5, RZ, RZ, R21 ;  /* 0x000000ffff057224 */ /* 0x000fe400078e0015 */
[----:B------:R-:W-:Y:S02]  /*2dc80*/  IMAD.MOV.U32 R6, RZ, RZ, R28 ;  /* 0x000000ffff067224 */ /* 0x000fe400078e001c */
[----:B----4-:R-:W-:-:S07]  /*2dc90*/  IMAD.MOV.U32 R7, RZ, RZ, R15 ;  /* 0x000000ffff077224 */ /* 0x010fce00078e000f */
[----:B---3--:R-:W-:Y:S01]  /*2dca0*/  HMMA.16816.F32 R4, R4, R24, R16 ;  /* 0x000000180404723c */ /* 0x008fe20000001810 */
[----:B------:R-:W3:-:S15]  /*2dcb0*/  LDL.LU.64 R18, [R1+0x1a10] ;  /* 0x001a100001127983 */ /* 0x000ede0000300a00 */
[----:B------:R-:W-:-:S07]  /*2dcc0*/  NOP ;  /* 0x0000000000007918 */ /* 0x000fce0000000000 */
[----:B------:R0:W-:Y:S04]  /*2dcd0*/  STL.64 [R1+0x310], R4 ;  /* 0x0003100401007387 */ /* 0x0001e80000100a00 */
[----:B------:R1:W-:Y:S04]  /*2dce0*/  STL.64 [R1+0x318], R6 ;  /* 0x0003180601007387 */ /* 0x0003e80000100a00 */
[----:B0-----:R-:W2:Y:S04]  /*2dcf0*/  LDL.LU R4, [R1+0x40] ;  /* 0x0000400001047983 */ /* 0x001ea80000300800 */
[----:B------:R-:W2:Y:S04]  /*2dd00*/  LDL.LU R5, [R1+0x44] ;  /* 0x0000440001057983 */ /* 0x000ea80000300800 */
[----:B-1----:R-:W2:Y:S04]  /*2dd10*/  LDL.LU R6, [R1+0x48] ;  /* 0x0000480001067983 */ /* 0x002ea80000300800 */
[----:B------:R-:W2:Y:S01]  /*2dd20*/  LDL.LU R7, [R1+0x4c] ;  /* 0x00004c0001077983 */ /* 0x000ea20000300800 */
[----:B------:R-:W-:-:S02]  /*2dd30*/  IMAD.MOV.U32 R8, RZ, RZ, R29 ;  /* 0x000000ffff087224 */ /* 0x000fc400078e001d */
[----:B------:R-:W-:Y:S02]  /*2dd40*/  IMAD.MOV.U32 R9, RZ, RZ, R21 ;  /* 0x000000ffff097224 */ /* 0x000fe400078e0015 */
[----:B------:R-:W-:Y:S02]  /*2dd50*/  IMAD.MOV.U32 R10, RZ, RZ, R28 ;  /* 0x000000ffff0a7224 */ /* 0x000fe400078e001c */
[----:B------:R-:W-:-:S07]  /*2dd60*/  IMAD.MOV.U32 R11, RZ, RZ, R15 ;  /* 0x000000ffff0b7224 */ /* 0x000fce00078e000f */
[----:B--2---:R-:W-:Y:S01]  /*2dd70*/  HMMA.16816.F32 R4, R8, R26, R4 ;  /* 0x0000001a0804723c */ /* 0x004fe20000001804 */
[----:B------:R-:W2:-:S15]  /*2dd80*/  LDL.LU R26, [R1+0xc0] ;  /* 0x0000c000011a7983 */ /* 0x000e9e0000300800 */
[----:B------:R-:W-:-:S07]  /*2dd90*/  NOP ;  /* 0x0000000000007918 */ /* 0x000fce0000000000 */
[----:B------:R-:W-:Y:S04]  /*2dda0*/  STL.64 [R1+0x300], R4 ;  /* 0x0003000401007387 */ /* 0x000fe80000100a00 */
[----:B------:R-:W-:Y:S04]  /*2ddb0*/  STL.64 [R1+0x308], R6 ;  /* 0x0003080601007387 */ /* 0x000fe80000100a00 */
[----:B------:R-:W2:Y:S04]  /*2ddc0*/  LDL.LU R27, [R1+0xc4] ;  /* 0x0000c400011b7983 */ /* 0x000ea80000300800 */
[----:B------:R-:W4:Y:S04]  /*2ddd0*/  LDL.LU R24, [R1+0xc8] ;  /* 0x0000c80001187983 */ /* 0x000f280000300800 */
[----:B------:R-:W4:Y:S04]  /*2dde0*/  LDL.LU R25, [R1+0xcc] ;  /* 0x0000cc0001197983 */ /* 0x000f280000300800 */
[----:B--2---:R-:W-:Y:S04]  /*2ddf0*/  STL.64 [R1+0x19e8], R26 ;  /* 0x0019e81a01007387 */ /* 0x004fe80000100a00 */
[----:B----4-:R0:W-:Y:S04]  /*2de00*/  STL.64 [R1+0x19e0], R24 ;  /* 0x0019e01801007387 */ /* 0x0101e80000100a00 */
[----:B0-----:R-:W2:Y:S04]  /*2de10*/  LDL.LU R24, [R1+0x30] ;  /* 0x0000300001187983 */ /* 0x001ea80000300800 */
[----:B------:R-:W2:Y:S04]  /*2de20*/  LDL.LU R25, [R1+0x34] ;  /* 0x0000340001197983 */ /* 0x000ea80000300800 */
[----:B------:R-:W4:Y:S01]  /*2de30*/  LDL.LU R26, [R1+0x38] ;  /* 0x00003800011a7983 */ /* 0x000f220000300800 */
[----:B------:R-:W-:-:S03]  /*2de40*/  IMAD.MOV.U32 R27, RZ, RZ, R2 ;  /* 0x000000ffff1b7224 */ /* 0x000fc600078e0002 */
[----:B------:R-:W5:Y:S01]  /*2de50*/  LDL.LU R2, [R1+0x1a08] ;  /* 0x001a080001027983 */ /* 0x000f620000300800 */
[----:B------:R-:W-:-:S03]  /*2de60*/  IMAD.MOV.U32 R4, RZ, RZ, R29 ;  /* 0x000000ffff047224 */ /* 0x000fc600078e001d */
[----:B----4-:R-:W-:Y:S04]  /*2de70*/  STL.64 [R1+0x19f8], R26 ;  /* 0x0019f81a01007387 */ /* 0x010fe80000100a00 */
[----:B--2---:R0:W-:Y:S04]  /*2de80*/  STL.64 [R1+0x19f0], R24 ;  /* 0x0019f01801007387 */ /* 0x0041e80000100a00 */
[----:B0-----:R-:W3:Y:S01]  /*2de90*/  LDL.LU R24, [R1] ;  /* 0x0000000001187983 */ /* 0x001ee20000300800 */
[----:B------:R-:W-:Y:S02]  /*2dea0*/  IMAD.MOV.U32 R25, RZ, RZ, R22 ;  /* 0x000000ffff197224 */ /* 0x000fe400078e0016 */
[----:B------:R-:W-:-:S02]  /*2deb0*/  IMAD.MOV.U32 R26, RZ, RZ, R23 ;  /* 0x000000ffff1a7224 */ /* 0x000fc400078e0017 */
[----:B------:R-:W-:Y:S02]  /*2dec0*/  IMAD.MOV.U32 R5, RZ, RZ, R21 ;  /* 0x000000ffff057224 */ /* 0x000fe400078e0015 */
[----:B------:R-:W-:Y:S02]  /*2ded0*/  IMAD.MOV.U32 R6, RZ, RZ, R28 ;  /* 0x000000ffff067224 */ /* 0x000fe400078e001c */
[----:B------:R-:W-:Y:S01]  /*2dee0*/  IMAD.MOV.U32 R7, RZ, RZ, R15 ;  /* 0x000000ffff077224 */ /* 0x000fe200078e000f */
[C---:B-----5:R-:W-:Y:S01]  /*2def0*/  LOP3.LUT R17, R2.reuse, 0x40, RZ, 0x3c, !PT ;  /* 0x0000004002117812 */ /* 0x060fe200078e3cff */
[----:B------:R-:W-:Y:S01]  /*2df00*/  IMAD.MOV.U32 R27, RZ, RZ, R3 ;  /* 0x000000ffff1b7224 */ /* 0x000fe200078e0003 */
[----:B------:R-:W2:Y:S04]  /*2df10*/  LDL.LU R22, [R1+0x1a04] ;  /* 0x001a040001167983 */ /* 0x000ea80000300800 */
[----:B------:R-:W2:Y:S04]  /*2df20*/  LDL.LU R23, [R1+0x1a00] ;  /* 0x001a000001177983 */ /* 0x000ea80000300800 */
[----:B------:R-:W-:Y:S01]  /*2df30*/  STL [R1+0x350], R17 ;  /* 0x0003501101007387 */ /* 0x000fe20000100800 */
[----:B---3--:R-:W-:Y:S03]  /*2df40*/  HMMA.16816.F32 R4, R4, R18, R24 ;  /* 0x000000120404723c */ /* 0x008fe60000001818 */
[----:B------:R-:W2:Y:S04]  /*2df50*/  LDL.LU.64 R26, [R1+0x19f8] ;  /* 0x0019f800011a7983 */ /* 0x000ea80000300a00 */
[----:B------:R-:W2:Y:S01]  /*2df60*/  LDL.LU.64 R24, [R1+0x19f0] ;  /* 0x0019f00001187983 */ /* 0x000ea20000300a00 */
[----:B------:R-:W-:-:S03]  /*2df70*/  LOP3.LUT R16, R2, 0x60, RZ, 0x3c, !PT ;  /* 0x0000006002107812 */ /* 0x000fc600078e3cff */
[----:B------:R-:W0:-:S12]  /*2df80*/  LDS.64 R2, [R17+UR7] ;  /* 0x0000000711027984 */ /* 0x000e180008000a00 */
[----:B------:R-:W-:Y:S04]  /*2df90*/  STL.64 [R1+0x2f0], R4 ;  /* 0x0002f00401007387 */ /* 0x000fe80000100a00 */
[----:B------:R1:W3:Y:S04]  /*2dfa0*/  LDS.64 R4, [R17+UR7+0x800] ;  /* 0x0008000711047984 */ /* 0x0002e80008000a00 */
[----:B------:R-:W-:Y:S01]  /*2dfb0*/  STL.64 [R1+0x2f8], R6 ;  /* 0x0002f80601007387 */ /* 0x000fe20000100a00 */
[----:B------:R-:W-:Y:S02]  /*2dfc0*/  IMAD.MOV.U32 R18, RZ, RZ, R14 ;  /* 0x000000ffff127224 */ /* 0x000fe400078e000e */
[----:B------:R-:W-:Y:S01]  /*2dfd0*/  IMAD.MOV.U32 R19, RZ, RZ, R0 ;  /* 0x000000ffff137224 */ /* 0x000fe200078e0000 */
[----:B------:R-:W-:Y:S01]  /*2dfe0*/  LDS.64 R6, [R16+UR7+0x800] ;  /* 0x0008000710067984 */ /* 0x000fe20008000a00 */
[----:B-1----:R-:W-:-:S03]  /*2dff0*/  IMAD.MOV.U32 R17, RZ, RZ, R20 ;  /* 0x000000ffff117224 */ /* 0x002fc600078e0014 */
[----:B0-----:R0:W-:Y:S04]  /*2e000*/  STL [R1+0x1948], R3 ;  /* 0x0019480301007387 */ /* 0x0011e80000100800 */
[----:B------:R-:W-:Y:S04]  /*2e010*/  STL [R1+0x354], R16 ;  /* 0x0003541001007387 */ /* 0x000fe80000100800 */
[----:B0-----:R-:W4:Y:S04]  /*2e020*/  LDL.LU R3, [R1+0xdc] ;  /* 0x0000dc0001037983 */ /* 0x001f280000300800 */
[----:B---3--:R-:W-:Y:S01]  /*2e030*/  STL [R1+0x1944], R5 ;  /* 0x0019440501007387 */ /* 0x008fe20000100800 */
[----:B--2---:R-:W-:Y:S03]  /*2e040*/  HMMA.16816.F32 R8, R8, R22, R24 ;  /* 0x000000160808723c */ /* 0x004fe60000001818 */
[----:B------:R0:W1:Y:S04]  /*2e050*/  LDS.64 R22, [R16+UR7] ;  /* 0x0000000710167984 */ /* 0x0000680008000a00 */
[----:B------:R-:W2:Y:S04]  /*2e060*/  LDL.LU.64 R26, [R1+0x19e8] ;  /* 0x0019e800011a7983 */ /* 0x000ea80000300a00 */
[----:B------:R-:W3:Y:S01]  /*2e070*/  LDL.LU.64 R24, [R1+0x19e0] ;  /* 0x0019e00001187983 */ /* 0x000ee20000300a00 */
[----:B0-----:R-:W-:-:S03]  /*2e080*/  IMAD.MOV.U32 R16, RZ, RZ, R12 ;  /* 0x000000ffff107224 */ /* 0x001fc600078e000c */
[----:B-1----:R0:W-:Y:S08]  /*2e090*/  STL [R1+0x194c], R23 ;  /* 0x00194c1701007387 */ /* 0x0021f00000100800 */
[----:B------:R-:W-:Y:S04]  /*2e0a0*/  STL.64 [R1+0x2e0], R8 ;  /* 0x0002e00801007387 */ /* 0x000fe80000100a00 */
[----:B------:R-:W-:Y:S04]  /*2e0b0*/  STL.64 [R1+0x2e8], R10 ;  /* 0x0002e80a01007387 */ /* 0x000fe80000100a00 */
[----:B0-----:R-:W5:Y:S04]  /*2e0c0*/  LDL.LU R23, [R1+0xd8] ;  /* 0x0000d80001177983 */ /* 0x001f680000300800 */
[----:B------:R-:W4:Y:S04]  /*2e0d0*/  LDL.LU R12, [R1+0x19d8] ;  /* 0x0019d800010c7983 */ /* 0x000f280000300800 */
[----:B------:R-:W-:Y:S04]  /*2e0e0*/  STL.64 [R1+0x19d0], R18 ;  /* 0x0019d01201007387 */ /* 0x000fe80000100a00 */
[----:B------:R0:W-:Y:S04]  /*2e0f0*/  STL.64 [R1+0x19c8], R16 ;  /* 0x0019c81001007387 */ /* 0x0001e80000100a00 */
[----:B0-----:R-:W3:Y:S04]  /*2e100*/  LDL.LU R16, [R1+0x60] ;  /* 0x0000600001107983 */ /* 0x001ee80000300800 */
[----:B------:R-:W3:Y:S01]  /*2e110*/  LDL.LU R17, [R1+0x64] ;  /* 0x0000640001117983 */ /* 0x000ee20000300800 */
[----:B------:R-:W-:-:S02]  /*2e120*/  IMAD.MOV.U32 R18, RZ, RZ, R13 ;  /* 0x000000ffff127224 */ /* 0x000fc400078e000d */
[----:B------:R-:W-:Y:S01]  /*2e130*/  IMAD.MOV.U32 R8, RZ, RZ, R29 ;  /* 0x000000ffff087224 */ /* 0x000fe200078e001d */
[----:B------:R-:W5:Y:S01]  /*2e140*/  LDL R5, [R1+0xe8] ;  /* 0x0000e80001057983 */ /* 0x000f620000100800 */
[----:B------:R-:W-:Y:S02]  /*2e150*/  IMAD.MOV.U32 R9, RZ, RZ, R21 ;  /* 0x000000ffff097224 */ /* 0x000fe400078e0015 */
[----:B------:R-:W-:Y:S01]  /*2e160*/  IMAD.MOV.U32 R10, RZ, RZ, R28 ;  /* 0x000000ffff0a7224 */ /* 0x000fe200078e001c */
[----:B------:R-:W5:Y:S01]  /*2e170*/  LDL R0, [R1+0xec] ;  /* 0x0000ec0001007983 */ /* 0x000f620000100800 */
[----:B------:R-:W-:-:S03]  /*2e180*/  IMAD.MOV.U32 R11, RZ, RZ, R15 ;  /* 0x000000ffff0b7224 */ /* 0x000fc600078e000f */
[----:B------:R-:W-:Y:S01]  /*2e190*/  STL [R1+0x1940], R7 ;  /* 0x0019400701007387 */ /* 0x000fe20000100800 */
[----:B----4-:R-:W-:-:S07]  /*2e1a0*/  IMAD.MOV.U32 R19, RZ, RZ, R12 ;  /* 0x000000ffff137224 */ /* 0x010fce00078e000c */
[----:B---3--:R-:W-:Y:S01]  /*2e1b0*/  HMMA.16816.F32 R8, R8, R24, R16 ;  /* 0x000000180808723c */ /* 0x008fe20000001810 */
[----:B------:R-:W3:Y:S04]  /*2e1c0*/  LDL.LU.64 R18, [R1+0x19d0] ;  /* 0x0019d00001127983 */ /* 0x000ee80000300a00 */
[----:B------:R-:W3:-:S15]  /*2e1d0*/  LDL.LU.64 R16, [R1+0x19c8] ;  /* 0x0019c80001107983 */ /* 0x000ede0000300a00 */
[----:B------:R-:W-:-:S03]  /*2e1e0*/  NOP ;  /* 0x0000000000007918 */ /* 0x000fc60000000000 */
        /* <DEDUP_REMOVED lines=8> */
[----:B------:R-:W-:-:S07]  /*2e270*/  IMAD.MOV.U32 R14, RZ, RZ, R28 ;  /* 0x000000ffff0e7224 */ /* 0x000fce00078e001c */
[----:B--2---:R-:W-:Y:S07]  /*2e280*/  HMMA.16816.F32 R24, R12, R26, R8 ;  /* 0x0000001a0c18723c */ /* 0x004fee0000001808 */
[----:B------:R-:W-:-:S15]  /*2e290*/  IMAD.MOV.U32 R9, RZ, RZ, R21 ;  /* 0x000000ffff097224 */ /* 0x000fde00078e0015 */
[----:B------:R-:W-:-:S01]  /*2e2a0*/  NOP ;  /* 0x0000000000007918 */ /* 0x000fc20000000000 */
[----:B------:R0:W-:Y:S04]  /*2e2b0*/  STL.64 [R1+0x2c0], R24 ;  /* 0x0002c01801007387 */ /* 0x0001e80000100a00 */
[----:B------:R-:W-:Y:S04]  /*2e2c0*/  STL.64 [R1+0x2c8], R26 ;  /* 0x0002c81a01007387 */ /* 0x000fe80000100a00 */
[----:B------:R-:W2:Y:S04]  /*2e2d0*/  LDL.LU R20, [R1+0x58] ;  /* 0x0000580001147983 */ /* 0x000ea80000300800 */
[----:B------:R-:W2:Y:S04]  /*2e2e0*/  LDL.LU R21, [R1+0x5c] ;  /* 0x00005c0001157983 */ /* 0x000ea80000300800 */
[----:B0-----:R-:W4:Y:S04]  /*2e2f0*/  LDL.LU R24, [R1+0x120] ;  /* 0x0001200001187983 */ /* 0x001f280000300800 */
[----:B------:R-:W4:Y:S01]  /*2e300*/  LDL.LU R25, [R1+0x124] ;  /* 0x0001240001197983 */ /* 0x000f220000300800 */
[----:B------:R-:W-:-:S02]  /*2e310*/  IMAD.MOV.U32 R8, RZ, RZ, R29 ;  /* 0x000000ffff087224 */ /* 0x000fc400078e001d */
[----:B------:R-:W-:Y:S02]  /*2e320*/  IMAD.MOV.U32 R10, RZ, RZ, R28 ;  /* 0x000000ffff0a7224 */ /* 0x000fe400078e001c */
[----:B------:R-:W-:Y:S01]  /*2e330*/  IMAD.MOV.U32 R11, RZ, RZ, R15 ;  /* 0x000000ffff0b7224 */ /* 0x000fe200078e000f */
[----:B----4-:R0:W-:Y:S04]  /*2e340*/  STL.64 [R1+0x19a0], R24 ;  /* 0x0019a01801007387 */ /* 0x0101e80000100a00 */
[----:B0-----:R-:W3:Y:S04]  /*2e350*/  LDL.LU R24, [R1+0xa0] ;  /* 0x0000a00001187983 */ /* 0x001ee80000300800 */
[----:B------:R-:W3:Y:S04]  /*2e360*/  LDL.LU R25, [R1+0xa4] ;  /* 0x0000a40001197983 */ /* 0x000ee80000300800 */
[----:B------:R-:W4:Y:S04]  /*2e370*/  LDL.LU R26, [R1+0x128] ;  /* 0x00012800011a7983 */ /* 0x000f280000300800 */
[----:B------:R-:W4:Y:S04]  /*2e380*/  LDL.LU R27, [R1+0x12c] ;  /* 0x00012c00011b7983 */ /* 0x000f280000300800 */
[----:B------:R-:W4:Y:S04]  /*2e390*/  LDL R28, [R1+0x168] ;  /* 0x00016800011c7983 */ /* 0x000f280000100800 */
[----:B------:R-:W4:Y:S01]  /*2e3a0*/  LDL R29, [R1+0x16c] ;  /* 0x00016c00011d7983 */ /* 0x000f220000100800 */
[----:B---3--:R-:W-:Y:S03]  /*2e3b0*/  HMMA.16816.F32 R8, R8, R24, R16 ;  /* 0x000000180808723c */ /* 0x008fe60000001810 */
[----:B------:R-:W2:Y:S04]  /*2e3c0*/  LDL.LU.64 R18, [R1+0x19c0] ;  /* 0x0019c00001127983 */ /* 0x000ea80000300a00 */
[----:B------:R-:W2:-:S15]  /*2e3d0*/  LDL.LU.64 R16, [R1+0x19b8] ;  /* 0x0019b80001107983 */ /* 0x000e9e0000300a00 */
[----:B------:R-:W-:-:S01]  /*2e3e0*/  NOP ;  /* 0x0000000000007918 */ /* 0x000fc20000000000 */
[----:B------:R-:W-:Y:S04]  /*2e3f0*/  STL.64 [R1+0x290], R8 ;  /* 0x0002900801007387 */ /* 0x000fe80000100a00 */
[----:B------:R2:W-:Y:S02]  /*2e400*/  STL.64 [R1+0x298], R10 ;  /* 0x0002980a01007387 */ /* 0x0005e40000100a00 */
[----:B--2---:R-:W-:Y:S02]  /*2e410*/  HMMA.16816.F32 R8, R12, R20, R16 ;  /* 0x000000140c08723c */ /* 0x004fe40000001810 */
[----:B------:R-:W2:Y:S04]  /*2e420*/  LDL R18, [R1+0x198] ;  /* 0x0001980001127983 */ /* 0x000ea80000100800 */
[----:B------:R-:W2:Y:S01]  /*2e430*/  LDL R19, [R1+0x19c] ;  /* 0x00019c0001137983 */ /* 0x000ea20000100800 */
[----:B-----5:R-:W-:-:S02]  /*2e440*/  F2FP.F16.E4M3.UNPACK_B R24, R5 ;  /* 0x00000005ff18723e */ /* 0x020fc400020006ff */
[----:B------:R-:W-:Y:S02]  /*2e450*/  F2FP.F16.E4M3.UNPACK_B R25, R0 ;  /* 0x00000000ff19723e */ /* 0x000fe400020006ff */
[----:B------:R-:W-:Y:S02]  /*2e460*/  F2FP.F16.E4M3.UNPACK_B R16, R23 ;  /* 0x00000017ff10723e */ /* 0x000fe400020006ff */
[----:B------:R-:W-:-:S10]  /*2e470*/  F2FP.F16.E4M3.UNPACK_B R17, R3 ;  /* 0x00000003ff11723e */ /* 0x000fd400020006ff */
[----:B------:R-:W-:Y:S04]  /*2e480*/  STL.64 [R1+0xf0], R8 ;  /* 0x0000f00801007387 */ /* 0x000fe80000100a00 */
[----:B------:R-:W-:Y:S04]  /*2e490*/  STL.64 [R1+0xf8], R10 ;  /* 0x0000f80a01007387 */ /* 0x000fe80000100a00 */
[----:B------:R-:W3:Y:S04]  /*2e4a0*/  LDL.LU R20, [R1+0x188] ;  /* 0x0001880001147983 */ /* 0x000ee80000300800 */
[----:B------:R-:W5:Y:S04]  /*2e4b0*/  LDL.LU R21, [R1+0x18c] ;  /* 0x00018c0001157983 */ /* 0x000f680000300800 */
[----:B------:R-:W-:Y:S04]  /*2e4c0*/  STL [R1+0x196c], R23 ;  /* 0x00196c1701007387 */ /* 0x000fe80000100800 */
[----:B------:R-:W-:Y:S04]  /*2e4d0*/  STL [R1+0x1d0], R24 ;  /* 0x0001d01801007387 */ /* 0x000fe80000100800 */
[----:B------:R-:W-:Y:S04]  /*2e4e0*/  STL [R1+0x1d4], R25 ;  /* 0x0001d41901007387 */ /* 0x000fe80000100800 */
[----:B------:R-:W-:Y:S04]  /*2e4f0*/  STL [R1+0x1970], R3 ;  /* 0x0019700301007387 */ /* 0x000fe80000100800 */
[----:B------:R-:W-:Y:S04]  /*2e500*/  STL [R1+0x280], R16 ;  /* 0x0002801001007387 */ /* 0x000fe80000100800 */
[----:B------:R-:W-:Y:S04]  /*2e510*/  STL [R1+0x284], R17 ;  /* 0x0002841101007387 */ /* 0x000fe80000100800 */
[----:B--2---:R-:W-:Y:S04]  /*2e520*/  STL.64 [R1+0x19b0], R18 ;  /* 0x0019b01201007387 */ /* 0x004fe80000100a00 */
        /* <DEDUP_REMOVED lines=11> */
[----:B------:R-:W3:Y:S04]  /*2e5e0*/  LDL.LU.64 R16, [R1+0x19a8] ;  /* 0x0019a80001107983 */ /* 0x000ee80000300a00 */
[----:B------:R-:W3:Y:S01]  /*2e5f0*/  LDL.LU.64 R24, [R1+0x19a0] ;  /* 0x0019a00001187983 */ /* 0x000ee20000300a00 */
[----:B------:R-:W-:-:S02]  /*2e600*/  IMAD.MOV.U32 R8, RZ, RZ, R2 ;  /* 0x000000ffff087224 */ /* 0x000fc400078e0002 */
[----:B------:R-:W-:Y:S02]  /*2e610*/  IMAD.MOV.U32 R9, RZ, RZ, R4 ;  /* 0x000000ffff097224 */ /* 0x000fe400078e0004 */
[----:B------:R-:W-:Y:S02]  /*2e620*/  IMAD.MOV.U32 R10, RZ, RZ, R22 ;  /* 0x000000ffff0a7224 */ /* 0x000fe400078e0016 */
[----:B------:R-:W-:Y:S01]  /*2e630*/  IMAD.MOV.U32 R11, RZ, RZ, R6 ;  /* 0x000000ffff0b7224 */ /* 0x000fe200078e0006 */
[----:B----4-:R-:W-:Y:S02]  /*2e640*/  F2FP.F16.E4M3.UNPACK_B R28, R28 ;  /* 0x0000001cff1c723e */ /* 0x010fe400020006ff */
[----:B------:R-:W-:-:S04]  /*2e650*/  F2FP.F16.E4M3.UNPACK_B R29, R29 ;  /* 0x0000001dff1d723e */ /* 0x000fc800020006ff */
[----:B------:R-:W-:Y:S04]  /*2e660*/  STL.64 [R1+0x8], R14 ;  /* 0x0000080e01007387 */ /* 0x000fe80000100a00 */
[----:B------:R-:W4:Y:S01]  /*2e670*/  LDL.LU R0, [R1+0x1dc] ;  /* 0x0001dc0001007983 */ /* 0x000f220000300800 */
[----:B---3--:R-:W-:Y:S07]  /*2e680*/  HMMA.16816.F32 R24, R8, R16, R24 ;  /* 0x000000100818723c */ /* 0x008fee0000001818 */
[----:B--2---:R-:W-:-:S02]  /*2e690*/  F2FP.F16.E4M3.UNPACK_B R16, R18 ;  /* 0x00000012ff10723e */ /* 0x004fc400020006ff */
[----:B------:R-:W-:-:S14]  /*2e6a0*/  F2FP.F16.E4M3.UNPACK_B R17, R19 ;  /* 0x00000013ff11723e */ /* 0x000fdc00020006ff */
[----:B------:R0:W-:Y:S04]  /*2e6b0*/  STL.64 [R1+0x1928], R26 ;  /* 0x0019281a01007387 */ /* 0x0001e80000100a00 */
[----:B------:R1:W-:Y:S04]  /*2e6c0*/  STL.64 [R1+0x1920], R24 ;  /* 0x0019201801007387 */ /* 0x0003e80000100a00 */
[----:B------:R-:W-:Y:S04]  /*2e6d0*/  STL [R1+0x1c0], R28 ;  /* 0x0001c01c01007387 */ /* 0x000fe80000100800 */
[----:B------:R-:W2:Y:S04]  /*2e6e0*/  LDL R18, [R1+0x178] ;  /* 0x0001780001127983 */ /* 0x000ea80000100800 */
[----:B------:R-:W-:Y:S04]  /*2e6f0*/  STL [R1+0x1c4], R29 ;  /* 0x0001c41d01007387 */ /* 0x000fe80000100800 */
[----:B------:R-:W3:Y:S04]  /*2e700*/  LDL R19, [R1+0x17c] ;  /* 0x00017c0001137983 */ /* 0x000ee80000100800 */
[----:B------:R-:W-:Y:S04]  /*2e710*/  STL [R1+0x278], R16 ;  /* 0x0002781001007387 */ /* 0x000fe80000100800 */
[----:B0-----:R-:W5:Y:S04]  /*2e720*/  LDL R26, [R1+0x1c8] ;  /* 0x0001c800011a7983 */ /* 0x001f680000100800 */
[----:B-----5:R0:W-:Y:S04]  /*2e730*/  STL [R1+0x1988], R26 ;  /* 0x0019881a01007387 */ /* 0x0201e80000100800 */
[----:B-1----:R-:W5:Y:S04]  /*2e740*/  LDL.LU R24, [R1+0x110] ;  /* 0x0001100001187983 */ /* 0x002f680000300800 */
[----:B------:R-:W5:Y:S04]  /*2e750*/  LDL.LU R25, [R1+0x114] ;  /* 0x0001140001197983 */ /* 0x000f680000300800 */
[----:B0-----:R-:W4:Y:S04]  /*2e760*/  LDL.LU R26, [R1+0x118] ;  /* 0x00011800011a7983 */ /* 0x001f280000300800 */
[----:B------:R-:W4:Y:S04]  /*2e770*/  LDL.LU R27, [R1+0x11c] ;  /* 0x00011c00011b7983 */ /* 0x000f280000300800 */
[----:B----4-:R-:W-:Y:S04]  /*2e780*/  STL.64 [R1+0x1998], R26 ;  /* 0x0019981a01007387 */ /* 0x010fe80000100a00 */
[----:B-----5:R0:W-:Y:S04]  /*2e790*/  STL.64 [R1+0x1990], R24 ;  /* 0x0019901801007387 */ /* 0x0201e80000100a00 */
[----:B0-----:R-:W4:Y:S04]  /*2e7a0*/  LDL.LU R24, [R1+0x140] ;  /* 0x0001400001187983 */ /* 0x001f280000300800 */
[----:B------:R-:W4:Y:S04]  /*2e7b0*/  LDL.LU R25, [R1+0x144] ;  /* 0x0001440001197983 */ /* 0x000f280000300800 */
[----:B------:R-:W4:Y:S04]  /*2e7c0*/  LDL.LU R26, [R1+0x148] ;  /* 0x00014800011a7983 */ /* 0x000f280000300800 */
[----:B------:R-:W4:Y:S04]  /*2e7d0*/  LDL.LU R27, [R1+0x14c] ;  /* 0x00014c00011b7983 */ /* 0x000f280000300800 */
[----:B------:R-:W-:Y:S01]  /*2e7e0*/  STL [R1+0x27c], R17 ;  /* 0x00027c1101007387 */ /* 0x000fe20000100800 */
[----:B----4-:R-:W-:Y:S03]  /*2e7f0*/  HMMA.16816.F32 R8, R8, R28, R24 ;  /* 0x0000001c0808723c */ /* 0x010fe60000001818 */
[----:B------:R-:W4:Y:S04]  /*2e800*/  LDL.LU.64 R26, [R1+0x1998] ;  /* 0x00199800011a7983 */ /* 0x000f280000300a00 */
[----:B------:R-:W4:-:S15]  /*2e810*/  LDL.LU.64 R24, [R1+0x1990] ;  /* 0x0019900001187983 */ /* 0x000f1e0000300a00 */
[----:B------:R-:W-:-:S01]  /*2e820*/  NOP ;  /* 0x0000000000007918 */ /* 0x000fc20000000000 */
[----:B------:R0:W-:Y:S04]  /*2e830*/  STL.64 [R1+0x1918], R10 ;  /* 0x0019180a01007387 */ /* 0x0001e80000100a00 */
[----:B0-----:R-:W5:Y:S04]  /*2e840*/  LDL R11, [R1+0x1d8] ;  /* 0x0001d800010b7983 */ /* 0x001f680000100800 */
[----:B-----5:R-:W-:Y:S04]  /*2e850*/  STL [R1+0x1968], R11 ;  /* 0x0019680b01007387 */ /* 0x020fe80000100800 */
[----:B------:R0:W-:Y:S04]  /*2e860*/  STL.64 [R1+0x1960], R8 ;  /* 0x0019600801007387 */ /* 0x0001e80000100a00 */
[----:B0-----:R-:W5:Y:S04]  /*2e870*/  LDL.LU R8, [R1+0x100] ;  /* 0x0001000001087983 */ /* 0x001f680000300800 */
[----:B------:R-:W5:Y:S04]  /*2e880*/  LDL.LU R9, [R1+0x104] ;  /* 0x0001040001097983 */ /* 0x000f680000300800 */
[----:B------:R-:W2:Y:S04]  /*2e890*/  LDL.LU R10, [R1+0x108] ;  /* 0x00010800010a7983 */ /* 0x000ea80000300800 */
[----:B------:R-:W2:Y:S01]  /*2e8a0*/  LDL.LU R11, [R1+0x10c] ;  /* 0x00010c00010b7983 */ /* 0x000ea20000300800 */
[----:B------:R-:W-:-:S02]  /*2e8b0*/  IMAD.MOV.U32 R5, RZ, RZ, R12 ;  /* 0x000000ffff057224 */ /* 0x000fc400078e000c */
[----:B------:R-:W-:Y:S02]  /*2e8c0*/  IMAD.MOV.U32 R7, RZ, RZ, R13 ;  /* 0x000000ffff077224 */ /* 0x000fe400078e000d */
[----:B------:R-:W-:Y:S02]  /*2e8d0*/  IMAD.MOV.U32 R12, RZ, RZ, R2 ;  /* 0x000000ffff0c7224 */ /* 0x000fe400078e0002 */
[----:B------:R-:W-:Y:S02]  /*2e8e0*/  IMAD.MOV.U32 R13, RZ, RZ, R4 ;  /* 0x000000ffff0d7224 */ /* 0x000fe400078e0004 */
[----:B------:R-:W-:Y:S02]  /*2e8f0*/  IMAD.MOV.U32 R14, RZ, RZ, R22 ;  /* 0x000000ffff0e7224 */ /* 0x000fe400078e0016 */
[----:B------:R-:W-:-:S07]  /*2e900*/  IMAD.MOV.U32 R15, RZ, RZ, R6 ;  /* 0x000000ffff0f7224 */ /* 0x000fce00078e0006 */
[----:B----4-:R-:W-:Y:S01]  /*2e910*/  HMMA.16816.F32 R12, R12, R16, R24 ;  /* 0x000000100c0c723c */ /* 0x010fe20000001818 */
[----:B--2---:R-:W-:Y:S04]  /*2e920*/  STL.64 [R1+0x1980], R10 ;  /* 0x0019800a01007387 */ /* 0x004fe80000100a00 */
[----:B-----5:R0:W-:Y:S04]  /*2e930*/  STL.64 [R1+0x1978], R8 ;  /* 0x0019780801007387 */ /* 0x0201e80000100a00 */
[----:B0-----:R-:W2:Y:S04]  /*2e940*/  LDL.LU R8, [R1+0x130] ;  /* 0x0001300001087983 */ /* 0x001ea80000300800 */
[----:B------:R-:W2:Y:S04]  /*2e950*/  LDL.LU R9, [R1+0x134] ;  /* 0x0001340001097983 */ /* 0x000ea80000300800 */
[----:B------:R-:W2:Y:S04]  /*2e960*/  LDL.LU R10, [R1+0x138] ;  /* 0x00013800010a7983 */ /* 0x000ea80000300800 */
[----:B------:R-:W2:Y:S03]  /*2e970*/  LDL.LU R11, [R1+0x13c] ;  /* 0x00013c00010b7983 */ /* 0x000ea60000300800 */
[----:B------:R-:W-:-:S02]  /*2e980*/  IMAD.MOV.U32 R28, RZ, RZ, R15 ;  /* 0x000000ffff1c7224 */ /* 0x000fc400078e000f */
[----:B------:R-:W-:Y:S01]  /*2e990*/  IMAD.MOV.U32 R29, RZ, RZ, R14 ;  /* 0x000000ffff1d7224 */ /* 0x000fe200078e000e */
[----:B------:R-:W4:Y:S04]  /*2e9a0*/  LDL.LU R26, [R1+0x1988] ;  /* 0x00198800011a7983 */ /* 0x000f280000300800 */
[----:B------:R0:W-:Y:S04]  /*2e9b0*/  STL.64 [R1+0x30], R12 ;  /* 0x0000300c01007387 */ /* 0x0001e80000100a00 */
[----:B------:R-:W5:Y:S04]  /*2e9c0*/  LDL R27, [R1+0x1cc] ;  /* 0x0001cc00011b7983 */ /* 0x000f680000100800 */
[----:B------:R1:W-:Y:S01]  /*2e9d0*/  STL [R1+0x1910], R28 ;  /* 0x0019101c01007387 */ /* 0x0003e20000100800 */
[----:B------:R-:W-:-:S03]  /*2e9e0*/  IMAD.MOV.U32 R14, RZ, RZ, R22 ;  /* 0x000000ffff0e7224 */ /* 0x000fc600078e0016 */
[----:B------:R3:W-:Y:S01]  /*2e9f0*/  STL [R1+0x190c], R29 ;  /* 0x00190c1d01007387 */ /* 0x0007e20000100800 */
[----:B0-----:R-:W-:Y:S01]  /*2ea00*/  IMAD.MOV.U32 R12, RZ, RZ, R2 ;  /* 0x000000ffff0c7224 */ /* 0x001fe200078e0002 */
[----:B------:R-:W-:Y:S01]  /*2ea10*/  F2FP.F16.E4M3.UNPACK_B R3, R18 ;  /* 0x00000012ff03723e */ /* 0x000fe200020006ff */
[----:B------:R-:W-:Y:S01]  /*2ea20*/  IMAD.MOV.U32 R13, RZ, RZ, R4 ;  /* 0x000000ffff0d7224 */ /* 0x000fe200078e0004 */
[----:B-1----:R-:W-:Y:S01]  /*2ea30*/  F2FP.F16.E4M3.UNPACK_B R28, R20 ;  /* 0x00000014ff1c723e */ /* 0x002fe200020006ff */
[----:B------:R-:W-:Y:S01]  /*2ea40*/  IMAD.MOV.U32 R15, RZ, RZ, R6 ;  /* 0x000000ffff0f7224 */ /* 0x000fe200078e0006 */
[----:B---3--:R-:W-:-:S03]  /*2ea50*/  F2FP.F16.E4M3.UNPACK_B R29, R21 ;  /* 0x00000015ff1d723e */ /* 0x008fc600020006ff */
[----:B------:R-:W-:Y:S01]  /*2ea60*/  STL [R1+0x1b8], R28 ;  /* 0x0001b81c01007387 */ /* 0x000fe20000100800 */
[----:B------:R-:W-:-:S03]  /*2ea70*/  F2FP.F16.E4M3.UNPACK_B R23, R19 ;  /* 0x00000013ff17723e */ /* 0x000fc600020006ff */
[----:B------:R-:W3:Y:S04]  /*2ea80*/  LDL.LU R24, [R1+0xe8] ;  /* 0x0000e80001187983 */ /* 0x000ee80000300800 */
[----:B------:R0:W-:Y:S04]  /*2ea90*/  STL [R1+0x1bc], R29 ;  /* 0x0001bc1d01007387 */ /* 0x0001e80000100800 */
[----:B------:R-:W3:Y:S04]  /*2eaa0*/  LDL.LU R25, [R1+0xec] ;  /* 0x0000ec0001197983 */ /* 0x000ee80000300800 */
[----:B------:R1:W-:Y:S04]  /*2eab0*/  STL [R1+0x268], R3 ;  /* 0x0002680301007387 */ /* 0x0003e80000100800 */
[----:B------:R-:W-:Y:S01]  /*2eac0*/  STL [R1+0x26c], R23 ;  /* 0x00026c1701007387 */ /* 0x000fe20000100800 */
[----:B--2---:R-:W-:Y:S03]  /*2ead0*/  HMMA.16816.F32 R12, R12, R28, R8 ;  /* 0x0000001c0c0c723c */ /* 0x004fe60000001808 */
[----:B------:R-:W2:Y:S04]  /*2eae0*/  LDL.LU.64 R10, [R1+0x1980] ;  /* 0x00198000010a7983 */ /* 0x000ea80000300a00 */
[----:B------:R-:W2:Y:S01]  /*2eaf0*/  LDL.LU.64 R8, [R1+0x1978] ;  /* 0x0019780001087983 */ /* 0x000ea20000300a00 */
[----:B------:R-:W-:-:S02]  /*2eb00*/  IMAD.MOV.U32 R16, RZ, RZ, R2 ;  /* 0x000000ffff107224 */ /* 0x000fc400078e0002 */
[----:B------:R-:W-:Y:S02]  /*2eb10*/  IMAD.MOV.U32 R17, RZ, RZ, R4 ;  /* 0x000000ffff117224 */ /* 0x000fe400078e0004 */
[----:B------:R-:W-:Y:S02]  /*2eb20*/  IMAD.MOV.U32 R18, RZ, RZ, R22 ;  /* 0x000000ffff127224 */ /* 0x000fe400078e0016 */
[----:B------:R-:W-:-:S09]  /*2eb30*/  IMAD.MOV.U32 R19, RZ, RZ, R6 ;  /* 0x000000ffff137224 */ /* 0x000fd200078e0006 */
[----:B------:R-:W-:Y:S01]  /*2eb40*/  STL [R1+0x20], R12 ;  /* 0x0000200c01007387 */ /* 0x000fe20000100800 */
[----:B0-----:R-:W-:Y:S02]  /*2eb50*/  IMAD.MOV.U32 R29, RZ, RZ, R14 ;  /* 0x000000ffff1d7224 */ /* 0x001fe400078e000e */
[----:B------:R-:W-:Y:S01]  /*2eb60*/  IMAD.MOV.U32 R14, RZ, RZ, R3 ;  /* 0x000000ffff0e7224 */ /* 0x000fe200078e0003 */
[----:B------:R0:W-:Y:S01]  /*2eb70*/  STL [R1+0x2c], R15 ;  /* 0x00002c0f01007387 */ /* 0x0001e20000100800 */
[----:B------:R-:W-:-:S03]  /*2eb80*/  IMAD.MOV.U32 R28, RZ, RZ, R13 ;  /* 0x000000ffff1c7224 */ /* 0x000fc600078e000d */
[----:B-1----:R-:W3:Y:S01]  /*2eb90*/  LDL.LU R3, [R1+0x1970] ;  /* 0x0019700001037983 */ /* 0x002ee20000300800 */
[----:B0-----:R-:W-:-:S03]  /*2eba0*/  IMAD.MOV.U32 R15, RZ, RZ, R23 ;  /* 0x000000ffff0f7224 */ /* 0x001fc600078e0017 */
[----:B------:R-:W3:Y:S04]  /*2ebb0*/  LDL.LU R23, [R1+0x196c] ;  /* 0x00196c0001177983 */ /* 0x000ee80000300800 */
[----:B--2---:R-:W-:Y:S01]  /*2ebc0*/  HMMA.16816.F32 R12, R16, R14, R8 ;  /* 0x0000000e100c723c */ /* 0x004fe20000001808 */
[----:B------:R-:W2:Y:S01]  /*2ebd0*/  LDL.LU R11, [R1+0x1968] ;  /* 0x00196800010b7983 */ /* 0x000ea20000300800 */
[----:B----4-:R-:W-:-:S03]  /*2ebe0*/  F2FP.F16.E4M3.UNPACK_B R26, R26 ;  /* 0x0000001aff1a723e */ /* 0x010fc600020006ff */
[----:B------:R-:W4:Y:S01]  /*2ebf0*/  LDL.LU.64 R8, [R1+0x1960] ;  /* 0x0019600001087983 */ /* 0x000f220000300a00 */
[----:B-----5:R-:W-:-:S15]  /*2ec00*/  F2FP.F16.E4M3.UNPACK_B R27, R27 ;  /* 0x0000001bff1b723e */ /* 0x020fde00020006ff */
[----:B------:R-:W-:-:S02]  /*2ec10*/  NOP ;  /* 0x0000000000007918 */ /* 0x000fc40000000000 */
[----:B------:R0:W-:Y:S04]  /*2ec20*/  STL.64 [R1+0x10], R12 ;  /* 0x0000100c01007387 */ /* 0x0001e80000100a00 */
[----:B------:R-:W-:Y:S04]  /*2ec30*/  STL.64 [R1+0x18], R14 ;  /* 0x0000180e01007387 */ /* 0x000fe80000100a00 */
[----:B------:R-:W-:Y:S01]  /*2ec40*/  STL [R1+0x1908], R0 ;  /* 0x0019080001007387 */ /* 0x000fe20000100800 */
[----:B0-----:R-:W-:Y:S01]  /*2ec50*/  IMAD.MOV.U32 R12, RZ, RZ, R2 ;  /* 0x000000ffff0c7224 */ /* 0x001fe200078e0002 */
[----:B--2---:R-:W-:-:S02]  /*2ec60*/  F2FP.F16.E4M3.UNPACK_B R10, R11 ;  /* 0x0000000bff0a723e */ /* 0x004fc400020006ff */
[----:B------:R-:W-:-:S03]  /*2ec70*/  F2FP.F16.E4M3.UNPACK_B R11, R0 ;  /* 0x00000000ff0b723e */ /* 0x000fc600020006ff */
[----:B------:R-:W-:Y:S04]  /*2ec80*/  STL [R1+0x1b0], R10 ;  /* 0x0001b00a01007387 */ /* 0x000fe80000100800 */
[----:B------:R-:W-:Y:S04]  /*2ec90*/  STL [R1+0x1b4], R11 ;  /* 0x0001b40b01007387 */ /* 0x000fe80000100800 */
[----:B------:R-:W-:Y:S04]  /*2eca0*/  STL [R1+0x260], R26 ;  /* 0x0002601a01007387 */ /* 0x000fe80000100800 */
[----:B------:R-:W2:Y:S04]  /*2ecb0*/  LDL.LU R2, [R1+0x19c] ;  /* 0x00019c0001027983 */ /* 0x000ea80000300800 */
[----:B------:R-:W-:Y:S04]  /*2ecc0*/  STL [R1+0x264], R27 ;  /* 0x0002641b01007387 */ /* 0x000fe80000100800 */
[----:B------:R-:W-:Y:S04]  /*2ecd0*/  STL.64 [R1+0x1958], R26 ;  /* 0x0019581a01007387 */ /* 0x000fe80000100a00 */
[----:B---3--:R0:W-:Y:S04]  /*2ece0*/  STL.64 [R1+0x1950], R24 ;  /* 0x0019501801007387 */ /* 0x0081e80000100a00 */
[----:B0-----:R-:W3:Y:S04]  /*2ecf0*/  LDL.LU R24, [R1+0xb0] ;  /* 0x0000b00001187983 */ /* 0x001ee80000300800 */
[----:B------:R-:W3:Y:S04]  /*2ed00*/  LDL.LU R25, [R1+0xb4] ;  /* 0x0000b40001197983 */ /* 0x000ee80000300800 */
[----:B------:R-:W3:Y:S04]  /*2ed10*/  LDL.LU R26, [R1+0xb8] ;  /* 0x0000b800011a7983 */ /* 0x000ee80000300800 */
[----:B------:R-:W3:Y:S01]  /*2ed20*/  LDL.LU R27, [R1+0xbc] ;  /* 0x0000bc00011b7983 */ /* 0x000ee20000300800 */
[----:B------:R-:W-:-:S02]  /*2ed30*/  IMAD.MOV.U32 R13, RZ, RZ, R4 ;  /* 0x000000ffff0d7224 */ /* 0x000fc400078e0004 */
[----:B------:R-:W-:Y:S02]  /*2ed40*/  IMAD.MOV.U32 R14, RZ, RZ, R22 ;  /* 0x000000ffff0e7224 */ /* 0x000fe400078e0016 */
[----:B------:R-:W-:-:S07]  /*2ed50*/  IMAD.MOV.U32 R15, RZ, RZ, R6 ;  /* 0x000000ffff0f7224 */ /* 0x000fce00078e0006 */
[----:B---3--:R-:W-:Y:S01]  /*2ed60*/  HMMA.16816.F32 R12, R12, R10, R24 ;  /* 0x0000000a0c0c723c */ /* 0x008fe20000001818 */
[----:B------:R-:W3:Y:S04]  /*2ed70*/  LDL.LU.64 R26, [R1+0x1958] ;  /* 0x00195800011a7983 */ /* 0x000ee80000300a00 */
[----:B------:R-:W5:-:S15]  /*2ed80*/  LDL.LU.64 R24, [R1+0x1950] ;  /* 0x0019500001187983 */ /* 0x000f5e0000300a00 */
[----:B------:R-:W-:-:S03]  /*2ed90*/  NOP ;  /* 0x0000000000007918 */ /* 0x000fc60000000000 */
[----:B------:R0:W-:Y:S01]  /*2eda0*/  STL.64 [R1+0x70], R12 ;  /* 0x0000700c01007387 */ /* 0x0001e20000100a00 */
[----:B------:R-:W-:Y:S02]  /*2edb0*/  IMAD.MOV.U32 R0, RZ, RZ, R14 ;  /* 0x000000ffff007224 */ /* 0x000fe400078e000e */
[----:B------:R-:W-:Y:S01]  /*2edc0*/  IMAD.MOV.U32 R22, RZ, RZ, R15 ;  /* 0x000000ffff167224 */ /* 0x000fe200078e000f */
[----:B0-----:R-:W3:Y:S04]  /*2edd0*/  LDL.LU R12, [R1+0x90] ;  /* 0x00009000010c7983 */ /* 0x001ee80000300800 */
[----:B------:R-:W3:Y:S04]  /*2ede0*/  LDL.LU R13, [R1+0x94] ;  /* 0x00009400010d7983 */ /* 0x000ee80000300800 */
[----:B------:R-:W3:Y:S04]  /*2edf0*/  LDL.LU R14, [R1+0x98] ;  /* 0x00009800010e7983 */ /* 0x000ee80000300800 */
[----:B------:R-:W3:Y:S01]  /*2ee00*/  LDL.LU R15, [R1+0x9c] ;  /* 0x00009c00010f7983 */ /* 0x000ee20000300800 */
[----:B------:R-:W-:-:S02]  /*2ee10*/  F2FP.F16.E4M3.UNPACK_B R10, R23.H1 ;  /* 0x00000017ff0a723e */ /* 0x000fc400030006ff */
[----:B------:R-:W-:Y:S01]  /*2ee20*/  F2FP.F16.E4M3.UNPACK_B R11, R3.H1 ;  /* 0x00000003ff0b723e */ /* 0x000fe200030006ff */
[----:B------:R-:W2:Y:S04]  /*2ee30*/  LDL.LU R23, [R1+0x194c] ;  /* 0x00194c0001177983 */ /* 0x000ea80000300800 */
[----:B------:R-:W2:Y:S01]  /*2ee40*/  LDL.LU R3, [R1+0x1948] ;  /* 0x0019480001037983 */ /* 0x000ea20000300800 */
[----:B-----5:R-:W-:Y:S02]  /*2ee50*/  F2FP.F16.E4M3.UNPACK_B R24, R24.H1 ;  /* 0x00000018ff18723e */ /* 0x020fe400030006ff */
[----:B------:R-:W-:-:S03]  /*2ee60*/  F2FP.F16.E4M3.UNPACK_B R25, R25.H1 ;  /* 0x00000019ff19723e */ /* 0x000fc600030006ff */
[----:B------:R-:W-:Y:S04]  /*2ee70*/  STL [R1+0x2a0], R24 ;  /* 0x0002a01801007387 */ /* 0x000fe80000100800 */
[----:B------:R-:W-:Y:S01]  /*2ee80*/  STL [R1+0x2a4], R25 ;  /* 0x0002a41901007387 */ /* 0x000fe20000100800 */
[----:B---3--:R-:W-:Y:S03]  /*2ee90*/  HMMA.16816.F32 R12, R16, R26, R12 ;  /* 0x0000001a100c723c */ /* 0x008fe6000000180c */
[----:B------:R-:W3:-:S15]  /*2eea0*/  LDL.LU R16, [R1+0x198] ;  /* 0x0001980001107983 */ /* 0x000ede0000300800 */
[----:B------:R-:W-:-:S05]  /*2eeb0*/  NOP ;  /* 0x0000000000007918 */ /* 0x000fca0000000000 */
[----:B------:R-:W-:Y:S04]  /*2eec0*/  STL.64 [R1+0x60], R12 ;  /* 0x0000600c01007387 */ /* 0x000fe80000100a00 */
[----:B------:R-:W-:Y:S04]  /*2eed0*/  STL.64 [R1+0x68], R14 ;  /* 0x0000680e01007387 */ /* 0x000fe80000100a00 */
[----:B------:R-:W-:Y:S04]  /*2eee0*/  STL [R1+0x2a8], R10 ;  /* 0x0002a80a01007387 */ /* 0x000fe80000100800 */
[----:B------:R-:W5:Y:S04]  /*2eef0*/  LDL.LU R17, [R1+0x178] ;  /* 0x0001780001117983 */ /* 0x000f680000300800 */
[----:B------:R-:W-:Y:S04]  /*2ef00*/  STL [R1+0x2ac], R11 ;  /* 0x0002ac0b01007387 */ /* 0x000fe80000100800 */
[----:B------:R-:W-:Y:S04]  /*2ef10*/  STL.64 [R1+0x1938], R10 ;  /* 0x0019380a01007387 */ /* 0x000fe80000100a00 */
[----:B----4-:R0:W-:Y:S02]  /*2ef20*/  STL.64 [R1+0x1930], R8 ;  /* 0x0019300801007387 */ /* 0x0101e40000100a00 */
[----:B0-----:R-:W-:-:S02]  /*2ef30*/  IMAD.MOV.U32 R8, RZ, RZ, R5 ;  /* 0x000000ffff087224 */ /* 0x001fc400078e0005 */
[----:B------:R-:W4:Y:S01]  /*2ef40*/  LDL.LU R5, [R1+0x1944] ;  /* 0x0019440001057983 */ /* 0x000f220000300800 */
[----:B------:R-:W-:-:S03]  /*2ef50*/  IMAD.MOV.U32 R9, RZ, RZ, R7 ;  /* 0x000000ffff097224 */ /* 0x000fc600078e0007 */
[----:B------:R-:W4:Y:S04]  /*2ef60*/  LDL.LU R7, [R1+0x1940] ;  /* 0x0019400001077983 */ /* 0x000f280000300800 */
[----:B------:R-:W4:Y:S04]  /*2ef70*/  LDL.LU R10, [R1+0x8] ;  /* 0x00000800010a7983 */ /* 0x000f280000300800 */
[----:B------:R-:W4:Y:S01]  /*2ef80*/  LDL.LU R11, [R1+0xc] ;  /* 0x00000c00010b7983 */ /* 0x000f220000300800 */
[----:B--2---:R-:W-:Y:S02]  /*2ef90*/  IMAD.MOV.U32 R4, RZ, RZ, R3 ;  /* 0x000000ffff047224 */ /* 0x004fe400078e0003 */
[----:B------:R-:W-:Y:S01]  /*2efa0*/  IMAD.MOV.U32 R6, RZ, RZ, R23 ;  /* 0x000000ffff067224 */ /* 0x000fe200078e0017 */
[----:B------:R-:W2:Y:S04]  /*2efb0*/  LDL.LU R18, [R1+0x17c] ;  /* 0x00017c0001127983 */ /* 0x000ea80000300800 */
[----:B------:R-:W2:Y:S02]  /*2efc0*/  LDL R19, [R1+0x320] ;  /* 0x0003200001137983 */ /* 0x000ea40000100800 */
[----:B----4-:R-:W-:Y:S02]  /*2efd0*/  HMMA.16816.F32 R24, R4, R24, R8 ;  /* 0x000000180418723c */ /* 0x010fe40000001808 */
[----:B------:R-:W4:Y:S04]  /*2efe0*/  LDL.LU.64 R10, [R1+0x1938] ;  /* 0x00193800010a7983 */ /* 0x000f280000300a00 */
[----:B------:R-:W2:-:S15]  /*2eff0*/  LDL.LU.64 R8, [R1+0x1930] ;  /* 0x0019300001087983 */ /* 0x000e9e0000300a00 */
[----:B------:R-:W-:-:S02]  /*2f000*/  NOP ;  /* 0x0000000000007918 */ /* 0x000fc40000000000 */
[----:B------:R-:W-:Y:S04]  /*2f010*/  STL.64 [R1+0xa0], R24 ;  /* 0x0000a01801007387 */ /* 0x000fe80000100a00 */
[----:B------:R0:W-:Y:S04]  /*2f020*/  STL.64 [R1+0xa8], R26 ;  /* 0x0000a81a01007387 */ /* 0x0001e80000100a00 */
[----:B0-----:R-:W4:Y:S04]  /*2f030*/  LDL.LU.64 R26, [R1+0x1928] ;  /* 0x00192800011a7983 */ /* 0x001f280000300a00 */
[----:B------:R-:W4:Y:S04]  /*2f040*/  LDL.LU.64 R24, [R1+0x1920] ;  /* 0x0019200001187983 */ /* 0x000f280000300a00 */
[----:B------:R-:W3:Y:S04]  /*2f050*/  LDL.LU R6, [R1+0x168] ;  /* 0x0001680001067983 */ /* 0x000ee80000300800 */
[----:B------:R-:W5:Y:S01]  /*2f060*/  LDL.LU R4, [R1+0x16c] ;  /* 0x00016c0001047983 */ /* 0x000f620000300800 */
[----:B------:R-:W-:-:S02]  /*2f070*/  IMAD.MOV.U32 R12, RZ, RZ, R3 ;  /* 0x000000ffff0c7224 */ /* 0x000fc400078e0003 */
[----:B------:R-:W-:Y:S02]  /*2f080*/  IMAD.MOV.U32 R13, RZ, RZ, R5 ;  /* 0x000000ffff0d7224 */ /* 0x000fe400078e0005 */
[----:B------:R-:W-:Y:S02]  /*2f090*/  IMAD.MOV.U32 R14, RZ, RZ, R23 ;  /* 0x000000ffff0e7224 */ /* 0x000fe400078e0017 */
[----:B------:R-:W-:-:S07]  /*2f0a0*/  IMAD.MOV.U32 R15, RZ, RZ, R7 ;  /* 0x000000ffff0f7224 */ /* 0x000fce00078e0007 */
[----:B----4-:R-:W-:Y:S01]  /*2f0b0*/  HMMA.16816.F32 R12, R12, R10, R24 ;  /* 0x0000000a0c0c723c */ /* 0x010fe20000001818 */
[----:B------:R-:W4:Y:S01]  /*2f0c0*/  LDL.LU.64 R10, [R1+0x1918] ;  /* 0x00191800010a7983 */ /* 0x000f220000300a00 */
[----:B---3--:R-:W-:Y:S02]  /*2f0d0*/  F2FP.F16.E4M3.UNPACK_B R6, R6.H1 ;  /* 0x00000006ff06723e */ /* 0x008fe400030006ff */
[----:B-----5:R-:W-:-:S03]  /*2f0e0*/  F2FP.F16.E4M3.UNPACK_B R4, R4.H1 ;  /* 0x00000004ff04723e */ /* 0x020fc600030006ff */
[----:B------:R0:W-:Y:S01]  /*2f0f0*/  STL [R1+0x288], R6 ;  /* 0x0002880601007387 */ /* 0x0001e20000100800 */
[----:B------:R-:W-:Y:S02]  /*2f100*/  IMAD.MOV.U32 R24, RZ, RZ, R6 ;  /* 0x000000ffff187224 */ /* 0x000fe400078e0006 */
[----:B------:R-:W-:Y:S02]  /*2f110*/  IMAD.MOV.U32 R25, RZ, RZ, R4 ;  /* 0x000000ffff197224 */ /* 0x000fe400078e0004 */
[----:B0-----:R-:W-:-:S11]  /*2f120*/  IMAD.MOV.U32 R6, RZ, RZ, R23 ;  /* 0x000000ffff067224 */ /* 0x001fd600078e0017 */
[----:B------:R-:W-:Y:S04]  /*2f130*/  STL.64 [R1], R12 ;  /* 0x0000000c01007387 */ /* 0x000fe80000100a00 */
[----:B------:R-:W-:Y:S04]  /*2f140*/  STL.64 [R1+0x8], R14 ;  /* 0x0000080e01007387 */ /* 0x000fe80000100a00 */
[----:B------:R0:W-:Y:S02]  /*2f150*/  STL [R1+0x28c], R4 ;  /* 0x00028c0401007387 */ /* 0x0001e40000100800 */
[----:B0-----:R-:W-:Y:S01]  /*2f160*/  IMAD.MOV.U32 R4, RZ, RZ, R3 ;  /* 0x000000ffff047224 */ /* 0x001fe200078e0003 */
[----:B------:R-:W-:-:S02]  /*2f170*/  F2FP.F16.E4M3.UNPACK_B R16, R16.H1 ;  /* 0x00000010ff10723e */ /* 0x000fc400030006ff */
[----:B------:R-:W-:Y:S02]  /*2f180*/  F2FP.F16.E4M3.UNPACK_B R12, R2.H1 ;  /* 0x00000002ff0c723e */ /* 0x000fe400030006ff */
[----:B------:R-:W-:Y:S01]  /*2f190*/  F2FP.F16.E4M3.UNPACK_B R20, R20.H1 ;  /* 0x00000014ff14723e */ /* 0x000fe200030006ff */
[----:B------:R-:W3:Y:S01]  /*2f1a0*/  LDL R2, [R1+0x34c] ;  /* 0x00034c0001027983 */ /* 0x000ee20000100800 */
[----:B------:R-:W-:-:S03]  /*2f1b0*/  F2FP.F16.E4M3.UNPACK_B R21, R21.H1 ;  /* 0x00000015ff15723e */ /* 0x000fc600030006ff */
[----:B------:R-:W-:Y:S04]  /*2f1c0*/  STL [R1+0x270], R16 ;  /* 0x0002701001007387 */ /* 0x000fe80000100800 */
[----:B------:R-:W-:Y:S04]  /*2f1d0*/  STL [R1+0x274], R12 ;  /* 0x0002740c01007387 */ /* 0x000fe80000100800 */
[----:B------:R-:W-:Y:S04]  /*2f1e0*/  STL [R1+0x2b0], R20 ;  /* 0x0002b01401007387 */ /* 0x000fe80000100800 */
[----:B------:R-:W-:Y:S04]  /*2f1f0*/  STL [R1+0x2b4], R21 ;  /* 0x0002b41501007387 */ /* 0x000fe80000100800 */
[----:B------:R-:W-:Y:S01]  /*2f200*/  STL.64 [R1+0x18f0], R20 ;  /* 0x0018f01401007387 */ /* 0x000fe20000100a00 */
[----:B------:R-:W-:-:S02]  /*2f210*/  F2FP.F16.E4M3.UNPACK_B R26, R17.H1 ;  /* 0x00000011ff1a723e */ /* 0x000fc400030006ff */
[----:B--2---:R-:W-:Y:S01]  /*2f220*/  F2FP.F16.E4M3.UNPACK_B R27, R18.H1 ;  /* 0x00000012ff1b723e */ /* 0x004fe200030006ff */
[----:B----4-:R-:W-:-:S15]  /*2f230*/  HMMA.16816.F32 R8, R4, R24, R8 ;  /* 0x000000180408723c */ /* 0x010fde0000001808 */
[----:B------:R-:W-:-:S08]  /*2f240*/  NOP ;  /* 0x0000000000007918 */ /* 0x000fd00000000000 */
[----:B------:R-:W-:Y:S04]  /*2f250*/  STL.64 [R1+0x90], R8 ;  /* 0x0000900801007387 */ /* 0x000fe80000100a00 */
[----:B------:R-:W0:Y:S04]  /*2f260*/  LDS.64 R8, [R19+UR7+0x80] ;  /* 0x0000800713087984 */ /* 0x000e280008000a00 */
[----:B------:R-:W-:Y:S04]  /*2f270*/  STL.64 [R1+0x98], R10 ;  /* 0x0000980a01007387 */ /* 0x000fe80000100a00 */
[----:B------:R-:W-:Y:S01]  /*2f280*/  STL [R1+0x2b8], R26 ;  /* 0x0002b81a01007387 */ /* 0x000fe20000100800 */
[----:B------:R-:W-:-:S03]  /*2f290*/  IMAD.MOV.U32 R25, RZ, RZ, R28 ;  /* 0x000000ffff197224 */ /* 0x000fc600078e001c */
[----:B------:R-:W1:Y:S04]  /*2f2a0*/  LDS.64 R10, [R19+UR7+0x880] ;  /* 0x00088007130a7984 */ /* 0x000e680008000a00 */
[----:B---3--:R-:W-:Y:S04]  /*2f2b0*/  LDS.64 R14, [R2+UR7+0x880] ;  /* 0x00088007020e7984 */ /* 0x008fe80008000a00 */
[----:B0-----:R-:W-:Y:S04]  /*2f2c0*/  STL [R1+0x1840], R9 ;  /* 0x0018400901007387 */ /* 0x001fe80000100800 */
[----:B------:R-:W-:Y:S04]  /*2f2d0*/  STL [R1+0x2bc], R27 ;  /* 0x0002bc1b01007387 */ /* 0x000fe80000100800 */
[----:B------:R0:W-:Y:S04]  /*2f2e0*/  STL.64 [R1+0x18e8], R26 ;  /* 0x0018e81a01007387 */ /* 0x0001e80000100a00 */
[----:B------:R-:W2:Y:S04]  /*2f2f0*/  LDL.LU R24, [R1+0x20] ;  /* 0x0000200001187983 */ /* 0x000ea80000300800 */
[----:B------:R-:W3:Y:S01]  /*2f300*/  LDL.LU R28, [R1+0x1910] ;  /* 0x00191000011c7983 */ /* 0x000ee20000300800 */
[----:B0-----:R-:W-:-:S03]  /*2f310*/  IMAD.MOV.U32 R26, RZ, RZ, R29 ;  /* 0x000000ffff1a7224 */ /* 0x001fc600078e001d */
[----:B------:R-:W4:Y:S04]  /*2f320*/  LDL.LU R29, [R1+0x190c] ;  /* 0x00190c00011d7983 */ /* 0x000f280000300800 */
[----:B------:R-:W5:Y:S01]  /*2f330*/  LDL.LU R27, [R1+0x2c] ;  /* 0x00002c00011b7983 */ /* 0x000f620000300800 */
[----:B------:R-:W-:-:S03]  /*2f340*/  IMAD.MOV.U32 R21, RZ, RZ, R12 ;  /* 0x000000ffff157224 */ /* 0x000fc600078e000c */
[----:B-----5:R4:W-:Y:S02]  /*2f350*/  STL.64 [R1+0x1900], R26 ;  /* 0x0019001a01007387 */ /* 0x0209e40000100a00 */
[----:B----4-:R-:W-:Y:S02]  /*2f360*/  IMAD.MOV.U32 R26, RZ, RZ, R29 ;  /* 0x000000ffff1a7224 */ /* 0x010fe400078e001d */
[----:B---3--:R-:W-:Y:S02]  /*2f370*/  IMAD.MOV.U32 R27, RZ, RZ, R28 ;  /* 0x000000ffff1b7224 */ /* 0x008fe400078e001c */
[----:B------:R-:W0:Y:S04]  /*2f380*/  LDS.64 R28, [R2+UR7+0x80] ;  /* 0x00008007021c7984 */ /* 0x000e280008000a00 */
[----:B--2---:R2:W-:Y:S04]  /*2f390*/  STL.64 [R1+0x18f8], R24 ;  /* 0x0018f81801007387 */ /* 0x0045e80000100a00 */
[----:B--2---:R-:W2:Y:S04]  /*2f3a0*/  LDL.LU R24, [R1+0x30] ;  /* 0x0000300001187983 */ /* 0x004ea80000300800 */
[----:B------:R-:W2:Y:S04]  /*2f3b0*/  LDL.LU R25, [R1+0x34] ;  /* 0x0000340001197983 */ /* 0x000ea80000300800 */
[----:B-1----:R1:W-:Y:S04]  /*2f3c0*/  STL [R1+0x1844], R11 ;  /* 0x0018440b01007387 */ /* 0x0023e80000100800 */
[----:B0-----:R-:W-:Y:S04]  /*2f3d0*/  STL [R1+0x183c], R29 ;  /* 0x00183c1d01007387 */ /* 0x001fe80000100800 */
[----:B------:R-:W3:Y:S04]  /*2f3e0*/  LDL.LU R2, [R1+0x1d8] ;  /* 0x0001d80001027983 */ /* 0x000ee80000300800 */
[----:B------:R-:W4:Y:S04]  /*2f3f0*/  LDL R12, [R1+0x1f0] ;  /* 0x0001f000010c7983 */ /* 0x000f280000100800 */
[----:B------:R-:W5:Y:S04]  /*2f400*/  LDL R13, [R1+0x1f4] ;  /* 0x0001f400010d7983 */ /* 0x000f680000100800 */
[----:B-1----:R-:W2:Y:S04]  /*2f410*/  LDL.LU R11, [R1+0x1e0] ;  /* 0x0001e000010b7983 */ /* 0x002ea80000300800 */
[----:B------:R-:W3:Y:S04]  /*2f420*/  LDL.LU R9, [R1+0x1e4] ;  /* 0x0001e40001097983 */ /* 0x000ee80000300800 */
[----:B--2---:R-:W-:Y:S04]  /*2f430*/  STL.64 [R1+0x18d0], R10 ;  /* 0x0018d00a01007387 */ /* 0x004fe80000100a00 */
[----:B---3--:R0:W-:Y:S04]  /*2f440*/  STL.64 [R1+0x18c8], R8 ;  /* 0x0018c80801007387 */ /* 0x0081e80000100a00 */
[----:B0-----:R-:W2:Y:S04]  /*2f450*/  LDL.LU R8, [R1+0x70] ;  /* 0x0000700001087983 */ /* 0x001ea80000300800 */
[----:B------:R-:W2:Y:S01]  /*2f460*/  LDL.LU R9, [R1+0x74] ;  /* 0x0000740001097983 */ /* 0x000ea20000300800 */
[----:B------:R-:W-:-:S02]  /*2f470*/  IMAD.MOV.U32 R10, RZ, RZ, R0 ;  /* 0x000000ffff0a7224 */ /* 0x000fc400078e0000 */
[----:B------:R-:W-:Y:S01]  /*2f480*/  IMAD.MOV.U32 R11, RZ, RZ, R22 ;  /* 0x000000ffff0b7224 */ /* 0x000fe200078e0016 */
[----:B------:R-:W3:Y:S01]  /*2f490*/  LDL.LU R0, [R1+0x1908] ;  /* 0x0019080001007983 */ /* 0x000ee20000300800 */
[----:B------:R-:W-:Y:S02]  /*2f4a0*/  IMAD.MOV.U32 R20, RZ, RZ, R16 ;  /* 0x000000ffff147224 */ /* 0x000fe400078e0010 */
[----:B------:R-:W-:Y:S01]  /*2f4b0*/  IMAD.MOV.U32 R16, RZ, RZ, R3 ;  /* 0x000000ffff107224 */ /* 0x000fe200078e0003 */
[----:B------:R-:W-:Y:S01]  /*2f4c0*/  STL.64 [R1+0x18e0], R10 ;  /* 0x0018e00a01007387 */ /* 0x000fe20000100a00 */
[----:B------:R-:W-:Y:S02]  /*2f4d0*/  IMAD.MOV.U32 R17, RZ, RZ, R5 ;  /* 0x000000ffff117224 */ /* 0x000fe400078e0005 */
[----:B------:R-:W-:Y:S02]  /*2f4e0*/  IMAD.MOV.U32 R18, RZ, RZ, R23 ;  /* 0x000000ffff127224 */ /* 0x000fe400078e0017 */
[----:B------:R-:W-:-:S07]  /*2f4f0*/  IMAD.MOV.U32 R19, RZ, RZ, R7 ;  /* 0x000000ffff137224 */ /* 0x000fce00078e0007 */
[----:B------:R-:W-:Y:S01]  /*2f500*/  HMMA.16816.F32 R16, R16, R20, R24 ;  /* 0x000000141010723c */ /* 0x000fe20000001818 */
[----:B--2---:R0:W-:Y:S04]  /*2f510*/  STL.64 [R1+0x18d8], R8 ;  /* 0x0018d80801007387 */ /* 0x0041e80000100a00 */
[----:B0-----:R-:W2:Y:S04]  /*2f520*/  LDL.LU R8, [R1+0x10] ;  /* 0x0000100001087983 */ /* 0x001ea80000300800 */
[----:B------:R-:W2:Y:S04]  /*2f530*/  LDL.LU R9, [R1+0x14] ;  /* 0x0000140001097983 */ /* 0x000ea80000300800 */
[----:B------:R-:W2:Y:S04]  /*2f540*/  LDL.LU R10, [R1+0x18] ;  /* 0x00001800010a7983 */ /* 0x000ea80000300800 */
[----:B------:R-:W2:Y:S04]  /*2f550*/  LDL.LU R11, [R1+0x1c] ;  /* 0x00001c00010b7983 */ /* 0x000ea80000300800 */
[----:B------:R0:W-:Y:S04]  /*2f560*/  STL [R1+0x1838], R15 ;  /* 0x0018380f01007387 */ /* 0x0001e80000100800 */
[----:B------:R-:W4:Y:S04]  /*2f570*/  LDL.LU.64 R26, [R1+0x1900] ;  /* 0x00190000011a7983 */ /* 0x000f280000300a00 */
[----:B------:R-:W4:Y:S04]  /*2f580*/  LDL.LU.64 R24, [R1+0x18f8] ;  /* 0x0018f80001187983 */ /* 0x000f280000300a00 */
[----:B------:R-:W4:Y:S04]  /*2f590*/  LDL.LU.64 R20, [R1+0x18f0] ;  /* 0x0018f00001147983 */ /* 0x000f280000300a00 */
[----:B------:R1:W-:Y:S01]  /*2f5a0*/  STL.64 [R1+0x50], R16 ;  /* 0x0000501001007387 */ /* 0x0003e20000100a00 */
[----:B----4-:R-:W-:-:S15]  /*2f5b0*/  HMMA.16816.F32 R24, R4, R20, R24 ;  /* 0x000000140418723c */ /* 0x010fde0000001818 */
[----:B------:R-:W-:-:S08]  /*2f5c0*/  NOP ;  /* 0x0000000000007918 */ /* 0x000fd00000000000 */
[----:B------:R3:W-:Y:S01]  /*2f5d0*/  STL [R1+0x80], R24 ;  /* 0x0000801801007387 */ /* 0x0007e20000100800 */
[----:B------:R-:W-:Y:S02]  /*2f5e0*/  IMAD.MOV.U32 R21, RZ, RZ, R26 ;  /* 0x000000ffff157224 */ /* 0x000fe400078e001a */
[----:B------:R-:W-:Y:S02]  /*2f5f0*/  IMAD.MOV.U32 R20, RZ, RZ, R27 ;  /* 0x000000ffff147224 */ /* 0x000fe400078e001b */
[----:B------:R-:W2:Y:S04]  /*2f600*/  LDL.LU.64 R26, [R1+0x18e8] ;  /* 0x0018e800011a7983 */ /* 0x000ea80000300a00 */
[----:B------:R-:W4:Y:S01]  /*2f610*/  LDL.LU R6, [R1+0x1c8] ;  /* 0x0001c80001067983 */ /* 0x000f220000300800 */
[----:B------:R-:W-:-:S03]  /*2f620*/  IMAD.MOV.U32 R29, RZ, RZ, R18 ;  /* 0x000000ffff1d7224 */ /* 0x000fc600078e0012 */
[----:B------:R-:W5:Y:S01]  /*2f630*/  LDL.LU R4, [R1+0x1cc] ;  /* 0x0001cc0001047983 */ /* 0x000f620000300800 */
[----:B0-----:R-:W-:Y:S02]  /*2f640*/  IMAD.MOV.U32 R15, RZ, RZ, R19 ;  /* 0x000000ffff0f7224 */ /* 0x001fe400078e0013 */
[----:B-1----:R-:W-:Y:S02]  /*2f650*/  IMAD.MOV.U32 R16, RZ, RZ, R3 ;  /* 0x000000ffff107224 */ /* 0x002fe400078e0003 */
[----:B------:R-:W-:Y:S02]  /*2f660*/  IMAD.MOV.U32 R17, RZ, RZ, R5 ;  /* 0x000000ffff117224 */ /* 0x000fe400078e0005 */
[----:B------:R-:W-:Y:S02]  /*2f670*/  IMAD.MOV.U32 R18, RZ, RZ, R23 ;  /* 0x000000ffff127224 */ /* 0x000fe400078e0017 */
[----:B------:R-:W-:Y:S02]  /*2f680*/  IMAD.MOV.U32 R19, RZ, RZ, R7 ;  /* 0x000000ffff137224 */ /* 0x000fe400078e0007 */
[----:B------:R-:W-:Y:S01]  /*2f690*/  IMAD.MOV.U32 R22, RZ, RZ, R25 ;  /* 0x000000ffff167224 */ /* 0x000fe200078e0019 */
[----:B------:R-:W-:-:S02]  /*2f6a0*/  F2FP.F16.E4M3.UNPACK_B R25, R2.H1 ;  /* 0x00000002ff19723e */ /* 0x000fc400030006ff */
[----:B---3--:R-:W-:Y:S01]  /*2f6b0*/  F2FP.F16.E4M3.UNPACK_B R24, R0.H1 ;  /* 0x00000000ff18723e */ /* 0x008fe200030006ff */
[----:B------:R-:W3:Y:S04]  /*2f6c0*/  LDL.LU R2, [R1+0x220] ;  /* 0x0002200001027983 */ /* 0x000ee80000300800 */
[----:B------:R-:W3:Y:S04]  /*2f6d0*/  LDL.LU R0, [R1+0x224] ;  /* 0x0002240001007983 */ /* 0x000ee80000300800 */
[----:B------:R-:W-:Y:S04]  /*2f6e0*/  STL [R1+0x1d8], R25 ;  /* 0x0001d81901007387 */ /* 0x000fe80000100800 */
[----:B------:R-:W-:Y:S01]  /*2f6f0*/  STL [R1+0x1dc], R24 ;  /* 0x0001dc1801007387 */ /* 0x000fe20000100800 */
[----:B--2---:R-:W-:Y:S03]  /*2f700*/  HMMA.16816.F32 R16, R16, R26, R8 ;  /* 0x0000001a1010723c */ /* 0x004fe60000001808 */
[----:B------:R-:W2:Y:S04]  /*2f710*/  LDL.LU.64 R10, [R1+0x18e0] ;  /* 0x0018e000010a7983 */ /* 0x000ea80000300a00 */
[----:B------:R-:W2:Y:S01]  /*2f720*/  LDL.LU.64 R8, [R1+0x18d8] ;  /* 0x0018d80001087983 */ /* 0x000ea20000300a00 */
[----:B----4-:R-:W-:-:S02]  /*2f730*/  F2FP.F16.E4M3.UNPACK_B R6, R6.H1 ;  /* 0x00000006ff06723e */ /* 0x010fc400030006ff */
[----:B-----5:R-:W-:Y:S01]  /*2f740*/  F2FP.F16.E4M3.UNPACK_B R4, R4.H1 ;  /* 0x00000004ff04723e */ /* 0x020fe200030006ff */
[----:B------:R-:W-:-:S12]  /*2f750*/  IMAD.MOV.U32 R27, RZ, RZ, R7 ;  /* 0x000000ffff1b7224 */ /* 0x000fd800078e0007 */
[----:B------:R0:W-:Y:S04]  /*2f760*/  STL.64 [R1+0x40], R16 ;  /* 0x0000401001007387 */ /* 0x0001e80000100a00 */
[----:B------:R1:W-:Y:S04]  /*2f770*/  STL.64 [R1+0x48], R18 ;  /* 0x0000481201007387 */ /* 0x0003e80000100a00 */
[----:B------:R4:W-:Y:S04]  /*2f780*/  STL [R1+0x1c8], R6 ;  /* 0x0001c80601007387 */ /* 0x0009e80000100800 */
[----:B------:R5:W-:Y:S01]  /*2f790*/  STL [R1+0x1cc], R4 ;  /* 0x0001cc0401007387 */ /* 0x000be20000100800 */
[----:B0-----:R-:W-:-:S02]  /*2f7a0*/  IMAD.MOV.U32 R16, RZ, RZ, R25 ;  /* 0x000000ffff107224 */ /* 0x001fc400078e0019 */
[----:B------:R-:W-:Y:S02]  /*2f7b0*/  IMAD.MOV.U32 R17, RZ, RZ, R24 ;  /* 0x000000ffff117224 */ /* 0x000fe400078e0018 */
[----:B-1----:R-:W-:Y:S02]  /*2f7c0*/  IMAD.MOV.U32 R18, RZ, RZ, R6 ;  /* 0x000000ffff127224 */ /* 0x002fe400078e0006 */
[----:B------:R-:W-:Y:S02]  /*2f7d0*/  IMAD.MOV.U32 R19, RZ, RZ, R4 ;  /* 0x000000ffff137224 */ /* 0x000fe400078e0004 */
[----:B----4-:R-:W-:Y:S02]  /*2f7e0*/  IMAD.MOV.U32 R6, RZ, RZ, R23 ;  /* 0x000000ffff067224 */ /* 0x010fe400078e0017 */
[----:B-----5:R-:W-:Y:S02]  /*2f7f0*/  IMAD.MOV.U32 R4, RZ, RZ, R3 ;  /* 0x000000ffff047224 */ /* 0x020fe400078e0003 */
[----:B------:R-:W-:-:S05]  /*2f800*/  IMAD.MOV.U32 R25, RZ, RZ, R5 ;  /* 0x000000ffff197224 */ /* 0x000fca00078e0005 */
[----:B--2---:R-:W-:Y:S01]  /*2f810*/  HMMA.16816.F32 R4, R4, R16, R8 ;  /* 0x000000100404723c */ /* 0x004fe20000001808 */
[----:B------:R-:W2:Y:S04]  /*2f820*/  LDL.LU.64 R10, [R1+0x18d0] ;  /* 0x0018d000010a7983 */ /* 0x000ea80000300a00 */
[----:B------:R-:W4:-:S15]  /*2f830*/  LDL.LU.64 R8, [R1+0x18c8] ;  /* 0x0018c80001087983 */ /* 0x000f1e0000300a00 */
[----:B------:R-:W-:-:S03]  /*2f840*/  NOP ;  /* 0x0000000000007918 */ /* 0x000fc60000000000 */
[----:B------:R0:W-:Y:S04]  /*2f850*/  STL.64 [R1+0x30], R4 ;  /* 0x0000300401007387 */ /* 0x0001e80000100a00 */
[----:B------:R1:W-:Y:S04]  /*2f860*/  STL.64 [R1+0x38], R6 ;  /* 0x0000380601007387 */ /* 0x0003e80000100a00 */
[----:B0-----:R-:W5:Y:S04]  /*2f870*/  LDL.LU R4, [R1+0x60] ;  /* 0x0000600001047983 */ /* 0x001f680000300800 */
[----:B------:R-:W5:Y:S04]  /*2f880*/  LDL.LU R5, [R1+0x64] ;  /* 0x0000640001057983 */ /* 0x000f680000300800 */
[----:B-1----:R-:W5:Y:S04]  /*2f890*/  LDL.LU R6, [R1+0x68] ;  /* 0x0000680001067983 */ /* 0x002f680000300800 */
[----:B------:R-:W5:Y:S01]  /*2f8a0*/  LDL.LU R7, [R1+0x6c] ;  /* 0x00006c0001077983 */ /* 0x000f620000300800 */
[----:B------:R-:W-:-:S02]  /*2f8b0*/  IMAD.MOV.U32 R24, RZ, RZ, R3 ;  /* 0x000000ffff187224 */ /* 0x000fc400078e0003 */
[----:B------:R-:W-:-:S07]  /*2f8c0*/  IMAD.MOV.U32 R26, RZ, RZ, R23 ;  /* 0x000000ffff1a7224 */ /* 0x000fce00078e0017 */
[----:B-----5:R-:W-:-:S15]  /*2f8d0*/  HMMA.16816.F32 R24, R24, R18, R4 ;  /* 0x000000121818723c */ /* 0x020fde0000001804 */
[----:B------:R-:W-:-:S08]  /*2f8e0*/  NOP ;  /* 0x0000000000007918 */ /* 0x000fd00000000000 */
[----:B------:R0:W-:Y:S04]  /*2f8f0*/  STL.64 [R1+0x1870], R24 ;  /* 0x0018701801007387 */ /* 0x0001e80000100a00 */
[----:B------:R-:W-:Y:S04]  /*2f900*/  STL.64 [R1+0x1858], R26 ;  /* 0x0018581a01007387 */ /* 0x000fe80000100a00 */
[----:B0-----:R-:W5:Y:S04]  /*2f910*/  LDL R24, [R1+0x210] ;  /* 0x0002100001187983 */ /* 0x001f680000100800 */
[----:B------:R-:W5:Y:S01]  /*2f920*/  LDL R25, [R1+0x214] ;  /* 0x0002140001197983 */ /* 0x000f620000100800 */
[----:B------:R-:W-:-:S02]  /*2f930*/  F2FP.F16.E4M3.UNPACK_B R12, R12 ;  /* 0x0000000cff0c723e */ /* 0x000fc400020006ff */
[----:B------:R-:W-:-:S03]  /*2f940*/  F2FP.F16.E4M3.UNPACK_B R13, R13 ;  /* 0x0000000dff0d723e */ /* 0x000fc600020006ff */
[----:B------:R-:W-:Y:S04]  /*2f950*/  STL [R1+0x180], R12 ;  /* 0x0001800c01007387 */ /* 0x000fe80000100800 */
[----:B-----5:R-:W-:Y:S04]  /*2f960*/  STL.64 [R1+0x18a0], R24 ;  /* 0x0018a01801007387 */ /* 0x020fe80000100a00 */
[----:B------:R-:W-:Y:S04]  /*2f970*/  STL [R1+0x184], R13 ;  /* 0x0001840d01007387 */ /* 0x000fe80000100800 */
[----:B------:R-:W5:Y:S04]  /*2f980*/  LDL R23, [R1+0x230] ;  /* 0x0002300001177983 */ /* 0x000f680000100800 */
[----:B-----5:R-:W-:Y:S04]  /*2f990*/  STL.64 [R1+0x1890], R22 ;  /* 0x0018901601007387 */ /* 0x020fe80000100a00 */
[----:B------:R0:W-:Y:S04]  /*2f9a0*/  STL.64 [R1+0x1888], R20 ;  /* 0x0018881401007387 */ /* 0x0001e80000100a00 */
[----:B0-----:R-:W5:Y:S04]  /*2f9b0*/  LDL.LU R20, [R1+0x50] ;  /* 0x0000500001147983 */ /* 0x001f680000300800 */
[----:B------:R-:W5:Y:S01]  /*2f9c0*/  LDL.LU R21, [R1+0x54] ;  /* 0x0000540001157983 */ /* 0x000f620000300800 */
[----:B------:R-:W-:-:S02]  /*2f9d0*/  IMAD.MOV.U32 R22, RZ, RZ, R29 ;  /* 0x000000ffff167224 */ /* 0x000fc400078e001d */
[----:B------:R-:W-:Y:S01]  /*2f9e0*/  IMAD.MOV.U32 R23, RZ, RZ, R15 ;  /* 0x000000ffff177224 */ /* 0x000fe200078e000f */
[----:B------:R-:W3:Y:S04]  /*2f9f0*/  LDL R26, [R1+0x200] ;  /* 0x00020000011a7983 */ /* 0x000ee80000100800 */
[----:B------:R-:W3:Y:S04]  /*2fa00*/  LDL R27, [R1+0x204] ;  /* 0x00020400011b7983 */ /* 0x000ee80000100800 */
[----:B------:R-:W-:Y:S04]  /*2fa10*/  STL.64 [R1+0x18b0], R22 ;  /* 0x0018b01601007387 */ /* 0x000fe80000100a00 */
[----:B-----5:R0:W-:Y:S04]  /*2fa20*/  STL.64 [R1+0x18a8], R20 ;  /* 0x0018a81401007387 */ /* 0x0201e80000100a00 */
[----:B0-----:R-:W5:Y:S04]  /*2fa30*/  LDL.LU R20, [R1+0x90] ;  /* 0x0000900001147983 */ /* 0x001f680000300800 */
[----:B------:R-:W5:Y:S04]  /*2fa40*/  LDL.LU R21, [R1+0x94] ;  /* 0x0000940001157983 */ /* 0x000f680000300800 */
[----:B------:R-:W2:Y:S04]  /*2fa50*/  LDL.LU R22, [R1+0x98] ;  /* 0x0000980001167983 */ /* 0x000ea80000300800 */
[----:B------:R-:W2:Y:S01]  /*2fa60*/  LDL.LU R23, [R1+0x9c] ;  /* 0x00009c0001177983 */ /* 0x000ea20000300800 */
[----:B----4-:R-:W-:-:S03]  /*2fa70*/  IMAD.MOV.U32 R4, RZ, RZ, R8 ;  /* 0x000000ffff047224 */ /* 0x010fc600078e0008 */
[----:B--2---:R-:W-:Y:S04]  /*2fa80*/  STL.64 [R1+0x18c0], R22 ;  /* 0x0018c01601007387 */ /* 0x004fe80000100a00 */
[----:B-----5:R0:W-:Y:S04]  /*2fa90*/  STL.64 [R1+0x18b8], R20 ;  /* 0x0018b81401007387 */ /* 0x0201e80000100a00 */
[----:B0-----:R-:W2:Y:S04]  /*2faa0*/  LDL.LU R20, [R1+0xa0] ;  /* 0x0000a00001147983 */ /* 0x001ea80000300800 */
[----:B------:R-:W2:Y:S04]  /*2fab0*/  LDL.LU R21, [R1+0xa4] ;  /* 0x0000a40001157983 */ /* 0x000ea80000300800 */
[----:B------:R-:W2:Y:S04]  /*2fac0*/  LDL.LU R22, [R1+0xa8] ;  /* 0x0000a80001167983 */ /* 0x000ea80000300800 */
[----:B------:R-:W2:Y:S04]  /*2fad0*/  LDL.LU R23, [R1+0xac] ;  /* 0x0000ac0001177983 */ /* 0x000ea80000300800 */
[----:B------:R-:W4:Y:S01]  /*2fae0*/  LDL R3, [R1+0x234] ;  /* 0x0002340001037983 */ /* 0x000f220000100800 */
[----:B------:R-:W-:-:S02]  /*2faf0*/  IMAD.MOV.U32 R5, RZ, RZ, R10 ;  /* 0x000000ffff057224 */ /* 0x000fc400078e000a */
[----:B------:R-:W-:Y:S02]  /*2fb00*/  IMAD.MOV.U32 R6, RZ, RZ, R28 ;  /* 0x000000ffff067224 */ /* 0x000fe400078e001c */
[----:B------:R-:W-:Y:S01]  /*2fb10*/  IMAD.MOV.U32 R7, RZ, RZ, R14 ;  /* 0x000000ffff077224 */ /* 0x000fe200078e000e */
[----:B------:R-:W-:Y:S02]  /*2fb20*/  F2FP.F16.E4M3.UNPACK_B R24, R11 ;  /* 0x0000000bff18723e */ /* 0x000fe400020006ff */
[----:B------:R-:W-:-:S04]  /*2fb30*/  F2FP.F16.E4M3.UNPACK_B R25, R9 ;  /* 0x00000009ff19723e */ /* 0x000fc800020006ff */
[----:B--2---:R-:W-:Y:S01]  /*2fb40*/  HMMA.16816.F32 R4, R4, R12, R20 ;  /* 0x0000000c0404723c */ /* 0x004fe20000001814 */
[----:B----4-:R3:W-:Y:S04]  /*2fb50*/  STL [R1+0x189c], R3 ;  /* 0x00189c0301007387 */ /* 0x0107e80000100800 */
[----:B------:R-:W-:Y:S04]  /*2fb60*/  STL [R1+0x184c], R11 ;  /* 0x00184c0b01007387 */ /* 0x000fe80000100800 */
[----:B------:R-:W-:Y:S04]  /*2fb70*/  STL [R1+0x1848], R9 ;  /* 0x0018480901007387 */ /* 0x000fe80000100800 */
[----:B------:R-:W-:Y:S04]  /*2fb80*/  STL [R1+0x1a8], R24 ;  /* 0x0001a81801007387 */ /* 0x000fe80000100800 */
[----:B------:R-:W-:Y:S04]  /*2fb90*/  STL [R1+0x1ac], R25 ;  /* 0x0001ac1901007387 */ /* 0x000fe80000100800 */
[----:B------:R-:W2:Y:S03]  /*2fba0*/  LDL.LU.64 R22, [R1+0x18c0] ;  /* 0x0018c00001167983 */ /* 0x000ea60000300a00 */
[----:B------:R-:W-:-:S02]  /*2fbb0*/  IMAD.MOV.U32 R29, RZ, RZ, R4 ;  /* 0x000000ffff1d7224 */ /* 0x000fc400078e0004 */
[----:B------:R-:W-:Y:S01]  /*2fbc0*/  IMAD.MOV.U32 R15, RZ, RZ, R5 ;  /* 0x000000ffff0f7224 */ /* 0x000fe200078e0005 */
[----:B------:R-:W2:Y:S01]  /*2fbd0*/  LDL.LU.64 R20, [R1+0x18b8] ;  /* 0x0018b80001147983 */ /* 0x000ea20000300a00 */
[----:B------:R-:W-:-:S03]  /*2fbe0*/  IMAD.MOV.U32 R13, RZ, RZ, R6 ;  /* 0x000000ffff0d7224 */ /* 0x000fc600078e0006 */
[----:B------:R-:W4:Y:S01]  /*2fbf0*/  LDL.LU R4, [R1] ;  /* 0x0000000001047983 */ /* 0x000f220000300800 */
[----:B------:R-:W-:-:S03]  /*2fc00*/  IMAD.MOV.U32 R12, RZ, RZ, R7 ;  /* 0x000000ffff0c7224 */ /* 0x000fc600078e0007 */
[----:B------:R-:W4:Y:S04]  /*2fc10*/  LDL.LU R5, [R1+0x4] ;  /* 0x0000040001057983 */ /* 0x000f280000300800 */
[----:B------:R-:W4:Y:S04]  /*2fc20*/  LDL.LU R6, [R1+0x8] ;  /* 0x0000080001067983 */ /* 0x000f280000300800 */
[----:B------:R-:W4:Y:S01]  /*2fc30*/  LDL.LU R7, [R1+0xc] ;  /* 0x00000c0001077983 */ /* 0x000f220000300800 */
[----:B------:R-:W-:Y:S02]  /*2fc40*/  IMAD.MOV.U32 R16, RZ, RZ, R8 ;  /* 0x000000ffff107224 */ /* 0x000fe400078e0008 */
[----:B------:R-:W-:-:S02]  /*2fc50*/  IMAD.MOV.U32 R17, RZ, RZ, R10 ;  /* 0x000000ffff117224 */ /* 0x000fc400078e000a */
[----:B------:R-:W-:Y:S02]  /*2fc60*/  IMAD.MOV.U32 R18, RZ, RZ, R28 ;  /* 0x000000ffff127224 */ /* 0x000fe400078e001c */
[----:B------:R-:W-:Y:S01]  /*2fc70*/  IMAD.MOV.U32 R19, RZ, RZ, R14 ;  /* 0x000000ffff137224 */ /* 0x000fe200078e000e */
[----:B------:R0:W-:Y:S04]  /*2fc80*/  STL [R1+0x1898], R13 ;  /* 0x0018980d01007387 */ /* 0x0001e80000100800 */
[----:B------:R-:W-:Y:S01]  /*2fc90*/  STL [R1+0x1854], R15 ;  /* 0x0018540f01007387 */ /* 0x000fe20000100800 */
[----:B---3--:R-:W-:-:S03]  /*2fca0*/  F2FP.F16.E4M3.UNPACK_B R3, R2 ;  /* 0x00000002ff03723e */ /* 0x008fc600020006ff */
[----:B------:R-:W-:Y:S01]  /*2fcb0*/  STL [R1+0x1850], R29 ;  /* 0x0018501d01007387 */ /* 0x000fe20000100800 */
[----:B0-----:R-:W-:Y:S01]  /*2fcc0*/  F2FP.F16.E4M3.UNPACK_B R13, R0 ;  /* 0x00000000ff0d723e */ /* 0x001fe200020006ff */
[----:B----4-:R-:W-:Y:S07]  /*2fcd0*/  HMMA.16816.F32 R4, R16, R24, R4 ;  /* 0x000000181004723c */ /* 0x010fee0000001804 */
[----:B------:R-:W-:Y:S02]  /*2fce0*/  F2FP.F16.E4M3.UNPACK_B R24, R26 ;  /* 0x0000001aff18723e */ /* 0x000fe400020006ff */
[----:B------:R-:W-:-:S14]  /*2fcf0*/  F2FP.F16.E4M3.UNPACK_B R25, R27 ;  /* 0x0000001bff19723e */ /* 0x000fdc00020006ff */
[----:B------:R0:W-:Y:S01]  /*2fd00*/  STL.64 [R1+0x8], R6 ;  /* 0x0000080601007387 */ /* 0x0001e20000100a00 */
[----:B------:R-:W-:Y:S02]  /*2fd10*/  IMAD.MOV.U32 R11, RZ, RZ, R4 ;  /* 0x000000ffff0b7224 */ /* 0x000fe400078e0004 */
[----:B------:R-:W-:Y:S01]  /*2fd20*/  IMAD.MOV.U32 R9, RZ, RZ, R5 ;  /* 0x000000ffff097224 */ /* 0x000fe200078e0005 */
[----:B------:R-:W3:Y:S01]  /*2fd30*/  LDL R26, [R1+0x250] ;  /* 0x00025000011a7983 */ /* 0x000ee20000100800 */
[----:B------:R-:W-:Y:S02]  /*2fd40*/  IMAD.MOV.U32 R4, RZ, RZ, R8 ;  /* 0x000000ffff047224 */ /* 0x000fe400078e0008 */
[----:B------:R-:W-:Y:S01]  /*2fd50*/  IMAD.MOV.U32 R5, RZ, RZ, R10 ;  /* 0x000000ffff057224 */ /* 0x000fe200078e000a */
[----:B------:R-:W4:Y:S01]  /*2fd60*/  LDL R27, [R1+0x254] ;  /* 0x00025400011b7983 */ /* 0x000f220000100800 */
[----:B0-----:R-:W-:Y:S02]  /*2fd70*/  IMAD.MOV.U32 R6, RZ, RZ, R28 ;  /* 0x000000ffff067224 */ /* 0x001fe400078e001c */
[----:B------:R-:W-:Y:S01]  /*2fd80*/  IMAD.MOV.U32 R7, RZ, RZ, R14 ;  /* 0x000000ffff077224 */ /* 0x000fe200078e000e */
[----:B------:R-:W-:Y:S04]  /*2fd90*/  STL [R1+0x170], R24 ;  /* 0x0001701801007387 */ /* 0x000fe80000100800 */
[----:B------:R-:W5:Y:S04]  /*2fda0*/  LDL R15, [R1+0x240] ;  /* 0x00024000010f7983 */ /* 0x000f680000100800 */
[----:B------:R0:W-:Y:S01]  /*2fdb0*/  STL [R1+0x174], R25 ;  /* 0x0001741901007387 */ /* 0x0001e20000100800 */
[----:B--2---:R-:W-:Y:S03]  /*2fdc0*/  HMMA.16816.F32 R4, R4, R24, R20 ;  /* 0x000000180404723c */ /* 0x004fe60000001814 */
[----:B------:R-:W2:Y:S04]  /*2fdd0*/  LDL R29, [R1+0x244] ;  /* 0x00024400011d7983 */ /* 0x000ea80000100800 */
[----:B------:R-:W-:Y:S04]  /*2fde0*/  STL [R1+0x1a0], R3 ;  /* 0x0001a00301007387 */ /* 0x000fe80000100800 */
[----:B------:R-:W-:Y:S04]  /*2fdf0*/  STL [R1+0x1a4], R13 ;  /* 0x0001a40d01007387 */ /* 0x000fe80000100800 */
[----:B------:R-:W3:Y:S04]  /*2fe00*/  LDL.LU.64 R22, [R1+0x18b0] ;  /* 0x0018b00001167983 */ /* 0x000ee80000300a00 */
[----:B------:R-:W3:Y:S04]  /*2fe10*/  LDL.LU.64 R20, [R1+0x18a8] ;  /* 0x0018a80001147983 */ /* 0x000ee80000300a00 */
[----:B0-----:R-:W4:Y:S04]  /*2fe20*/  LDL.LU.64 R24, [R1+0x18a0] ;  /* 0x0018a00001187983 */ /* 0x001f280000300a00 */
[----:B------:R-:W-:Y:S04]  /*2fe30*/  STL.64 [R1+0x10], R4 ;  /* 0x0000100401007387 */ /* 0x000fe80000100a00 */
[----:B------:R0:W-:Y:S02]  /*2fe40*/  STL.64 [R1+0x18], R6 ;  /* 0x0000180601007387 */ /* 0x0001e40000100a00 */
[----:B0-----:R-:W-:-:S02]  /*2fe50*/  IMAD.MOV.U32 R6, RZ, RZ, R3 ;  /* 0x000000ffff067224 */ /* 0x001fc400078e0003 */
[----:B------:R-:W-:Y:S01]  /*2fe60*/  IMAD.MOV.U32 R7, RZ, RZ, R13 ;  /* 0x000000ffff077224 */ /* 0x000fe200078e000d */
[----:B------:R-:W5:Y:S04]  /*2fe70*/  LDL.LU R3, [R1+0x189c] ;  /* 0x00189c0001037983 */ /* 0x000f680000300800 */
[----:B------:R-:W2:Y:S02]  /*2fe80*/  LDL.LU R13, [R1+0x1898] ;  /* 0x00189800010d7983 */ /* 0x000ea40000300800 */
[----:B---3--:R-:W-:Y:S02]  /*2fe90*/  HMMA.16816.F32 R4, R16, R6, R20 ;  /* 0x000000061004723c */ /* 0x008fe40000001814 */
[----:B------:R-:W3:Y:S01]  /*2fea0*/  LDL.LU.64 R22, [R1+0x1890] ;  /* 0x0018900001167983 */ /* 0x000ee20000300a00 */
[----:B----4-:R-:W-:-:S03]  /*2feb0*/  F2FP.F16.E4M3.UNPACK_B R24, R24 ;  /* 0x00000018ff18723e */ /* 0x010fc600020006ff */
[----:B------:R-:W4:Y:S01]  /*2fec0*/  LDL.LU.64 R20, [R1+0x1888] ;  /* 0x0018880001147983 */ /* 0x000f220000300a00 */
[----:B------:R-:W-:-:S15]  /*2fed0*/  F2FP.F16.E4M3.UNPACK_B R25, R25 ;  /* 0x00000019ff19723e */ /* 0x000fde00020006ff */
[----:B------:R-:W-:-:S01]  /*2fee0*/  NOP ;  /* 0x0000000000007918 */ /* 0x000fc20000000000 */
[----:B------:R-:W-:Y:S04]  /*2fef0*/  STL.64 [R1+0x1808], R6 ;  /* 0x0018080601007387 */ /* 0x000fe80000100a00 */
[----:B------:R0:W-:Y:S04]  /*2ff00*/  STL.64 [R1+0x1800], R4 ;  /* 0x0018000401007387 */ /* 0x0001e80000100a00 */
[----:B------:R-:W-:Y:S04]  /*2ff10*/  STL [R1+0x168], R24 ;  /* 0x0001681801007387 */ /* 0x000fe80000100800 */
[----:B0-----:R-:W2:Y:S04]  /*2ff20*/  LDL.LU R4, [R1+0x1f0] ;  /* 0x0001f00001047983 */ /* 0x001ea80000300800 */
[----:B------:R-:W-:Y:S04]  /*2ff30*/  STL [R1+0x16c], R25 ;  /* 0x00016c1901007387 */ /* 0x000fe80000100800 */
[----:B------:R-:W2:Y:S01]  /*2ff40*/  LDL.LU R5, [R1+0x1f4] ;  /* 0x0001f40001057983 */ /* 0x000ea20000300800 */
[----:B-----5:R-:W-:-:S02]  /*2ff50*/  F2FP.F16.E4M3.UNPACK_B R7, R3 ;  /* 0x00000003ff07723e */ /* 0x020fc400020006ff */
[----:B---3--:R-:W-:-:S05]  /*2ff60*/  F2FP.F16.E4M3.UNPACK_B R6, R23 ;  /* 0x00000017ff06723e */ /* 0x008fca00020006ff */
[----:B------:R-:W-:Y:S04]  /*2ff70*/  STL [R1+0x190], R6 ;  /* 0x0001900601007387 */ /* 0x000fe80000100800 */
[----:B------:R-:W-:Y:S04]  /*2ff80*/  STL [R1+0x194], R7 ;  /* 0x0001940701007387 */ /* 0x000fe80000100800 */
[----:B------:R-:W-:Y:S04]  /*2ff90*/  STL.64 [R1+0x1880], R6 ;  /* 0x0018800601007387 */ /* 0x000fe80000100a00 */
[----:B--2---:R0:W-:Y:S04]  /*2ffa0*/  STL.64 [R1+0x1878], R4 ;  /* 0x0018780401007387 */ /* 0x0041e80000100a00 */
[----:B0-----:R-:W2:Y:S01]  /*2ffb0*/  LDL.LU R4, [R1+0x80] ;  /* 0x0000800001047983 */ /* 0x001ea20000300800 */
[----:B------:R-:W-:-:S02]  /*2ffc0*/  IMAD.MOV.U32 R5, RZ, RZ, R22 ;  /* 0x000000ffff057224 */ /* 0x000fc400078e0016 */
[----:B----4-:R-:W-:Y:S02]  /*2ffd0*/  IMAD.MOV.U32 R6, RZ, RZ, R21 ;  /* 0x000000ffff067224 */ /* 0x010fe400078e0015 */
[----:B------:R-:W-:-:S07]  /*2ffe0*/  IMAD.MOV.U32 R7, RZ, RZ, R20 ;  /* 0x000000ffff077224 */ /* 0x000fce00078e0014 */
[----:B--2---:R-:W-:Y:S01]  /*2fff0*/  HMMA.16816.F32 R16, R16, R24, R4 ;  /* 0x000000181010723c */ /* 0x004fe20000001804 */
[----:B------:R-:W2:Y:S04]  /*30000*/  LDL.LU.64 R6, [R1+0x1880] ;  /* 0x0018800001067983 */ /* 0x000ea80000300a00 */
[----:B------:R-:W3:Y:S04]  /*30010*/  LDL.LU.64 R4, [R1+0x1878] ;  /* 0x0018780001047983 */ /* 0x000ee80000300a00 */
[----:B------:R-:W4:-:S14]  /*30020*/  LDL.LU.64 R24, [R1+0x1870] ;  /* 0x0018700001187983 */ /* 0x000f1c0000300a00 */
[----:B------:R0:W-:Y:S01]  /*30030*/  STL.64 [R1+0xa0], R16 ;  /* 0x0000a01001007387 */ /* 0x0001e20000100a00 */
[----:B------:R-:W-:-:S03]  /*30040*/  IMAD.MOV.U32 R3, RZ, RZ, R19 ;  /* 0x000000ffff037224 */ /* 0x000fc600078e0013 */
[----:B------:R1:W-:Y:S04]  /*30050*/  STL [R1+0xa8], R18 ;  /* 0x0000a81201007387 */ /* 0x0003e80000100800 */
[----:B0-----:R-:W2:Y:S04]  /*30060*/  LDL.LU R16, [R1+0x40] ;  /* 0x0000400001107983 */ /* 0x001ea80000300800 */
[----:B------:R-:W2:Y:S04]  /*30070*/  LDL.LU R17, [R1+0x44] ;  /* 0x0000440001117983 */ /* 0x000ea80000300800 */
[----:B-1----:R-:W2:Y:S04]  /*30080*/  LDL.LU R18, [R1+0x48] ;  /* 0x0000480001127983 */ /* 0x002ea80000300800 */
[----:B------:R-:W2:Y:S01]  /*30090*/  LDL.LU R19, [R1+0x4c] ;  /* 0x00004c0001137983 */ /* 0x000ea20000300800 */
[----:B------:R-:W-:-:S02]  /*300a0*/  IMAD.MOV.U32 R20, RZ, RZ, R8 ;  /* 0x000000ffff147224 */ /* 0x000fc400078e0008 */
[----:B------:R-:W-:Y:S02]  /*300b0*/  IMAD.MOV.U32 R21, RZ, RZ, R10 ;  /* 0x000000ffff157224 */ /* 0x000fe400078e000a */
[----:B------:R-:W-:Y:S02]  /*300c0*/  IMAD.MOV.U32 R22, RZ, RZ, R28 ;  /* 0x000000ffff167224 */ /* 0x000fe400078e001c */
[----:B------:R-:W-:Y:S01]  /*300d0*/  IMAD.MOV.U32 R23, RZ, RZ, R14 ;  /* 0x000000ffff177224 */ /* 0x000fe200078e000e */
[----:B------:R-:W-:Y:S02]  /*300e0*/  F2FP.F16.E4M3.UNPACK_B R26, R26 ;  /* 0x0000001aff1a723e */ /* 0x000fe400020006ff */
[----:B------:R-:W-:-:S04]  /*300f0*/  F2FP.F16.E4M3.UNPACK_B R27, R27 ;  /* 0x0000001bff1b723e */ /* 0x000fc800020006ff */
[----:B--2---:R-:W-:-:S15]  /*30100*/  HMMA.16816.F32 R16, R20, R6, R16 ;  /* 0x000000061410723c */ /* 0x004fde0000001810 */
[----:B------:R-:W-:-:S08]  /*30110*/  NOP ;  /* 0x0000000000007918 */ /* 0x000fd00000000000 */
[----:B------:R0:W-:Y:S04]  /*30120*/  STL.64 [R1+0x60], R16 ;  /* 0x0000601001007387 */ /* 0x0001e80000100a00 */
[----:B------:R-:W-:Y:S04]  /*30130*/  STL.64 [R1+0x68], R18 ;  /* 0x0000681201007387 */ /* 0x000fe80000100a00 */
[----:B------:R-:W-:Y:S04]  /*30140*/  STL [R1+0x158], R26 ;  /* 0x0001581a01007387 */ /* 0x000fe80000100800 */
[----:B------:R-:W2:Y:S04]  /*30150*/  LDL.LU R6, [R1+0x200] ;  /* 0x0002000001067983 */ /* 0x000ea80000300800 */
[----:B------:R-:W-:Y:S04]  /*30160*/  STL [R1+0x15c], R27 ;  /* 0x00015c1b01007387 */ /* 0x000fe80000100800 */
[----:B------:R-:W2:Y:S01]  /*30170*/  LDL.LU R7, [R1+0x204] ;  /* 0x0002040001077983 */ /* 0x000ea20000300800 */
[----:B0-----:R-:W-:-:S03]  /*30180*/  IMAD.MOV.U32 R16, RZ, RZ, R8 ;  /* 0x000000ffff107224 */ /* 0x001fc600078e0008 */
[----:B--2---:R-:W-:Y:S04]  /*30190*/  STL.64 [R1+0x1868], R6 ;  /* 0x0018680601007387 */ /* 0x004fe80000100a00 */
[----:B---3--:R0:W-:Y:S04]  /*301a0*/  STL.64 [R1+0x1860], R4 ;  /* 0x0018600401007387 */ /* 0x0081e80000100a00 */
[----:B0-----:R-:W2:Y:S04]  /*301b0*/  LDL.LU R4, [R1+0x30] ;  /* 0x0000300001047983 */ /* 0x001ea80000300800 */
[----:B------:R-:W2:Y:S04]  /*301c0*/  LDL.LU R5, [R1+0x34] ;  /* 0x0000340001057983 */ /* 0x000ea80000300800 */
[----:B------:R-:W2:Y:S04]  /*301d0*/  LDL.LU R6, [R1+0x38] ;  /* 0x0000380001067983 */ /* 0x000ea80000300800 */
[----:B------:R-:W2:Y:S01]  /*301e0*/  LDL.LU R7, [R1+0x3c] ;  /* 0x00003c0001077983 */ /* 0x000ea20000300800 */
[----:B------:R-:W-:Y:S01]  /*301f0*/  IMAD.MOV.U32 R17, RZ, RZ, R10 ;  /* 0x000000ffff117224 */ /* 0x000fe200078e000a */
[----:B------:R-:W-:Y:S01]  /*30200*/  F2FP.F16.E4M3.UNPACK_B R15, R15 ;  /* 0x0000000fff0f723e */ /* 0x000fe200020006ff */
[----:B------:R-:W-:-:S02]  /*30210*/  IMAD.MOV.U32 R18, RZ, RZ, R28 ;  /* 0x000000ffff127224 */ /* 0x000fc400078e001c */
[----:B------:R-:W-:Y:S01]  /*30220*/  IMAD.MOV.U32 R19, RZ, RZ, R14 ;  /* 0x000000ffff137224 */ /* 0x000fe200078e000e */
[----:B------:R-:W-:Y:S01]  /*30230*/  F2FP.F16.E4M3.UNPACK_B R29, R29 ;  /* 0x0000001dff1d723e */ /* 0x000fe200020006ff */
[----:B------:R-:W-:Y:S04]  /*30240*/  STL [R1+0x188], R15 ;  /* 0x0001880f01007387 */ /* 0x000fe80000100800 */
[----:B------:R-:W-:Y:S01]  /*30250*/  STL [R1+0x18c], R29 ;  /* 0x00018c1d01007387 */ /* 0x000fe20000100800 */
[----:B--2---:R-:W-:Y:S03]  /*30260*/  HMMA.16816.F32 R16, R16, R26, R4 ;  /* 0x0000001a1010723c */ /* 0x004fe60000001804 */
[----:B------:R-:W2:Y:S04]  /*30270*/  LDL.LU.64 R6, [R1+0x1868] ;  /* 0x0018680001067983 */ /* 0x000ea80000300a00 */
[----:B------:R-:W3:Y:S04]  /*30280*/  LDL.LU.64 R4, [R1+0x1860] ;  /* 0x0018600001047983 */ /* 0x000ee80000300a00 */
[----:B------:R-:W4:-:S12]  /*30290*/  LDL.LU.64 R26, [R1+0x1858] ;  /* 0x00185800011a7983 */ /* 0x000f180000300a00 */
[----:B------:R-:W-:Y:S04]  /*302a0*/  STL.64 [R1+0x90], R16 ;  /* 0x0000901001007387 */ /* 0x000fe80000100a00 */
[----:B------:R0:W-:Y:S02]  /*302b0*/  STL.64 [R1+0x98], R18 ;  /* 0x0000981201007387 */ /* 0x0001e40000100a00 */
[----:B0-----:R-:W-:Y:S02]  /*302c0*/  IMAD.MOV.U32 R18, RZ, RZ, R15 ;  /* 0x000000ffff127224 */ /* 0x001fe400078e000f */
[----:B------:R-:W-:Y:S01]  /*302d0*/  IMAD.MOV.U32 R19, RZ, RZ, R29 ;  /* 0x000000ffff137224 */ /* 0x000fe200078e001d */
[----:B------:R-:W5:Y:S04]  /*302e0*/  LDL.LU R15, [R1+0x1854] ;  /* 0x00185400010f7983 */ /* 0x000f680000300800 */
[----:B------:R-:W2:Y:S02]  /*302f0*/  LDL.LU R29, [R1+0x1850] ;  /* 0x00185000011d7983 */ /* 0x000ea40000300800 */
[----:B----4-:R-:W-:Y:S07]  /*30300*/  HMMA.16816.F32 R16, R20, R18, R24 ;  /* 0x000000121410723c */ /* 0x010fee0000001818 */
[----:B------:R-:W-:-:S02]  /*30310*/  IMAD.MOV.U32 R20, RZ, RZ, R11 ;  /* 0x000000ffff147224 */ /* 0x000fc400078e000b */
[----:B------:R-:W4:Y:S01]  /*30320*/  LDL.LU R11, [R1+0x184c] ;  /* 0x00184c00010b7983 */ /* 0x000f220000300800 */
[----:B------:R-:W-:-:S13]  /*30330*/  IMAD.MOV.U32 R21, RZ, RZ, R9 ;  /* 0x000000ffff157224 */ /* 0x000fda00078e0009 */
[----:B------:R-:W-:Y:S04]  /*30340*/  STL.64 [R1+0x50], R16 ;  /* 0x0000501001007387 */ /* 0x000fe80000100a00 */
[----:B------:R-:W-:Y:S04]  /*30350*/  STL.64 [R1+0x58], R18 ;  /* 0x0000581201007387 */ /* 0x000fe80000100a00 */
[----:B------:R-:W5:Y:S04]  /*30360*/  LDL.LU R9, [R1+0x1848] ;  /* 0x0018480001097983 */ /* 0x000f680000300800 */
[----:B------:R-:W3:Y:S04]  /*30370*/  LDL.LU R22, [R1+0x8] ;  /* 0x0000080001167983 */ /* 0x000ee80000300800 */
[----:B------:R-:W3:Y:S04]  /*30380*/  LDL.LU R23, [R1+0xc] ;  /* 0x00000c0001177983 */ /* 0x000ee80000300800 */
[----:B---3--:R0:W-:Y:S04]  /*30390*/  STL.64 [R1+0x1828], R22 ;  /* 0x0018281601007387 */ /* 0x0081e80000100a00 */
[----:B------:R-:W-:Y:S01]  /*303a0*/  STL.64 [R1+0x1820], R20 ;  /* 0x0018201401007387 */ /* 0x000fe20000100a00 */
[----:B0-----:R-:W-:-:S02]  /*303b0*/  F2FP.F16.E4M3.UNPACK_B R22, R4.H1 ;  /* 0x00000004ff16723e */ /* 0x001fc400030006ff */
[----:B------:R-:W-:Y:S02]  /*303c0*/  F2FP.F16.E4M3.UNPACK_B R23, R5.H1 ;  /* 0x00000005ff17723e */ /* 0x000fe400030006ff */
[----:B----4-:R-:W-:Y:S02]  /*303d0*/  F2FP.F16.E4M3.UNPACK_B R4, R11.H1 ;  /* 0x0000000bff04723e */ /* 0x010fe400030006ff */
[----:B------:R-:W3:Y:S01]  /*303e0*/  LDL.LU R11, [R1+0x1844] ;  /* 0x00184400010b7983 */ /* 0x000ee20000300800 */
[----:B-----5:R-:W-:-:S03]  /*303f0*/  F2FP.F16.E4M3.UNPACK_B R5, R9.H1 ;  /* 0x00000009ff05723e */ /* 0x020fc600030006ff */
[----:B------:R-:W4:Y:S04]  /*30400*/  LDL.LU R9, [R1+0x1840] ;  /* 0x0018400001097983 */ /* 0x000f280000300800 */
[----:B------:R-:W-:Y:S04]  /*30410*/  STL [R1+0x150], R22 ;  /* 0x0001501601007387 */ /* 0x000fe80000100800 */
[----:B------:R-:W5:Y:S04]  /*30420*/  LDL.LU R8, [R1+0x210] ;  /* 0x0002100001087983 */ /* 0x000f680000300800 */
[----:B------:R-:W-:Y:S04]  /*30430*/  STL [R1+0x154], R23 ;  /* 0x0001541701007387 */ /* 0x000fe80000100800 */
[----:B------:R-:W2:Y:S04]  /*30440*/  LDL.LU R24, [R1+0x214] ;  /* 0x0002140001187983 */ /* 0x000ea80000300800 */
[----:B------:R-:W-:Y:S04]  /*30450*/  STL [R1+0x178], R4 ;  /* 0x0001780401007387 */ /* 0x000fe80000100800 */
[----:B------:R-:W3:Y:S01]  /*30460*/  LDL.LU R26, [R1+0x230] ;  /* 0x00023000011a7983 */ /* 0x000ee20000300800 */
[----:B------:R-:W-:-:S03]  /*30470*/  IMAD.MOV.U32 R25, RZ, RZ, R15 ;  /* 0x000000ffff197224 */ /* 0x000fc600078e000f */
[----:B---3--:R-:W-:Y:S04]  /*30480*/  STL [R1+0x1834], R26 ;  /* 0x0018341a01007387 */ /* 0x008fe80000100800 */
[----:B--2---:R0:W-:Y:S02]  /*30490*/  STL [R1+0x1830], R24 ;  /* 0x0018301801007387 */ /* 0x0041e40000100800 */
[----:B0-----:R-:W-:Y:S02]  /*304a0*/  IMAD.MOV.U32 R24, RZ, RZ, R29 ;  /* 0x000000ffff187224 */ /* 0x001fe400078e001d */
[----:B------:R-:W2:Y:S04]  /*304b0*/  LDL.LU R29, [R1+0x183c] ;  /* 0x00183c00011d7983 */ /* 0x000ea80000300800 */
[----:B------:R-:W3:Y:S01]  /*304c0*/  LDL.LU R15, [R1+0x1838] ;  /* 0x00183800010f7983 */ /* 0x000ee20000300800 */
[----:B------:R-:W-:-:S02]  /*304d0*/  IMAD.MOV.U32 R26, RZ, RZ, R13 ;  /* 0x000000ffff1a7224 */ /* 0x000fc400078e000d */
[----:B------:R-:W-:Y:S02]  /*304e0*/  IMAD.MOV.U32 R27, RZ, RZ, R12 ;  /* 0x000000ffff1b7224 */ /* 0x000fe400078e000c */
[----:B----4-:R-:W-:Y:S02]  /*304f0*/  IMAD.MOV.U32 R12, RZ, RZ, R9 ;  /* 0x000000ffff0c7224 */ /* 0x010fe400078e0009 */
[----:B------:R-:W-:Y:S01]  /*30500*/  IMAD.MOV.U32 R13, RZ, RZ, R11 ;  /* 0x000000ffff0d7224 */ /* 0x000fe200078e000b */
[----:B------:R-:W-:Y:S04]  /*30510*/  STL [R1+0x17c], R5 ;  /* 0x00017c0501007387 */ /* 0x000fe80000100800 */
[----:B------:R-:W4:Y:S01]  /*30520*/  LDL.LU R10, [R1+0x234] ;  /* 0x00023400010a7983 */ /* 0x000f220000300800 */
[----:B--2---:R-:W-:-:S07]  /*30530*/  IMAD.MOV.U32 R14, RZ, RZ, R29 ;  /* 0x000000ffff0e7224 */ /* 0x004fce00078e001d */
[----:B---3--:R-:W-:Y:S01]  /*30540*/  HMMA.16816.F32 R20, R12, R22, R24 ;  /* 0x000000160c14723c */ /* 0x008fe20000001818 */
[----:B------:R-:W2:Y:S04]  /*30550*/  LDL.LU R26, [R1+0x1834] ;  /* 0x00183400011a7983 */ /* 0x000ea80000300800 */
[----:B------:R-:W3:-:S15]  /*30560*/  LDL.LU R24, [R1+0x1830] ;  /* 0x0018300001187983 */ /* 0x000ede0000300800 */
[----:B------:R-:W-:-:S03]  /*30570*/  NOP ;  /* 0x0000000000007918 */ /* 0x000fc60000000000 */
[----:B------:R-:W-:Y:S04]  /*30580*/  STL.64 [R1+0x80], R20 ;  /* 0x0000801401007387 */ /* 0x000fe80000100a00 */
[----:B------:R0:W-:Y:S04]  /*30590*/  STL.64 [R1+0x88], R22 ;  /* 0x0000881601007387 */ /* 0x0001e80000100a00 */
[----:B0-----:R-:W5:Y:S04]  /*305a0*/  LDL.LU.64 R22, [R1+0x1828] ;  /* 0x0018280001167983 */ /* 0x001f680000300a00 */
[----:B------:R-:W5:Y:S01]  /*305b0*/  LDL.LU.64 R20, [R1+0x1820] ;  /* 0x0018200001147983 */ /* 0x000f620000300a00 */
[----:B------:R-:W-:-:S02]  /*305c0*/  IMAD.MOV.U32 R16, RZ, RZ, R9 ;  /* 0x000000ffff107224 */ /* 0x000fc400078e0009 */
[----:B------:R-:W-:Y:S02]  /*305d0*/  IMAD.MOV.U32 R17, RZ, RZ, R11 ;  /* 0x000000ffff117224 */ /* 0x000fe400078e000b */
[----:B------:R-:W-:Y:S02]  /*305e0*/  IMAD.MOV.U32 R18, RZ, RZ, R29 ;  /* 0x000000ffff127224 */ /* 0x000fe400078e001d */
[----:B------:R-:W-:-:S07]  /*305f0*/  IMAD.MOV.U32 R19, RZ, RZ, R15 ;  /* 0x000000ffff137224 */ /* 0x000fce00078e000f */
[----:B-----5:R-:W-:-:S15]  /*30600*/  HMMA.16816.F32 R16, R16, R4, R20 ;  /* 0x000000041010723c */ /* 0x020fde0000001814 */
[----:B------:R-:W-:-:S08]  /*30610*/  NOP ;  /* 0x0000000000007918 */ /* 0x000fd00000000000 */
[----:B------:R-:W-:Y:S04]  /*30620*/  STL.64 [R1], R16 ;  /* 0x0000001001007387 */ /* 0x000fe80000100a00 */
[----:B------:R-:W-:Y:S04]  /*30630*/  STL [R1+0x8], R18 ;  /* 0x0000081201007387 */ /* 0x000fe80000100800 */
[----:B------:R-:W3:Y:S04]  /*30640*/  LDL R25, [R1+0x350] ;  /* 0x0003500001197983 */ /* 0x000ee80000100800 */
[----:B--2---:R-:W-:Y:S04]  /*30650*/  STL [R1+0x1818], R26 ;  /* 0x0018181a01007387 */ /* 0x004fe80000100800 */
[----:B---3--:R0:W-:Y:S04]  /*30660*/  STL.64 [R1+0x1810], R24 ;  /* 0x0018101801007387 */ /* 0x0081e80000100a00 */
[----:B0-----:R-:W2:Y:S04]  /*30670*/  LDL.LU R24, [R1+0x10] ;  /* 0x0000100001187983 */ /* 0x001ea80000300800 */
[----:B------:R-:W2:Y:S04]  /*30680*/  LDL.LU R25, [R1+0x14] ;  /* 0x0000140001197983 */ /* 0x000ea80000300800 */
[----:B------:R-:W2:Y:S04]  /*30690*/  LDL.LU R26, [R1+0x18] ;  /* 0x00001800011a7983 */ /* 0x000ea80000300800 */
[----:B------:R-:W2:Y:S01]  /*306a0*/  LDL.LU R27, [R1+0x1c] ;  /* 0x00001c00011b7983 */ /* 0x000ea20000300800 */
[----:B------:R-:W-:-:S02]  /*306b0*/  F2FP.F16.E4M3.UNPACK_B R4, R6.H1 ;  /* 0x00000006ff04723e */ /* 0x000fc400030006ff */
[----:B------:R-:W-:Y:S02]  /*306c0*/  F2FP.F16.E4M3.UNPACK_B R5, R7.H1 ;  /* 0x00000007ff05723e */ /* 0x000fe400030006ff */
[----:B------:R-:W-:Y:S01]  /*306d0*/  F2FP.F16.E4M3.UNPACK_B R20, R2.H1 ;  /* 0x00000002ff14723e */ /* 0x000fe200030006ff */
[----:B------:R-:W-:Y:S04]  /*306e0*/  STL [R1+0x148], R4 ;  /* 0x0001480401007387 */ /* 0x000fe80000100800 */
[----:B------:R-:W3:Y:S04]  /*306f0*/  LDL R2, [R1+0x354] ;  /* 0x0003540001027983 */ /* 0x000ee80000100800 */
[----:B------:R2:W-:Y:S01]  /*30700*/  STL [R1+0x14c], R5 ;  /* 0x00014c0501007387 */ /* 0x0005e20000100800 */
[----:B------:R-:W-:-:S03]  /*30710*/  F2FP.F16.E4M3.UNPACK_B R21, R0.H1 ;  /* 0x00000000ff15723e */ /* 0x000fc600030006ff */
[----:B------:R-:W-:Y:S04]  /*30720*/  STL [R1+0x198], R20 ;  /* 0x0001981401007387 */ /* 0x000fe80000100800 */
[----:B------:R-:W-:Y:S01]  /*30730*/  STL [R1+0x19c], R21 ;  /* 0x00019c1501007387 */ /* 0x000fe20000100800 */
[----:B--2---:R-:W-:Y:S03]  /*30740*/  HMMA.16816.F32 R4, R12, R4, R24 ;  /* 0x000000040c04723c */ /* 0x004fe60000001818 */
[----:B------:R-:W2:Y:S04]  /*30750*/  LDL.LU R26, [R1+0x1818] ;  /* 0x00181800011a7983 */ /* 0x000ea80000300800 */
[----:B------:R-:W5:-:S15]  /*30760*/  LDL.LU.64 R24, [R1+0x1810] ;  /* 0x0018100001187983 */ /* 0x000f5e0000300a00 */
[----:B------:R-:W-:-:S01]  /*30770*/  NOP ;  /* 0x0000000000007918 */ /* 0x000fc20000000000 */
[----:B------:R-:W-:Y:S01]  /*30780*/  STL.64 [R1+0x70], R4 ;  /* 0x0000700401007387 */ /* 0x000fe20000100a00 */
[----:B------:R-:W-:-:S03]  /*30790*/  IMAD.MOV.U32 R27, RZ, RZ, R7 ;  /* 0x000000ffff1b7224 */ /* 0x000fc600078e0007 */
[----:B------:R0:W-:Y:S04]  /*307a0*/  STL [R1+0x78], R6 ;  /* 0x0000780601007387 */ /* 0x0001e80000100800 */
[----:B0-----:R-:W4:Y:S04]  /*307b0*/  LDL.LU.64 R6, [R1+0x1808] ;  /* 0x0018080001067983 */ /* 0x001f280000300a00 */
[----:B------:R-:W4:Y:S01]  /*307c0*/  LDL.LU.64 R4, [R1+0x1800] ;  /* 0x0018000001047983 */ /* 0x000f220000300a00 */
[----:B------:R-:W-:Y:S02]  /*307d0*/  IMAD.MOV.U32 R28, RZ, RZ, R19 ;  /* 0x000000ffff1c7224 */ /* 0x000fe400078e0013 */
[----:B------:R-:W-:Y:S01]  /*307e0*/  IMAD.MOV.U32 R16, RZ, RZ, R9 ;  /* 0x000000ffff107224 */ /* 0x000fe200078e0009 */
[----:B------:R-:W-:Y:S01]  /*307f0*/  F2FP.F16.E4M3.UNPACK_B R8, R8.H1 ;  /* 0x00000008ff08723e */ /* 0x000fe200030006ff */
[----:B------:R-:W-:Y:S01]  /*30800*/  IMAD.MOV.U32 R17, RZ, RZ, R11 ;  /* 0x000000ffff117224 */ /* 0x000fe200078e000b */
[----:B------:R-:W3:Y:S01]  /*30810*/  LDL.LU R0, [R1+0x1ec] ;  /* 0x0001ec0001007983 */ /* 0x000ee20000300800 */
[----:B------:R-:W-:-:S02]  /*30820*/  IMAD.MOV.U32 R18, RZ, RZ, R29 ;  /* 0x000000ffff127224 */ /* 0x000fc400078e001d */
[----:B------:R-:W-:-:S07]  /*30830*/  IMAD.MOV.U32 R19, RZ, RZ, R15 ;  /* 0x000000ffff137224 */ /* 0x000fce00078e000f */
[----:B----4-:R-:W-:-:S15]  /*30840*/  HMMA.16816.F32 R4, R16, R20, R4 ;  /* 0x000000141004723c */ /* 0x010fde0000001804 */
[----:B------:R-:W-:-:S08]  /*30850*/  NOP ;  /* 0x0000000000007918 */ /* 0x000fd00000000000 */
[----:B------:R5:W-:Y:S04]  /*30860*/  STL.64 [R1+0x40], R4 ;  /* 0x0000400401007387 */ /* 0x000be80000100a00 */
[----:B------:R-:W-:Y:S04]  /*30870*/  STL.64 [R1+0x48], R6 ;  /* 0x0000480601007387 */ /* 0x000fe80000100a00 */
[----:B------:R-:W-:Y:S04]  /*30880*/  STL [R1+0x140], R8 ;  /* 0x0001400801007387 */ /* 0x000fe80000100800 */
[----:B------:R-:W4:Y:S01]  /*30890*/  LDL.LU R23, [R1+0x250] ;  /* 0x0002500001177983 */ /* 0x000f220000300800 */
[----:B-----5:R-:W-:-:S02]  /*308a0*/  F2FP.F16.E4M3.UNPACK_B R4, R24.H1 ;  /* 0x00000018ff04723e */ /* 0x020fc400030006ff */
[----:B--2---:R-:W-:Y:S01]  /*308b0*/  F2FP.F16.E4M3.UNPACK_B R20, R26.H1 ;  /* 0x0000001aff14723e */ /* 0x004fe200030006ff */
[----:B------:R-:W0:Y:S01]  /*308c0*/  LDS.64 R6, [R25+UR7+0x80] ;  /* 0x0000800719067984 */ /* 0x000e220008000a00 */
[----:B------:R-:W-:-:S03]  /*308d0*/  F2FP.F16.E4M3.UNPACK_B R21, R10.H1 ;  /* 0x0000000aff15723e */ /* 0x000fc600030006ff */
[----:B------:R-:W-:Y:S04]  /*308e0*/  STL [R1+0x144], R4 ;  /* 0x0001440401007387 */ /* 0x000fe80000100800 */
[----:B------:R-:W2:Y:S04]  /*308f0*/  LDL.LU R26, [R1+0x254] ;  /* 0x00025400011a7983 */ /* 0x000ea80000300800 */
[----:B------:R-:W-:Y:S04]  /*30900*/  STL [R1+0x160], R20 ;  /* 0x0001601401007387 */ /* 0x000fe80000100800 */
[----:B------:R-:W5:Y:S04]  /*30910*/  LDL.LU R10, [R1+0x240] ;  /* 0x00024000010a7983 */ /* 0x000f680000300800 */
[----:B------:R-:W-:Y:S01]  /*30920*/  STL [R1+0x164], R21 ;  /* 0x0001641501007387 */ /* 0x000fe20000100800 */
[----:B------:R-:W-:-:S03]  /*30930*/  IMAD.MOV.U32 R22, RZ, RZ, R8 ;  /* 0x000000ffff167224 */ /* 0x000fc600078e0008 */
[----:B----4-:R1:W-:Y:S02]  /*30940*/  STL [R1+0x17e8], R23 ;  /* 0x0017e81701007387 */ /* 0x0103e40000100800 */
[----:B-1----:R-:W-:Y:S02]  /*30950*/  IMAD.MOV.U32 R23, RZ, RZ, R4 ;  /* 0x000000ffff177224 */ /* 0x002fe400078e0004 */
[----:B------:R-:W1:Y:S04]  /*30960*/  LDS.64 R4, [R25+UR7+0x880] ;  /* 0x0008800719047984 */ /* 0x000e680008000a00 */
[----:B------:R-:W-:Y:S04]  /*30970*/  STL.64 [R1+0x17e0], R20 ;  /* 0x0017e01401007387 */ /* 0x000fe80000100a00 */
[----:B------:R-:W4:Y:S04]  /*30980*/  LDL.LU R8, [R1+0x244] ;  /* 0x0002440001087983 */ /* 0x000f280000300800 */
[----:B0-----:R0:W-:Y:S04]  /*30990*/  STL [R1+0x1750], R7 ;  /* 0x0017500701007387 */ /* 0x0011e80000100800 */
[----:B---3--:R-:W3:Y:S04]  /*309a0*/  LDS.64 R24, [R2+UR7+0x80] ;  /* 0x0000800702187984 */ /* 0x008ee80008000a00 */
[----:B0-----:R-:W2:Y:S04]  /*309b0*/  LDL.LU R7, [R1+0x1e8] ;  /* 0x0001e80001077983 */ /* 0x001ea80000300800 */
[----:B-1----:R0:W-:Y:S04]  /*309c0*/  STL [R1+0x1754], R5 ;  /* 0x0017540501007387 */ /* 0x0021e80000100800 */
[----:B0-----:R-:W5:Y:S04]  /*309d0*/  LDL.LU R5, [R1+0x1fc] ;  /* 0x0001fc0001057983 */ /* 0x001f680000300800 */
[----:B--2---:R-:W-:Y:S04]  /*309e0*/  STL.64 [R1+0x17c8], R6 ;  /* 0x0017c80601007387 */ /* 0x004fe80000100a00 */
[----:B-----5:R-:W-:Y:S04]  /*309f0*/  STL.64 [R1+0x17c0], R4 ;  /* 0x0017c00401007387 */ /* 0x020fe80000100a00 */
[----:B---3--:R0:W-:Y:S04]  /*30a00*/  STL [R1+0x1758], R25 ;  /* 0x0017581901007387 */ /* 0x0081e80000100800 */
[----:B0-----:R-:W2:Y:S04]  /*30a10*/  LDL.LU R25, [R1+0x1f8] ;  /* 0x0001f80001197983 */ /* 0x001ea80000300800 */
[----:B------:R-:W-:Y:S04]  /*30a20*/  STL.64 [R1+0x17d8], R26 ;  /* 0x0017d81a01007387 */ /* 0x000fe80000100a00 */
[----:B--2---:R0:W-:Y:S04]  /*30a30*/  STL.64 [R1+0x17d0], R24 ;  /* 0x0017d01801007387 */ /* 0x0041e80000100a00 */
[----:B0-----:R-:W2:Y:S04]  /*30a40*/  LDL.LU R24, [R1+0x60] ;  /* 0x0000600001187983 */ /* 0x001ea80000300800 */
[----:B------:R-:W2:Y:S04]  /*30a50*/  LDL.LU R25, [R1+0x64] ;  /* 0x0000640001197983 */ /* 0x000ea80000300800 */
[----:B------:R-:W3:Y:S04]  /*30a60*/  LDL.LU R26, [R1+0x68] ;  /* 0x00006800011a7983 */ /* 0x000ee80000300800 */
[----:B------:R-:W3:Y:S04]  /*30a70*/  LDL.LU R27, [R1+0x6c] ;  /* 0x00006c00011b7983 */ /* 0x000ee80000300800 */
[----:B---3--:R-:W-:Y:S04]  /*30a80*/  STL.64 [R1+0x17f8], R26 ;  /* 0x0017f81a01007387 */ /* 0x008fe80000100a00 */
[----:B--2---:R0:W-:Y:S04]  /*30a90*/  STL.64 [R1+0x17f0], R24 ;  /* 0x0017f01801007387 */ /* 0x0041e80000100a00 */
[----:B0-----:R-:W2:Y:S04]  /*30aa0*/  LDL.LU R24, [R1+0xa0] ;  /* 0x0000a00001187983 */ /* 0x001ea80000300800 */
[----:B------:R-:W2:Y:S04]  /*30ab0*/  LDL.LU R25, [R1+0xa4] ;  /* 0x0000a40001197983 */ /* 0x000ea80000300800 */
[----:B------:R-:W2:Y:S01]  /*30ac0*/  LDL.LU R26, [R1+0xa8] ;  /* 0x0000a800011a7983 */ /* 0x000ea20000300800 */
[----:B------:R-:W-:-:S03]  /*30ad0*/  IMAD.MOV.U32 R27, RZ, RZ, R3 ;  /* 0x000000ffff1b7224 */ /* 0x000fc600078e0003 */
[----:B------:R-:W0:Y:S04]  /*30ae0*/  LDS.64 R2, [R2+UR7+0x880] ;  /* 0x0008800702027984 */ /* 0x000e280008000a00 */
[----:B------:R-:W3:Y:S04]  /*30af0*/  LDL.LU R4, [R1+0x90] ;  /* 0x0000900001047983 */ /* 0x000ee80000300800 */
[----:B------:R-:W3:Y:S04]  /*30b00*/  LDL.LU R5, [R1+0x94] ;  /* 0x0000940001057983 */ /* 0x000ee80000300800 */
[----:B------:R-:W3:Y:S04]  /*30b10*/  LDL.LU R6, [R1+0x98] ;  /* 0x0000980001067983 */ /* 0x000ee80000300800 */
[----:B------:R-:W3:Y:S04]  /*30b20*/  LDL.LU R7, [R1+0x9c] ;  /* 0x00009c0001077983 */ /* 0x000ee80000300800 */
[----:B0-----:R-:W-:Y:S01]  /*30b30*/  STL [R1+0x1770], R3 ;  /* 0x0017700301007387 */ /* 0x001fe20000100800 */
[----:B--2---:R-:W-:Y:S03]  /*30b40*/  HMMA.16816.F32 R20, R12, R22, R24 ;  /* 0x000000160c14723c */ /* 0x004fe60000001818 */
[----:B------:R-:W2:Y:S04]  /*30b50*/  LDL.LU.64 R26, [R1+0x17f8] ;  /* 0x0017f800011a7983 */ /* 0x000ea80000300a00 */
[----:B------:R-:W2:-:S15]  /*30b60*/  LDL.LU.64 R24, [R1+0x17f0] ;  /* 0x0017f00001187983 */ /* 0x000e9e0000300a00 */
[----:B------:R-:W-:-:S01]  /*30b70*/  NOP ;  /* 0x0000000000007918 */ /* 0x000fc20000000000 */
[----:B------:R-:W-:Y:S04]  /*30b80*/  STL.64 [R1+0xa0], R20 ;  /* 0x0000a01401007387 */ /* 0x000fe80000100a00 */
[----:B------:R0:W-:Y:S04]  /*30b90*/  STL.64 [R1+0xa8], R22 ;  /* 0x0000a81601007387 */ /* 0x0001e80000100a00 */
[----:B0-----:R-:W5:Y:S04]  /*30ba0*/  LDL.LU R23, [R1+0x17e8] ;  /* 0x0017e80001177983 */ /* 0x001f680000300800 */
[----:B------:R-:W2:Y:S02]  /*30bb0*/  LDL.LU.64 R20, [R1+0x17e0] ;  /* 0x0017e00001147983 */ /* 0x000ea40000300a00 */
[----:B--2---:R-:W-:Y:S02]  /*30bc0*/  HMMA.16816.F32 R16, R16, R20, R24 ;  /* 0x000000141010723c */ /* 0x004fe40000001818 */
[----:B------:R-:W2:Y:S04]  /*30bd0*/  LDL.LU.64 R26, [R1+0x17d8] ;  /* 0x0017d800011a7983 */ /* 0x000ea80000300a00 */
[----:B------:R-:W3:-:S15]  /*30be0*/  LDL.LU.64 R24, [R1+0x17d0] ;  /* 0x0017d00001187983 */ /* 0x000ede0000300a00 */
[----:B------:R-:W-:-:S02]  /*30bf0*/  NOP ;  /* 0x0000000000007918 */ /* 0x000fc40000000000 */
[----:B------:R5:W-:Y:S01]  /*30c00*/  STL.64 [R1+0x30], R16 ;  /* 0x0000301001007387 */ /* 0x000be20000100a00 */
[----:B------:R-:W-:-:S03]  /*30c10*/  IMAD.MOV.U32 R3, RZ, RZ, R19 ;  /* 0x000000ffff037224 */ /* 0x000fc600078e0013 */
[----:B------:R0:W-:Y:S04]  /*30c20*/  STL [R1+0x38], R18 ;  /* 0x0000381201007387 */ /* 0x0001e80000100800 */
[----:B------:R1:W-:Y:S01]  /*30c30*/  STL [R1+0x1788], R3 ;  /* 0x0017880301007387 */ /* 0x0003e20000100800 */
[----:B-----5:R-:W-:-:S05]  /*30c40*/  F2FP.F16.E4M3.UNPACK_B R16, R23.H1 ;  /* 0x00000017ff10723e */ /* 0x020fca00030006ff */
[----:B------:R-:W-:Y:S04]  /*30c50*/  STL [R1+0x130], R16 ;  /* 0x0001301001007387 */ /* 0x000fe80000100800 */
[----:B0-----:R-:W5:Y:S01]  /*30c60*/  LDL R18, [R1+0x208] ;  /* 0x0002080001127983 */ /* 0x001f620000100800 */
[----:B--2---:R-:W-:-:S05]  /*30c70*/  F2FP.F16.E4M3.UNPACK_B R17, R26.H1 ;  /* 0x0000001aff11723e */ /* 0x004fca00030006ff */
[----:B------:R0:W-:Y:S04]  /*30c80*/  STL [R1+0x134], R17 ;  /* 0x0001341101007387 */ /* 0x0001e80000100800 */
[----:B------:R-:W5:Y:S01]  /*30c90*/  LDL R19, [R1+0x20c] ;  /* 0x00020c0001137983 */ /* 0x000f620000100800 */
[----:B----4-:R-:W-:Y:S01]  /*30ca0*/  F2FP.F16.E4M3.UNPACK_B R13, R8.H1 ;  /* 0x00000008ff0d723e */ /* 0x010fe200030006ff */
[--C-:B------:R-:W-:Y:S01]  /*30cb0*/  IMAD.MOV.U32 R8, RZ, RZ, R9.reuse ;  /* 0x000000ffff087224 */ /* 0x100fe200078e0009 */
[----:B------:R-:W-:Y:S01]  /*30cc0*/  F2FP.F16.E4M3.UNPACK_B R12, R10.H1 ;  /* 0x0000000aff0c723e */ /* 0x000fe200030006ff */
[----:B------:R-:W-:Y:S02]  /*30cd0*/  IMAD.MOV.U32 R20, RZ, RZ, R9 ;  /* 0x000000ffff147224 */ /* 0x000fe400078e0009 */
[----:B------:R-:W-:-:S02]  /*30ce0*/  IMAD.MOV.U32 R9, RZ, RZ, R11 ;  /* 0x000000ffff097224 */ /* 0x000fc400078e000b */
[----:B------:R-:W-:Y:S02]  /*30cf0*/  IMAD.MOV.U32 R21, RZ, RZ, R11 ;  /* 0x000000ffff157224 */ /* 0x000fe400078e000b */
[----:B------:R-:W-:Y:S02]  /*30d00*/  IMAD.MOV.U32 R10, RZ, RZ, R29 ;  /* 0x000000ffff0a7224 */ /* 0x000fe400078e001d */
[----:B------:R-:W-:-:S07]  /*30d10*/  IMAD.MOV.U32 R11, RZ, RZ, R15 ;  /* 0x000000ffff0b7224 */ /* 0x000fce00078e000f */
[----:B---3--:R-:W-:Y:S01]  /*30d20*/  HMMA.16816.F32 R8, R8, R16, R4 ;  /* 0x000000100808723c */ /* 0x008fe20000001804 */
[----:B------:R-:W-:-:S15]  /*30d30*/  STL [R1+0x138], R12 ;  /* 0x0001380c01007387 */ /* 0x000fde0000100800 */
[----:B------:R-:W-:-:S08]  /*30d40*/  NOP ;  /* 0x0000000000007918 */ /* 0x000fd00000000000 */
[----:B-1----:R-:W-:Y:S02]  /*30d50*/  IMAD.MOV.U32 R3, RZ, RZ, R9 ;  /* 0x000000ffff037224 */ /* 0x002fe400078e0009 */
[----:B0-----:R-:W-:Y:S02]  /*30d60*/  IMAD.MOV.U32 R17, RZ, RZ, R10 ;  /* 0x000000ffff117224 */ /* 0x001fe400078e000a */
[----:B------:R-:W-:Y:S01]  /*30d70*/  IMAD.MOV.U32 R16, RZ, RZ, R11 ;  /* 0x000000ffff107224 */ /* 0x000fe200078e000b */
[----:B-----5:R-:W-:Y:S04]  /*30d80*/  STL.64 [R1+0x17a8], R18 ;  /* 0x0017a81201007387 */ /* 0x020fe80000100a00 */
[----:B------:R-:W-:Y:S04]  /*30d90*/  STL [R1+0x13c], R13 ;  /* 0x00013c0d01007387 */ /* 0x000fe80000100800 */
[----:B------:R-:W2:Y:S04]  /*30da0*/  LDL R26, [R1+0x22c] ;  /* 0x00022c00011a7983 */ /* 0x000ea80000100800 */
[----:B------:R-:W3:Y:S04]  /*30db0*/  LDL.LU.64 R6, [R1+0x17c8] ;  /* 0x0017c80001067983 */ /* 0x000ee80000300a00 */
[----:B------:R-:W4:Y:S04]  /*30dc0*/  LDL.LU.64 R4, [R1+0x17c0] ;  /* 0x0017c00001047983 */ /* 0x000f280000300a00 */
[----:B------:R0:W-:Y:S04]  /*30dd0*/  STL [R1+0x20], R8 ;  /* 0x0000200801007387 */ /* 0x0001e80000100800 */
[----:B0-----:R-:W5:Y:S04]  /*30de0*/  LDL.LU R8, [R1+0x50] ;  /* 0x0000500001087983 */ /* 0x001f680000300800 */
[----:B------:R-:W5:Y:S04]  /*30df0*/  LDL.LU R9, [R1+0x54] ;  /* 0x0000540001097983 */ /* 0x000f680000300800 */
[----:B------:R-:W5:Y:S04]  /*30e00*/  LDL.LU R10, [R1+0x58] ;  /* 0x00005800010a7983 */ /* 0x000f680000300800 */
[----:B------:R-:W5:Y:S01]  /*30e10*/  LDL.LU R11, [R1+0x5c] ;  /* 0x00005c00010b7983 */ /* 0x000f620000300800 */
[----:B------:R-:W-:-:S02]  /*30e20*/  IMAD.MOV.U32 R22, RZ, RZ, R29 ;  /* 0x000000ffff167224 */ /* 0x000fc400078e001d */
[----:B------:R-:W-:Y:S01]  /*30e30*/  IMAD.MOV.U32 R23, RZ, RZ, R15 ;  /* 0x000000ffff177224 */ /* 0x000fe200078e000f */
[----:B------:R-:W-:Y:S06]  /*30e40*/  STL.64 [R1+0x1790], R16 ;  /* 0x0017901001007387 */ /* 0x000fec0000100a00 */
[----:B-----5:R-:W-:-:S15]  /*30e50*/  HMMA.16816.F32 R20, R20, R12, R8 ;  /* 0x0000000c1414723c */ /* 0x020fde0000001808 */
[----:B------:R-:W-:-:S08]  /*30e60*/  NOP ;  /* 0x0000000000007918 */ /* 0x000fd00000000000 */
[----:B------:R0:W-:Y:S04]  /*30e70*/  STL.64 [R1+0x1768], R22 ;  /* 0x0017681601007387 */ /* 0x0001e80000100a00 */
[----:B0-----:R-:W5:Y:S04]  /*30e80*/  LDL R22, [R1+0x218] ;  /* 0x0002180001167983 */ /* 0x001f680000100800 */
[----:B------:R-:W5:Y:S04]  /*30e90*/  LDL R23, [R1+0x21c] ;  /* 0x00021c0001177983 */ /* 0x000f680000100800 */
[----:B------:R0:W-:Y:S04]  /*30ea0*/  STL.64 [R1+0x1760], R20 ;  /* 0x0017601401007387 */ /* 0x0001e80000100a00 */
[----:B0-----:R-:W2:Y:S04]  /*30eb0*/  LDL R21, [R1+0x228] ;  /* 0x0002280001157983 */ /* 0x001ea80000100800 */
[----:B-----5:R-:W-:Y:S04]  /*30ec0*/  STL.64 [R1+0x17b8], R22 ;  /* 0x0017b81601007387 */ /* 0x020fe80000100a00 */
[----:B--2---:R0:W-:Y:S04]  /*30ed0*/  STL [R1+0x17b0], R21 ;  /* 0x0017b01501007387 */ /* 0x0041e80000100800 */
[----:B------:R-:W2:Y:S04]  /*30ee0*/  LDL.LU R20, [R1+0x80] ;  /* 0x0000800001147983 */ /* 0x000ea80000300800 */
[----:B0-----:R-:W2:Y:S04]  /*30ef0*/  LDL.LU R21, [R1+0x84] ;  /* 0x0000840001157983 */ /* 0x001ea80000300800 */
[----:B------:R-:W2:Y:S04]  /*30f00*/  LDL.LU R22, [R1+0x88] ;  /* 0x0000880001167983 */ /* 0x000ea80000300800 */
[----:B------:R-:W2:Y:S01]  /*30f10*/  LDL.LU R23, [R1+0x8c] ;  /* 0x00008c0001177983 */ /* 0x000ea20000300800 */
[----:B------:R-:W-:Y:S01]  /*30f20*/  F2FP.F16.E4M3.UNPACK_B R18, R25 ;  /* 0x00000019ff12723e */ /* 0x000fe200020006ff */
[----:B---3--:R-:W-:Y:S01]  /*30f30*/  IMAD.MOV.U32 R8, RZ, RZ, R6 ;  /* 0x000000ffff087224 */ /* 0x008fe200078e0006 */
[----:B----4-:R-:W-:Y:S01]  /*30f40*/  F2FP.F16.E4M3.UNPACK_B R19, R5 ;  /* 0x00000005ff13723e */ /* 0x010fe200020006ff */
[----:B------:R-:W-:-:S02]  /*30f50*/  IMAD.MOV.U32 R9, RZ, RZ, R4 ;  /* 0x000000ffff097224 */ /* 0x000fc400078e0004 */
[----:B------:R-:W-:Y:S02]  /*30f60*/  IMAD.MOV.U32 R10, RZ, RZ, R24 ;  /* 0x000000ffff0a7224 */ /* 0x000fe400078e0018 */
[----:B------:R-:W-:Y:S01]  /*30f70*/  IMAD.MOV.U32 R11, RZ, RZ, R2 ;  /* 0x000000ffff0b7224 */ /* 0x000fe200078e0002 */
[----:B------:R-:W-:Y:S02]  /*30f80*/  F2FP.F16.E4M3.UNPACK_B R16, R7 ;  /* 0x00000007ff10723e */ /* 0x000fe400020006ff */
[----:B------:R-:W-:Y:S01]  /*30f90*/  F2FP.F16.E4M3.UNPACK_B R17, R0 ;  /* 0x00000000ff11723e */ /* 0x000fe200020006ff */
[----:B------:R-:W-:Y:S04]  /*30fa0*/  STL [R1+0xe0], R18 ;  /* 0x0000e01201007387 */ /* 0x000fe80000100800 */
[----:B------:R0:W-:Y:S04]  /*30fb0*/  STL [R1+0xe4], R19 ;  /* 0x0000e41301007387 */ /* 0x0001e80000100800 */
[----:B------:R-:W-:Y:S04]  /*30fc0*/  STL [R1+0x120], R16 ;  /* 0x0001201001007387 */ /* 0x000fe80000100800 */
[----:B------:R-:W-:Y:S01]  /*30fd0*/  STL [R1+0x124], R17 ;  /* 0x0001241101007387 */ /* 0x000fe20000100800 */
[----:B--2---:R-:W-:Y:S03]  /*30fe0*/  HMMA.16816.F32 R8, R8, R18, R20 ;  /* 0x000000120808723c */ /* 0x004fe60000001814 */
[----:B------:R-:W2:Y:S04]  /*30ff0*/  LDL.LU.64 R22, [R1+0x17b8] ;  /* 0x0017b80001167983 */ /* 0x000ea80000300a00 */
[----:B------:R-:W3:Y:S04]  /*31000*/  LDL.LU R21, [R1+0x17b0] ;  /* 0x0017b00001157983 */ /* 0x000ee80000300800 */
[----:B0-----:R-:W4:-:S12]  /*31010*/  LDL.LU.64 R18, [R1+0x17a8] ;  /* 0x0017a80001127983 */ /* 0x001f180000300a00 */
[----:B------:R0:W-:Y:S04]  /*31020*/  STL.64 [R1+0x10], R8 ;  /* 0x0000100801007387 */ /* 0x0001e80000100a00 */
[----:B------:R1:W-:Y:S04]  /*31030*/  STL.64 [R1+0x18], R10 ;  /* 0x0000180a01007387 */ /* 0x0003e80000100a00 */
[----:B0-----:R-:W5:Y:S04]  /*31040*/  LDL.LU R8, [R1] ;  /* 0x0000000001087983 */ /* 0x001f680000300800 */
[----:B------:R-:W5:Y:S04]  /*31050*/  LDL.LU R9, [R1+0x4] ;  /* 0x0000040001097983 */ /* 0x000f680000300800 */
[----:B-1----:R-:W5:Y:S01]  /*31060*/  LDL.LU R10, [R1+0x8] ;  /* 0x00000800010a7983 */ /* 0x002f620000300800 */
[----:B------:R-:W-:-:S02]  /*31070*/  IMAD.MOV.U32 R12, RZ, RZ, R6 ;  /* 0x000000ffff0c7224 */ /* 0x000fc400078e0006 */
[----:B------:R-:W-:Y:S01]  /*31080*/  IMAD.MOV.U32 R13, RZ, RZ, R4 ;  /* 0x000000ffff0d7224 */ /* 0x000fe200078e0004 */
[----:B------:R-:W2:Y:S01]  /*31090*/  LDL.LU R29, [R1+0x258] ;  /* 0x00025800011d7983 */ /* 0x000ea20000300800 */
[----:B------:R-:W-:Y:S02]  /*310a0*/  IMAD.MOV.U32 R14, RZ, RZ, R24 ;  /* 0x000000ffff0e7224 */ /* 0x000fe400078e0018 */
[----:B------:R-:W-:Y:S02]  /*310b0*/  IMAD.MOV.U32 R15, RZ, RZ, R2 ;  /* 0x000000ffff0f7224 */ /* 0x000fe400078e0002 */
[----:B------:R-:W-:Y:S02]  /*310c0*/  IMAD.MOV.U32 R11, RZ, RZ, R28 ;  /* 0x000000ffff0b7224 */ /* 0x000fe400078e001c */
[----:B------:R-:W2:Y:S01]  /*310d0*/  LDL.LU R28, [R1+0x25c] ;  /* 0x00025c00011c7983 */ /* 0x000ea20000300800 */
[----:B---3--:R-:W-:Y:S02]  /*310e0*/  F2FP.F16.E4M3.UNPACK_B R20, R21 ;  /* 0x00000015ff14723e */ /* 0x008fe400020006ff */
[----:B------:R-:W-:-:S02]  /*310f0*/  F2FP.F16.E4M3.UNPACK_B R21, R26 ;  /* 0x0000001aff15723e */ /* 0x000fc400020006ff */
[----:B-----5:R-:W-:Y:S07]  /*31100*/  HMMA.16816.F32 R8, R12, R16, R8 ;  /* 0x000000100c08723c */ /* 0x020fee0000001808 */
[----:B----4-:R-:W-:Y:S02]  /*31110*/  F2FP.F16.E4M3.UNPACK_B R16, R18 ;  /* 0x00000012ff10723e */ /* 0x010fe400020006ff */
[----:B------:R-:W-:-:S14]  /*31120*/  F2FP.F16.E4M3.UNPACK_B R17, R19 ;  /* 0x00000013ff11723e */ /* 0x000fdc00020006ff */
[----:B------:R-:W-:Y:S04]  /*31130*/  STL.64 [R1], R8 ;  /* 0x0000000801007387 */ /* 0x000fe80000100a00 */
[----:B------:R-:W-:Y:S04]  /*31140*/  STL.64 [R1+0x8], R10 ;  /* 0x0000080a01007387 */ /* 0x000fe80000100a00 */
[----:B------:R-:W3:Y:S04]  /*31150*/  LDL R18, [R1+0x238] ;  /* 0x0002380001127983 */ /* 0x000ee80000100800 */
[----:B------:R-:W4:Y:S04]  /*31160*/  LDL R19, [R1+0x23c] ;  /* 0x00023c0001137983 */ /* 0x000f280000100800 */
[----:B------:R-:W-:Y:S04]  /*31170*/  STL [R1+0xd8], R16 ;  /* 0x0000d81001007387 */ /* 0x000fe80000100800 */
[----:B------:R-:W-:Y:S04]  /*31180*/  STL [R1+0xdc], R17 ;  /* 0x0000dc1101007387 */ /* 0x000fe80000100800 */
[----:B------:R-:W5:Y:S04]  /*31190*/  LDL R26, [R1+0x248] ;  /* 0x00024800011a7983 */ /* 0x000f680000100800 */
[----:B------:R-:W-:Y:S04]  /*311a0*/  STL [R1+0x110], R20 ;  /* 0x0001101401007387 */ /* 0x000fe80000100800 */
[----:B------:R-:W-:Y:S04]  /*311b0*/  STL [R1+0x114], R21 ;  /* 0x0001141501007387 */ /* 0x000fe80000100800 */
[----:B--2---:R-:W-:Y:S04]  /*311c0*/  STL.64 [R1+0x17a0], R22 ;  /* 0x0017a01601007387 */ /* 0x004fe80000100a00 */
[----:B------:R0:W-:Y:S04]  /*311d0*/  STL.64 [R1+0x1798], R20 ;  /* 0x0017981401007387 */ /* 0x0001e80000100a00 */
[----:B0-----:R-:W2:Y:S04]  /*311e0*/  LDL.LU R20, [R1+0x70] ;  /* 0x0000700001147983 */ /* 0x001ea80000300800 */
        /* <DEDUP_REMOVED lines=9> */
[----:B------:R-:W3:Y:S04]  /*31280*/  LDL.LU.64 R20, [R1+0x1798] ;  /* 0x0017980001147983 */ /* 0x000ee80000300a00 */
[----:B------:R-:W4:Y:S04]  /*31290*/  LDL.LU.64 R16, [R1+0x1790] ;  /* 0x0017900001107983 */ /* 0x000f280000300a00 */
[----:B------:R-:W5:Y:S10]  /*312a0*/  LDL R27, [R1+0x24c] ;  /* 0x00024c00011b7983 */ /* 0x000f740000100800 */
[----:B------:R0:W-:Y:S04]  /*312b0*/  STL.64 [R1+0x1740], R8 ;  /* 0x0017400801007387 */ /* 0x0001e80000100a00 */
[----:B------:R1:W-:Y:S04]  /*312c0*/  STL.64 [R1+0x1728], R10 ;  /* 0x0017280a01007387 */ /* 0x0003e80000100a00 */
[----:B0-----:R-:W3:Y:S04]  /*312d0*/  LDL.LU R8, [R1+0x40] ;  /* 0x0000400001087983 */ /* 0x001ee80000300800 */
[----:B------:R-:W3:Y:S04]  /*312e0*/  LDL.LU R9, [R1+0x44] ;  /* 0x0000440001097983 */ /* 0x000ee80000300800 */
[----:B-1----:R-:W3:Y:S04]  /*312f0*/  LDL.LU R10, [R1+0x48] ;  /* 0x00004800010a7983 */ /* 0x002ee80000300800 */
[----:B------:R-:W3:Y:S02]  /*31300*/  LDL.LU R11, [R1+0x4c] ;  /* 0x00004c00010b7983 */ /* 0x000ee40000300800 */
[----:B---3--:R-:W-:-:S15]  /*31310*/  HMMA.16816.F32 R12, R12, R20, R8 ;  /* 0x000000140c0c723c */ /* 0x008fde0000001808 */
[----:B------:R-:W-:-:S08]  /*31320*/  NOP ;  /* 0x0000000000007918 */ /* 0x000fd00000000000 */
[----:B------:R-:W-:Y:S04]  /*31330*/  STL.64 [R1+0x60], R12 ;  /* 0x0000600c01007387 */ /* 0x000fe80000100a00 */
[----:B------:R-:W-:Y:S04]  /*31340*/  STL.64 [R1+0x68], R14 ;  /* 0x0000680e01007387 */ /* 0x000fe80000100a00 */
[----:B------:R-:W3:Y:S01]  /*31350*/  LDL.LU R20, [R1+0x20] ;  /* 0x0000200001147983 */ /* 0x000ee20000300800 */
[----:B--2---:R-:W-:Y:S01]  /*31360*/  F2FP.F16.E4M3.UNPACK_B R10, R22 ;  /* 0x00000016ff0a723e */ /* 0x004fe200020006ff */
[----:B----4-:R-:W-:Y:S01]  /*31370*/  IMAD.MOV.U32 R22, RZ, RZ, R17 ;  /* 0x000000ffff167224 */ /* 0x010fe200078e0011 */
[----:B------:R-:W-:Y:S01]  /*31380*/  F2FP.F16.E4M3.UNPACK_B R11, R23 ;  /* 0x00000017ff0b723e */ /* 0x000fe200020006ff */
[----:B------:R-:W-:-:S02]  /*31390*/  IMAD.MOV.U32 R23, RZ, RZ, R16 ;  /* 0x000000ffff177224 */ /* 0x000fc400078e0010 */
[----:B------:R-:W-:Y:S02]  /*313a0*/  IMAD.MOV.U32 R21, RZ, RZ, R3 ;  /* 0x000000ffff157224 */ /* 0x000fe400078e0003 */
[----:B------:R-:W2:Y:S04]  /*313b0*/  LDL.LU R3, [R1+0x1788] ;  /* 0x0017880001037983 */ /* 0x000ea80000300800 */
[----:B------:R-:W-:Y:S04]  /*313c0*/  STL [R1+0xd0], R10 ;  /* 0x0000d00a01007387 */ /* 0x000fe80000100800 */
        /* <DEDUP_REMOVED lines=9> */
[----:B------:R-:W-:Y:S02]  /*31460*/  IMAD.MOV.U32 R14, RZ, RZ, R24 ;  /* 0x000000ffff0e7224 */ /* 0x000fe400078e0018 */
[----:B------:R-:W-:Y:S01]  /*31470*/  IMAD.MOV.U32 R15, RZ, RZ, R2 ;  /* 0x000000ffff0f7224 */ /* 0x000fe200078e0002 */
[----:B------:R-:W-:Y:S02]  /*31480*/  F2FP.F16.E4M3.UNPACK_B R8, R18 ;  /* 0x00000012ff08723e */ /* 0x000fe400020006ff */
[----:B------:R-:W-:-:S03]  /*31490*/  F2FP.F16.E4M3.UNPACK_B R9, R19 ;  /* 0x00000013ff09723e */ /* 0x000fc600020006ff */
[----:B------:R-:W-:Y:S04]  /*314a0*/  STL [R1+0x108], R8 ;  /* 0x0001080801007387 */ /* 0x000fe80000100800 */
[----:B------:R-:W-:Y:S01]  /*314b0*/  STL [R1+0x10c], R9 ;  /* 0x00010c0901007387 */ /* 0x000fe20000100800 */
[----:B---3--:R-:W-:Y:S03]  /*314c0*/  HMMA.16816.F32 R12, R12, R10, R20 ;  /* 0x0000000a0c0c723c */ /* 0x008fe60000001814 */
[----:B------:R-:W3:Y:S04]  /*314d0*/  LDL.LU.64 R22, [R1+0x1780] ;  /* 0x0017800001167983 */ /* 0x000ee80000300a00 */
[----:B------:R-:W3:-:S15]  /*314e0*/  LDL.LU.64 R20, [R1+0x1778] ;  /* 0x0017780001147983 */ /* 0x000ede0000300a00 */
[----:B------:R-:W-:-:S01]  /*314f0*/  NOP ;  /* 0x0000000000007918 */ /* 0x000fc20000000000 */
[----:B------:R0:W-:Y:S04]  /*31500*/  STL.64 [R1+0x50], R12 ;  /* 0x0000500c01007387 */ /* 0x0001e80000100a00 */
[----:B------:R1:W-:Y:S04]  /*31510*/  STL.64 [R1+0x58], R14 ;  /* 0x0000580e01007387 */ /* 0x0003e80000100a00 */
[----:B0-----:R-:W4:Y:S04]  /*31520*/  LDL.LU R12, [R1+0x30] ;  /* 0x00003000010c7983 */ /* 0x001f280000300800 */
[----:B------:R-:W4:Y:S04]  /*31530*/  LDL.LU R13, [R1+0x34] ;  /* 0x00003400010d7983 */ /* 0x000f280000300800 */
[----:B-1----:R-:W4:Y:S01]  /*31540*/  LDL.LU R14, [R1+0x38] ;  /* 0x00003800010e7983 */ /* 0x002f220000300800 */
[----:B------:R-:W-:-:S02]  /*31550*/  IMAD.MOV.U32 R16, RZ, RZ, R6 ;  /* 0x000000ffff107224 */ /* 0x000fc400078e0006 */
[----:B------:R-:W-:Y:S02]  /*31560*/  IMAD.MOV.U32 R17, RZ, RZ, R4 ;  /* 0x000000ffff117224 */ /* 0x000fe400078e0004 */
[----:B------:R-:W-:Y:S02]  /*31570*/  IMAD.MOV.U32 R18, RZ, RZ, R24 ;  /* 0x000000ffff127224 */ /* 0x000fe400078e0018 */
[----:B------:R-:W-:Y:S02]  /*31580*/  IMAD.MOV.U32 R19, RZ, RZ, R2 ;  /* 0x000000ffff137224 */ /* 0x000fe400078e0002 */
[----:B--2---:R-:W-:Y:S01]  /*31590*/  IMAD.MOV.U32 R15, RZ, RZ, R3 ;  /* 0x000000ffff0f7224 */ /* 0x004fe200078e0003 */
[----:B------:R-:W-:Y:S01]  /*315a0*/  F2FP.F16.E4M3.UNPACK_B R10, R29 ;  /* 0x0000001dff0a723e */ /* 0x000fe200020006ff */
[----:B------:R-:W2:Y:S01]  /*315b0*/  LDL.LU R3, [R1+0x1770] ;  /* 0x0017700001037983 */ /* 0x000ea20000300800 */
[----:B------:R-:W-:-:S04]  /*315c0*/  F2FP.F16.E4M3.UNPACK_B R11, R28 ;  /* 0x0000001cff0b723e */ /* 0x000fc800020006ff */
[----:B----4-:R-:W-:Y:S07]  /*315d0*/  HMMA.16816.F32 R12, R16, R8, R12 ;  /* 0x00000008100c723c */ /* 0x010fee000000180c */
[----:B-----5:R-:W-:Y:S02]  /*315e0*/  F2FP.F16.E4M3.UNPACK_B R9, R26 ;  /* 0x0000001aff09723e */ /* 0x020fe400020006ff */
[----:B------:R-:W-:-:S14]  /*315f0*/  F2FP.F16.E4M3.UNPACK_B R8, R27 ;  /* 0x0000001bff08723e */ /* 0x000fdc00020006ff */
[----:B------:R0:W-:Y:S04]  /*31600*/  STL.64 [R1+0x40], R12 ;  /* 0x0000400c01007387 */ /* 0x0001e80000100a00 */
[----:B------:R1:W-:Y:S04]  /*31610*/  STL.64 [R1+0x48], R14 ;  /* 0x0000480e01007387 */ /* 0x0003e80000100a00 */
[----:B------:R-:W-:Y:S01]  /*31620*/  STL.64 [R1+0x1710], R28 ;  /* 0x0017101c01007387 */ /* 0x000fe20000100a00 */
[----:B0-----:R-:W-:Y:S02]  /*31630*/  IMAD.MOV.U32 R12, RZ, RZ, R6 ;  /* 0x000000ffff0c7224 */ /* 0x001fe400078e0006 */
[----:B------:R-:W-:-:S02]  /*31640*/  IMAD.MOV.U32 R13, RZ, RZ, R4 ;  /* 0x000000ffff0d7224 */ /* 0x000fc400078e0004 */
[----:B-1----:R-:W-:Y:S02]  /*31650*/  IMAD.MOV.U32 R14, RZ, RZ, R24 ;  /* 0x000000ffff0e7224 */ /* 0x002fe400078e0018 */
[----:B------:R-:W-:Y:S01]  /*31660*/  IMAD.MOV.U32 R15, RZ, RZ, R2 ;  /* 0x000000ffff0f7224 */ /* 0x000fe200078e0002 */
[----:B------:R-:W-:Y:S04]  /*31670*/  STL [R1+0xc8], R10 ;  /* 0x0000c80a01007387 */ /* 0x000fe80000100800 */
[----:B------:R-:W-:Y:S04]  /*31680*/  STL [R1+0xcc], R11 ;  /* 0x0000cc0b01007387 */ /* 0x000fe80000100800 */
[----:B------:R-:W-:Y:S01]  /*31690*/  STL [R1+0x100], R9 ;  /* 0x0001000901007387 */ /* 0x000fe20000100800 */
[----:B---3--:R-:W-:Y:S03]  /*316a0*/  HMMA.16816.F32 R12, R12, R10, R20 ;  /* 0x0000000a0c0c723c */ /* 0x008fe60000001814 */
[----:B------:R-:W3:Y:S04]  /*316b0*/  LDL.LU R6, [R1+0x20c] ;  /* 0x00020c0001067983 */ /* 0x000ee80000300800 */
[----:B------:R0:W-:Y:S04]  /*316c0*/  STL [R1+0x104], R8 ;  /* 0x0001040801007387 */ /* 0x0001e80000100800 */
[----:B------:R-:W4:Y:S04]  /*316d0*/  LDL.LU R4, [R1+0x208] ;  /* 0x0002080001047983 */ /* 0x000f280000300800 */
[----:B------:R-:W5:Y:S04]  /*316e0*/  LDL.LU.64 R22, [R1+0x1768] ;  /* 0x0017680001167983 */ /* 0x000f680000300a00 */
[----:B------:R-:W5:Y:S05]  /*316f0*/  LDL.LU.64 R20, [R1+0x1760] ;  /* 0x0017600001147983 */ /* 0x000f6a0000300a00 */
[----:B------:R-:W-:-:S02]  /*31700*/  IMAD.MOV.U32 R27, RZ, RZ, R14 ;  /* 0x000000ffff1b7224 */ /* 0x000fc400078e000e */
[----:B------:R-:W-:Y:S02]  /*31710*/  IMAD.MOV.U32 R26, RZ, RZ, R15 ;  /* 0x000000ffff1a7224 */ /* 0x000fe400078e000f */
[----:B------:R-:W-:Y:S02]  /*31720*/  IMAD.MOV.U32 R14, RZ, RZ, R9 ;  /* 0x000000ffff0e7224 */ /* 0x000fe400078e0009 */
[----:B------:R-:W-:Y:S01]  /*31730*/  IMAD.MOV.U32 R15, RZ, RZ, R8 ;  /* 0x000000ffff0f7224 */ /* 0x000fe200078e0008 */
[----:B------:R5:W-:Y:S01]  /*31740*/  STL.64 [R1+0x30], R12 ;  /* 0x0000300c01007387 */ /* 0x000be20000100a00 */
[----:B0-----:R-:W-:Y:S02]  /*31750*/  F2FP.F16.E4M3.UNPACK_B R8, R25.H1 ;  /* 0x00000019ff08723e */ /* 0x001fe400030006ff */
[----:B------:R-:W-:Y:S01]  /*31760*/  F2FP.F16.E4M3.UNPACK_B R9, R5.H1 ;  /* 0x00000005ff09723e */ /* 0x000fe200030006ff */
[----:B------:R-:W2:Y:S01]  /*31770*/  LDL.LU R25, [R1+0x1758] ;  /* 0x0017580001197983 */ /* 0x000ea20000300800 */
[----:B------:R-:W-:-:S03]  /*31780*/  F2FP.F16.E4M3.UNPACK_B R10, R7.H1 ;  /* 0x00000007ff0a723e */ /* 0x000fc600030006ff */
[----:B------:R-:W3:Y:S04]  /*31790*/  LDL.LU R5, [R1+0x1754] ;  /* 0x0017540001057983 */ /* 0x000ee80000300800 */
[----:B------:R-:W2:Y:S04]  /*317a0*/  LDL.LU R28, [R1+0x228] ;  /* 0x00022800011c7983 */ /* 0x000ea80000300800 */
[----:B------:R-:W2:Y:S04]  /*317b0*/  LDL.LU R29, [R1+0x22c] ;  /* 0x00022c00011d7983 */ /* 0x000ea80000300800 */
[----:B------:R-:W-:Y:S04]  /*317c0*/  STL [R1+0x128], R8 ;  /* 0x0001280801007387 */ /* 0x000fe80000100800 */
[----:B------:R-:W2:Y:S01]  /*317d0*/  LDL.LU R7, [R1+0x1750] ;  /* 0x0017500001077983 */ /* 0x000ea20000300800 */
[----:B------:R-:W-:-:S03]  /*317e0*/  F2FP.F16.E4M3.UNPACK_B R11, R0.H1 ;  /* 0x00000000ff0b723e */ /* 0x000fc600030006ff */
[----:B------:R-:W-:Y:S01]  /*317f0*/  STL [R1+0x12c], R9 ;  /* 0x00012c0901007387 */ /* 0x000fe20000100800 */
[----:B-----5:R-:W-:-:S15]  /*31800*/  HMMA.16816.F32 R12, R16, R14, R20 ;  /* 0x0000000e100c723c */ /* 0x020fde0000001814 */
[----:B------:R-:W-:-:S08]  /*31810*/  NOP ;  /* 0x0000000000007918 */ /* 0x000fd00000000000 */
[----:B------:R0:W-:Y:S04]  /*31820*/  STL.64 [R1+0x20], R12 ;  /* 0x0000200c01007387 */ /* 0x0001e80000100a00 */
[----:B------:R-:W-:Y:S04]  /*31830*/  STL.64 [R1+0x118], R10 ;  /* 0x0001180a01007387 */ /* 0x000fe80000100a00 */
[----:B------:R-:W5:Y:S04]  /*31840*/  LDL.LU R20, [R1+0x21c] ;  /* 0x00021c0001147983 */ /* 0x000f680000300800 */
[----:B------:R-:W5:Y:S01]  /*31850*/  LDL R21, [R1+0x350] ;  /* 0x0003500001157983 */ /* 0x000f620000100800 */
[----:B----4-:R-:W-:-:S03]  /*31860*/  F2FP.F16.E4M3.UNPACK_B R22, R4.H1 ;  /* 0x00000004ff16723e */ /* 0x010fc600030006ff */
[----:B------:R-:W4:Y:S01]  /*31870*/  LDL R24, [R1+0x354] ;  /* 0x0003540001187983 */ /* 0x000f220000100800 */
[----:B---3--:R-:W-:-:S03]  /*31880*/  IMAD.MOV.U32 R17, RZ, RZ, R5 ;  /* 0x000000ffff117224 */ /* 0x008fc600078e0005 */
[----:B--2---:R-:W-:Y:S01]  /*31890*/  STL [R1+0x174c], R7 ;  /* 0x00174c0701007387 */ /* 0x004fe20000100800 */
[----:B0-----:R-:W-:Y:S01]  /*318a0*/  IMAD.MOV.U32 R13, RZ, RZ, R5 ;  /* 0x000000ffff0d7224 */ /* 0x001fe200078e0005 */
[----:B------:R-:W-:Y:S02]  /*318b0*/  F2FP.F16.E4M3.UNPACK_B R23, R6.H1 ;  /* 0x00000006ff17723e */ /* 0x000fe400030006ff */
[----:B------:R0:W-:Y:S01]  /*318c0*/  STL [R1+0x1748], R5 ;  /* 0x0017480501007387 */ /* 0x0001e20000100800 */
[----:B------:R-:W-:-:S03]  /*318d0*/  IMAD.MOV.U32 R16, RZ, RZ, R7 ;  /* 0x000000ffff107224 */ /* 0x000fc600078e0007 */
[----:B------:R-:W2:Y:S01]  /*318e0*/  LDL.LU R4, [R1+0x10] ;  /* 0x0000100001047983 */ /* 0x000ea20000300800 */
[----:B------:R-:W-:-:S03]  /*318f0*/  IMAD.MOV.U32 R12, RZ, RZ, R7 ;  /* 0x000000ffff0c7224 */ /* 0x000fc600078e0007 */
[----:B0-----:R-:W2:Y:S04]  /*31900*/  LDL.LU R5, [R1+0x14] ;  /* 0x0000140001057983 */ /* 0x001ea80000300800 */
[----:B------:R-:W2:Y:S04]  /*31910*/  LDL.LU R6, [R1+0x18] ;  /* 0x0000180001067983 */ /* 0x000ea80000300800 */
[----:B------:R-:W2:Y:S04]  /*31920*/  LDL.LU R7, [R1+0x1c] ;  /* 0x00001c0001077983 */ /* 0x000ea80000300800 */
[----:B------:R-:W-:Y:S04]  /*31930*/  STL [R1+0xe8], R22 ;  /* 0x0000e81601007387 */ /* 0x000fe80000100800 */
[----:B------:R-:W-:Y:S04]  /*31940*/  STL [R1+0xec], R23 ;  /* 0x0000ec1701007387 */ /* 0x000fe80000100800 */
[----:B------:R-:W-:Y:S04]  /*31950*/  STL.64 [R1+0x1738], R22 ;  /* 0x0017381601007387 */ /* 0x000fe80000100a00 */
[----:B-----5:R0:W-:Y:S04]  /*31960*/  STL.64 [R1+0x1730], R20 ;  /* 0x0017301401007387 */ /* 0x0201e80000100a00 */
[----:B0-----:R-:W3:Y:S04]  /*31970*/  LDL.LU R20, [R1] ;  /* 0x0000000001147983 */ /* 0x001ee80000300800 */
[----:B------:R-:W3:Y:S04]  /*31980*/  LDL.LU R21, [R1+0x4] ;  /* 0x0000040001157983 */ /* 0x000ee80000300800 */
[----:B------:R-:W3:Y:S04]  /*31990*/  LDL.LU R22, [R1+0x8] ;  /* 0x0000080001167983 */ /* 0x000ee80000300800 */
[----:B------:R-:W3:Y:S01]  /*319a0*/  LDL.LU R23, [R1+0xc] ;  /* 0x00000c0001177983 */ /* 0x000ee20000300800 */
[----:B------:R-:W-:-:S02]  /*319b0*/  IMAD.MOV.U32 R18, RZ, RZ, R25 ;  /* 0x000000ffff127224 */ /* 0x000fc400078e0019 */
[----:B------:R-:W-:-:S07]  /*319c0*/  IMAD.MOV.U32 R19, RZ, RZ, R3 ;  /* 0x000000ffff137224 */ /* 0x000fce00078e0003 */
[----:B--2---:R-:W-:Y:S01]  /*319d0*/  HMMA.16816.F32 R16, R16, R8, R4 ;  /* 0x000000081010723c */ /* 0x004fe20000001804 */
[----:B------:R-:W-:Y:S01]  /*319e0*/  IMAD.MOV.U32 R2, RZ, RZ, R14 ;  /* 0x000000ffff027224 */ /* 0x000fe200078e000e */
[----:B------:R-:W2:Y:S01]  /*319f0*/  LDL.LU R7, [R1+0x174c] ;  /* 0x00174c0001077983 */ /* 0x000ea20000300800 */
[----:B------:R-:W-:Y:S02]  /*31a00*/  IMAD.MOV.U32 R0, RZ, RZ, R15 ;  /* 0x000000ffff007224 */ /* 0x000fe400078e000f */
[----:B------:R-:W-:Y:S01]  /*31a10*/  IMAD.MOV.U32 R14, RZ, RZ, R25 ;  /* 0x000000ffff0e7224 */ /* 0x000fe200078e0019 */
[----:B------:R-:W5:Y:S01]  /*31a20*/  LDL.LU R5, [R1+0x1748] ;  /* 0x0017480001057983 */ /* 0x000f620000300800 */
[----:B------:R-:W-:-:S03]  /*31a30*/  IMAD.MOV.U32 R15, RZ, RZ, R3 ;  /* 0x000000ffff0f7224 */ /* 0x000fc600078e0003 */
[----:B------:R-:W4:Y:S04]  /*31a40*/  LDL.LU.64 R8, [R1+0x1740] ;  /* 0x0017400001087983 */ /* 0x000f280000300a00 */
[----:B------:R-:W4:Y:S04]  /*31a50*/  LDL.LU R4, [R1+0x238] ;  /* 0x0002380001047983 */ /* 0x000f280000300800 */
[----:B------:R-:W4:Y:S05]  /*31a60*/  LDL.LU R6, [R1+0x23c] ;  /* 0x00023c0001067983 */ /* 0x000f2a0000300800 */
[----:B------:R-:W-:Y:S04]  /*31a70*/  STL.64 [R1+0x4b0], R16 ;  /* 0x0004b01001007387 */ /* 0x000fe80000100a00 */
[----:B------:R-:W-:Y:S01]  /*31a80*/  STL.64 [R1+0x4b8], R18 ;  /* 0x0004b81201007387 */ /* 0x000fe20000100a00 */
[----:B---3--:R-:W-:Y:S03]  /*31a90*/  HMMA.16816.F32 R12, R12, R10, R20 ;  /* 0x0000000a0c0c723c */ /* 0x008fe60000001814 */
[----:B------:R-:W4:Y:S04]  /*31aa0*/  LDL.LU.64 R22, [R1+0x1738] ;  /* 0x0017380001167983 */ /* 0x000f280000300a00 */
[----:B------:R-:W3:Y:S04]  /*31ab0*/  LDL.LU.64 R20, [R1+0x1730] ;  /* 0x0017300001147983 */ /* 0x000ee80000300a00 */
[----:B------:R-:W4:-:S12]  /*31ac0*/  LDL.LU.64 R10, [R1+0x1728] ;  /* 0x00172800010a7983 */ /* 0x000f180000300a00 */
[----:B------:R-:W-:Y:S04]  /*31ad0*/  STL.64 [R1+0x440], R12 ;  /* 0x0004400c01007387 */ /* 0x000fe80000100a00 */
[----:B------:R0:W-:Y:S04]  /*31ae0*/  STL.64 [R1+0x448], R14 ;  /* 0x0004480e01007387 */ /* 0x0001e80000100a00 */
[----:B0-----:R-:W3:Y:S01]  /*31af0*/  LDL.LU R15, [R1+0x218] ;  /* 0x00021800010f7983 */ /* 0x001ee20000300800 */
[----:B--2---:R-:W-:Y:S02]  /*31b00*/  IMAD.MOV.U32 R16, RZ, RZ, R7 ;  /* 0x000000ffff107224 */ /* 0x004fe400078e0007 */
[----:B-----5:R-:W-:-:S02]  /*31b10*/  IMAD.MOV.U32 R17, RZ, RZ, R5 ;  /* 0x000000ffff117224 */ /* 0x020fc400078e0005 */
[----:B------:R-:W-:Y:S02]  /*31b20*/  IMAD.MOV.U32 R18, RZ, RZ, R25 ;  /* 0x000000ffff127224 */ /* 0x000fe400078e0019 */
[----:B------:R-:W-:Y:S01]  /*31b30*/  IMAD.MOV.U32 R19, RZ, RZ, R3 ;  /* 0x000000ffff137224 */ /* 0x000fe200078e0003 */
[----:B------:R-:W-:Y:S02]  /*31b40*/  F2FP.F16.E4M3.UNPACK_B R28, R28.H1 ;  /* 0x0000001cff1c723e */ /* 0x000fe400030006ff */
[----:B------:R-:W-:-:S03]  /*31b50*/  F2FP.F16.E4M3.UNPACK_B R29, R29.H1 ;  /* 0x0000001dff1d723e */ /* 0x000fc600030006ff */
[----:B------:R-:W-:Y:S01]  /*31b60*/  STL [R1+0xb8], R28 ;  /* 0x0000b81c01007387 */ /* 0x000fe20000100800 */
[----:B----4-:R-:W-:Y:S03]  /*31b70*/  HMMA.16816.F32 R8, R16, R22, R8 ;  /* 0x000000161008723c */ /* 0x010fe60000001808 */
[----:B---3--:R-:W0:Y:S01]  /*31b80*/  LDS.64 R22, [R21+UR7+0x1000] ;  /* 0x0010000715167984 */ /* 0x008e220008000a00 */
[----:B------:R-:W-:Y:S02]  /*31b90*/  F2FP.F16.E4M3.UNPACK_B R12, R20.H1 ;  /* 0x00000014ff0c723e */ /* 0x000fe400030006ff */
[----:B------:R-:W-:-:S05]  /*31ba0*/  F2FP.F16.E4M3.UNPACK_B R13, R15.H1 ;  /* 0x0000000fff0d723e */ /* 0x000fca00030006ff */
[----:B------:R-:W-:Y:S04]  /*31bb0*/  STL [R1+0xc0], R13 ;  /* 0x0000c00d01007387 */ /* 0x000fe80000100800 */
[----:B------:R-:W-:Y:S08]  /*31bc0*/  STL [R1+0xbc], R29 ;  /* 0x0000bc1d01007387 */ /* 0x000ff00000100800 */
[----:B------:R-:W-:Y:S04]  /*31bd0*/  STL.64 [R1+0x450], R8 ;  /* 0x0004500801007387 */ /* 0x000fe80000100a00 */
[----:B------:R-:W-:Y:S04]  /*31be0*/  STL.64 [R1+0x458], R10 ;  /* 0x0004580a01007387 */ /* 0x000fe80000100a00 */
[----:B------:R-:W1:Y:S04]  /*31bf0*/  LDS.64 R10, [R21+UR7+0x1800] ;  /* 0x00180007150a7984 */ /* 0x000e680008000a00 */
[----:B------:R-:W2:Y:S04]  /*31c00*/  LDS.64 R8, [R24+UR7+0x1000] ;  /* 0x0010000718087984 */ /* 0x000ea80008000a00 */
[----:B------:R-:W3:Y:S04]  /*31c10*/  LDS.64 R20, [R24+UR7+0x1800] ;  /* 0x0018000718147984 */ /* 0x000ee80008000a00 */
[----:B------:R-:W-:Y:S04]  /*31c20*/  STL [R1+0xc4], R12 ;  /* 0x0000c40c01007387 */ /* 0x000fe80000100800 */
[----:B0-----:R0:W-:Y:S02]  /*31c30*/  STL.64 [R1+0x16e8], R22 ;  /* 0x0016e81601007387 */ /* 0x0011e40000100a00 */
[----:B0-----:R-:W-:-:S02]  /*31c40*/  IMAD.MOV.U32 R22, RZ, RZ, R13 ;  /* 0x000000ffff167224 */ /* 0x001fc400078e000d */
[----:B------:R-:W-:Y:S01]  /*31c50*/  IMAD.MOV.U32 R23, RZ, RZ, R12 ;  /* 0x000000ffff177224 */ /* 0x000fe200078e000c */
[----:B-1----:R-:W-:Y:S04]  /*31c60*/  STL.64 [R1+0x16f8], R10 ;  /* 0x0016f80a01007387 */ /* 0x002fe80000100a00 */
[----:B--2---:R-:W-:Y:S04]  /*31c70*/  STL.64 [R1+0x16f0], R8 ;  /* 0x0016f00801007387 */ /* 0x004fe80000100a00 */
[----:B------:R-:W-:Y:S04]  /*31c80*/  STL.64 [R1+0x1720], R22 ;  /* 0x0017201601007387 */ /* 0x000fe80000100a00 */
[----:B---3--:R0:W-:Y:S04]  /*31c90*/  STL.64 [R1+0x1718], R20 ;  /* 0x0017181401007387 */ /* 0x0081e80000100a00 */
[----:B0-----:R-:W2:Y:S04]  /*31ca0*/  LDL.LU R20, [R1+0x60] ;  /* 0x0000600001147983 */ /* 0x001ea80000300800 */
[----:B------:R-:W2:Y:S04]  /*31cb0*/  LDL.LU R21, [R1+0x64] ;  /* 0x0000640001157983 */ /* 0x000ea80000300800 */
[----:B------:R-:W2:Y:S04]  /*31cc0*/  LDL.LU R22, [R1+0x68] ;  /* 0x0000680001167983 */ /* 0x000ea80000300800 */
[----:B------:R-:W2:Y:S01]  /*31cd0*/  LDL.LU R23, [R1+0x6c] ;  /* 0x00006c0001177983 */ /* 0x000ea20000300800 */
[----:B------:R-:W-:-:S02]  /*31ce0*/  F2FP.F16.E4M3.UNPACK_B R9, R4.H1 ;  /* 0x00000004ff09723e */ /* 0x000fc400030006ff */
[----:B------:R-:W-:Y:S01]  /*31cf0*/  F2FP.F16.E4M3.UNPACK_B R8, R6.H1 ;  /* 0x00000006ff08723e */ /* 0x000fe200030006ff */
[----:B------:R-:W3:Y:S04]  /*31d00*/  LDL.LU R24, [R1+0x24c] ;  /* 0x00024c0001187983 */ /* 0x000ee80000300800 */
[----:B------:R-:W-:Y:S04]  /*31d10*/  STL [R1+0xb0], R9 ;  /* 0x0000b00901007387 */ /* 0x000fe80000100800 */
[----:B------:R-:W-:Y:S04]  /*31d20*/  STL [R1+0xb4], R8 ;  /* 0x0000b40801007387 */ /* 0x000fe80000100800 */
[----:B------:R0:W-:Y:S04]  /*31d30*/  STL.64 [R1+0x1708], R8 ;  /* 0x0017080801007387 */ /* 0x0001e80000100a00 */
[----:B0-----:R-:W4:Y:S04]  /*31d40*/  LDL.LU R8, [R1+0x50] ;  /* 0x0000500001087983 */ /* 0x001f280000300800 */
[----:B------:R-:W4:Y:S04]  /*31d50*/  LDL.LU R9, [R1+0x54] ;  /* 0x0000540001097983 */ /* 0x000f280000300800 */
[----:B------:R-:W4:Y:S04]  /*31d60*/  LDL.LU R10, [R1+0x58] ;  /* 0x00005800010a7983 */ /* 0x000f280000300800 */
[----:B------:R-:W4:Y:S01]  /*31d70*/  LDL.LU R11, [R1+0x5c] ;  /* 0x00005c00010b7983 */ /* 0x000f220000300800 */
[----:B--2---:R-:W-:Y:S03]  /*31d80*/  HMMA.16816.F32 R16, R16, R28, R20 ;  /* 0x0000001c1010723c */ /* 0x004fe60000001814 */
[----:B------:R-:W4:Y:S01]  /*31d90*/  LDL.LU.64 R22, [R1+0x1720] ;  /* 0x0017200001167983 */ /* 0x000f220000300a00 */
[----:B------:R-:W-:-:S02]  /*31da0*/  IMAD.MOV.U32 R12, RZ, RZ, R7 ;  /* 0x000000ffff0c7224 */ /* 0x000fc400078e0007 */
[----:B------:R-:W-:Y:S01]  /*31db0*/  IMAD.MOV.U32 R13, RZ, RZ, R5 ;  /* 0x000000ffff0d7224 */ /* 0x000fe200078e0005 */
[----:B------:R-:W2:Y:S01]  /*31dc0*/  LDL.LU.64 R20, [R1+0x1718] ;  /* 0x0017180001147983 */ /* 0x000ea20000300a00 */
[----:B------:R-:W-:Y:S02]  /*31dd0*/  IMAD.MOV.U32 R14, RZ, RZ, R25 ;  /* 0x000000ffff0e7224 */ /* 0x000fe400078e0019 */
[----:B------:R-:W-:Y:S01]  /*31de0*/  IMAD.MOV.U32 R15, RZ, RZ, R3 ;  /* 0x000000ffff0f7224 */ /* 0x000fe200078e0003 */
[----:B------:R-:W5:-:S12]  /*31df0*/  LDL.LU.64 R28, [R1+0x1710] ;  /* 0x00171000011c7983 */ /* 0x000f580000300a00 */
[----:B------:R0:W-:Y:S04]  /*31e00*/  STL.64 [R1+0x460], R16 ;  /* 0x0004601001007387 */ /* 0x0001e80000100a00 */
[----:B------:R-:W-:Y:S04]  /*31e10*/  STL.64 [R1+0x468], R18 ;  /* 0x0004681201007387 */ /* 0x000fe80000100a00 */
[----:B------:R-:W-:Y:S04]  /*31e20*/  STL [R1+0x1704], R7 ;  /* 0x0017040701007387 */ /* 0x000fe80000100800 */
[----:B------:R1:W-:Y:S01]  /*31e30*/  STL [R1+0x1700], R5 ;  /* 0x0017000501007387 */ /* 0x0003e20000100800 */
[----:B0-----:R-:W-:-:S03]  /*31e40*/  IMAD.MOV.U32 R17, RZ, RZ, R5 ;  /* 0x000000ffff117224 */ /* 0x001fc600078e0005 */
[----:B------:R-:W2:Y:S01]  /*31e50*/  LDL.LU R4, [R1+0x40] ;  /* 0x0000400001047983 */ /* 0x000ea20000300800 */
[----:B------:R-:W-:-:S03]  /*31e60*/  IMAD.MOV.U32 R16, RZ, RZ, R7 ;  /* 0x000000ffff107224 */ /* 0x000fc600078e0007 */
[----:B-1----:R-:W2:Y:S04]  /*31e70*/  LDL.LU R5, [R1+0x44] ;  /* 0x0000440001057983 */ /* 0x002ea80000300800 */
[----:B------:R-:W2:Y:S04]  /*31e80*/  LDL.LU R6, [R1+0x48] ;  /* 0x0000480001067983 */ /* 0x000ea80000300800 */
[----:B------:R-:W2:Y:S01]  /*31e90*/  LDL.LU R7, [R1+0x4c] ;  /* 0x00004c0001077983 */ /* 0x000ea20000300800 */
[----:B----4-:R-:W-:Y:S03]  /*31ea0*/  HMMA.16816.F32 R12, R12, R22, R8 ;  /* 0x000000160c0c723c */ /* 0x010fe60000001808 */
[----:B------:R-:W4:-:S15]  /*31eb0*/  LDL.LU.64 R8, [R1+0x1708] ;  /* 0x0017080001087983 */ /* 0x000f1e0000300a00 */
[----:B------:R-:W-:-:S05]  /*31ec0*/  NOP ;  /* 0x0000000000007918 */ /* 0x000fca0000000000 */
[----:B------:R0:W-:Y:S04]  /*31ed0*/  STL.64 [R1+0x470], R12 ;  /* 0x0004700c01007387 */ /* 0x0001e80000100a00 */
[----:B------:R4:W-:Y:S04]  /*31ee0*/  STL.64 [R1+0x478], R14 ;  /* 0x0004780e01007387 */ /* 0x0009e80000100a00 */
[----:B0-----:R-:W2:Y:S01]  /*31ef0*/  LDL.LU R13, [R1+0x248] ;  /* 0x00024800010d7983 */ /* 0x001ea20000300800 */
[----:B------:R-:W-:Y:S01]  /*31f00*/  IMAD.MOV.U32 R11, RZ, RZ, R26 ;  /* 0x000000ffff0b7224 */ /* 0x000fe200078e001a */
[----:B-----5:R-:W-:Y:S01]  /*31f10*/  F2FP.F16.E4M3.UNPACK_B R22, R29.H1 ;  /* 0x0000001dff16723e */ /* 0x020fe200030006ff */
[----:B------:R-:W-:Y:S01]  /*31f20*/  IMAD.MOV.U32 R18, RZ, RZ, R25 ;  /* 0x000000ffff127224 */ /* 0x000fe200078e0019 */
[----:B------:R-:W-:Y:S01]  /*31f30*/  F2FP.F16.E4M3.UNPACK_B R23, R28.H1 ;  /* 0x0000001cff17723e */ /* 0x000fe200030006ff */
[----:B------:R-:W-:-:S02]  /*31f40*/  IMAD.MOV.U32 R19, RZ, RZ, R3 ;  /* 0x000000ffff137224 */ /* 0x000fc400078e0003 */
[----:B------:R-:W-:Y:S01]  /*31f50*/  IMAD.MOV.U32 R10, RZ, RZ, R27 ;  /* 0x000000ffff0a7224 */ /* 0x000fe200078e001b */
[----:B---3--:R-:W-:Y:S01]  /*31f60*/  F2FP.F16.E4M3.UNPACK_B R24, R24.H1 ;  /* 0x00000018ff18723e */ /* 0x008fe200030006ff */
[----:B----4-:R-:W-:Y:S02]  /*31f70*/  IMAD.MOV.U32 R15, RZ, RZ, R8 ;  /* 0x000000ffff0f7224 */ /* 0x010fe400078e0008 */
[----:B------:R-:W-:Y:S01]  /*31f80*/  IMAD.MOV.U32 R14, RZ, RZ, R9 ;  /* 0x000000ffff0e7224 */ /* 0x000fe200078e0009 */
[----:B------:R-:W3:Y:S04]  /*31f90*/  LDL.LU R8, [R1+0x30] ;  /* 0x0000300001087983 */ /* 0x000ee80000300800 */
[----:B------:R-:W3:Y:S04]  /*31fa0*/  LDL.LU R9, [R1+0x34] ;  /* 0x0000340001097983 */ /* 0x000ee80000300800 */
[----:B------:R-:W4:Y:S04]  /*31fb0*/  LDL.LU R26, [R1+0x1d0] ;  /* 0x0001d000011a7983 */ /* 0x000f280000300800 */
[----:B------:R-:W4:Y:S04]  /*31fc0*/  LDL.LU R27, [R1+0x1d4] ;  /* 0x0001d400011b7983 */ /* 0x000f280000300800 */
[----:B------:R-:W5:Y:S04]  /*31fd0*/  LDL.LU R28, [R1+0x280] ;  /* 0x00028000011c7983 */ /* 0x000f680000300800 */
[----:B------:R-:W5:Y:S04]  /*31fe0*/  LDL.LU R29, [R1+0x284] ;  /* 0x00028400011d7983 */ /* 0x000f680000300800 */
[----:B------:R-:W-:Y:S01]  /*31ff0*/  STL [R1+0xa8], R22 ;  /* 0x0000a81601007387 */ /* 0x000fe20000100800 */
[----:B--2---:R-:W-:-:S03]  /*32000*/  F2FP.F16.E4M3.UNPACK_B R12, R13.H1 ;  /* 0x0000000dff0c723e */ /* 0x004fc600030006ff */
[----:B------:R-:W-:Y:S04]  /*32010*/  STL [R1+0xac], R23 ;  /* 0x0000ac1701007387 */ /* 0x000fe80000100800 */
[----:B------:R0:W-:Y:S02]  /*32020*/  STL [R1+0xa0], R12 ;  /* 0x0000a00c01007387 */ /* 0x0001e40000100800 */
[----:B0-----:R-:W-:Y:S02]  /*32030*/  HMMA.16816.F32 R12, R16, R14, R4 ;  /* 0x0000000e100c723c */ /* 0x001fe40000001804 */
[----:B------:R-:W2:Y:S04]  /*32040*/  LDL.LU R7, [R1+0x1704] ;  /* 0x0017040001077983 */ /* 0x000ea80000300800 */
[----:B------:R-:W-:Y:S04]  /*32050*/  STL [R1+0xa4], R24 ;  /* 0x0000a41801007387 */ /* 0x000fe80000100800 */
[----:B------:R-:W3:Y:S04]  /*32060*/  LDL.LU R5, [R1+0x1700] ;  /* 0x0017000001057983 */ /* 0x000ee80000300800 */
[----:B------:R-:W4:Y:S09]  /*32070*/  LDL.LU R16, [R1+0x300] ;  /* 0x0003000001107983 */ /* 0x000f320000300800 */
[----:B------:R-:W-:Y:S04]  /*32080*/  STL.64 [R1+0x490], R12 ;  /* 0x0004900c01007387 */ /* 0x000fe80000100a00 */
[----:B------:R0:W-:Y:S04]  /*32090*/  STL.64 [R1+0x498], R14 ;  /* 0x0004980e01007387 */ /* 0x0001e80000100a00 */
[----:B------:R-:W4:Y:S04]  /*320a0*/  LDL.LU R17, [R1+0x304] ;  /* 0x0003040001117983 */ /* 0x000f280000300800 */
[----:B------:R-:W5:Y:S04]  /*320b0*/  LDL.LU R18, [R1+0x308] ;  /* 0x0003080001127983 */ /* 0x000f680000300800 */
[----:B------:R-:W5:Y:S01]  /*320c0*/  LDL.LU R19, [R1+0x30c] ;  /* 0x00030c0001137983 */ /* 0x000f620000300800 */
[----:B------:R-:W-:-:S02]  /*320d0*/  IMAD.MOV.U32 R6, RZ, RZ, R25 ;  /* 0x000000ffff067224 */ /* 0x000fc400078e0019 */
[----:B0-----:R-:W-:Y:S02]  /*320e0*/  IMAD.MOV.U32 R14, RZ, RZ, R25 ;  /* 0x000000ffff0e7224 */ /* 0x001fe400078e0019 */
[--C-:B--2---:R-:W-:Y:S02]  /*320f0*/  IMAD.MOV.U32 R4, RZ, RZ, R7.reuse ;  /* 0x000000ffff047224 */ /* 0x104fe400078e0007 */
[----:B------:R-:W-:Y:S02]  /*32100*/  IMAD.MOV.U32 R12, RZ, RZ, R7 ;  /* 0x000000ffff0c7224 */ /* 0x000fe400078e0007 */
[----:B------:R-:W-:Y:S02]  /*32110*/  IMAD.MOV.U32 R7, RZ, RZ, R3 ;  /* 0x000000ffff077224 */ /* 0x000fe400078e0003 */
[----:B---3--:R-:W-:-:S05]  /*32120*/  IMAD.MOV.U32 R13, RZ, RZ, R5 ;  /* 0x000000ffff0d7224 */ /* 0x008fca00078e0005 */
[----:B------:R-:W-:Y:S01]  /*32130*/  HMMA.16816.F32 R4, R4, R22, R8 ;  /* 0x000000160404723c */ /* 0x000fe20000001808 */
[----:B-----5:R-:W-:Y:S04]  /*32140*/  STL.64 [R1+0x16e0], R18 ;  /* 0x0016e01201007387 */ /* 0x020fe80000100a00 */
[----:B----4-:R0:W-:Y:S04]  /*32150*/  STL.64 [R1+0x16d8], R16 ;  /* 0x0016d81001007387 */ /* 0x0101e80000100a00 */
[----:B0-----:R-:W2:Y:S04]  /*32160*/  LDL.LU R16, [R1+0x310] ;  /* 0x0003100001107983 */ /* 0x001ea80000300800 */
[----:B------:R-:W2:Y:S04]  /*32170*/  LDL.LU R17, [R1+0x314] ;  /* 0x0003140001117983 */ /* 0x000ea80000300800 */
[----:B------:R-:W2:Y:S04]  /*32180*/  LDL.LU R18, [R1+0x318] ;  /* 0x0003180001127983 */ /* 0x000ea80000300800 */
[----:B------:R-:W2:Y:S04]  /*32190*/  LDL.LU R19, [R1+0x31c] ;  /* 0x00031c0001137983 */ /* 0x000ea80000300800 */
[----:B------:R-:W3:Y:S04]  /*321a0*/  LDL.64 R24, [R1+0xa0] ;  /* 0x0000a00001187983 */ /* 0x000ee80000100a00 */
[----:B------:R-:W4:Y:S04]  /*321b0*/  LDL.LU.64 R10, [R1+0x16f8] ;  /* 0x0016f800010a7983 */ /* 0x000f280000300a00 */
[----:B------:R-:W5:Y:S04]  /*321c0*/  LDL.LU.64 R8, [R1+0x16f0] ;  /* 0x0016f00001087983 */ /* 0x000f680000300a00 */
[----:B------:R-:W2:Y:S04]  /*321d0*/  LDL.LU.64 R22, [R1+0x16e8] ;  /* 0x0016e80001167983 */ /* 0x000ea80000300a00 */
[----:B------:R0:W-:Y:S04]  /*321e0*/  STL.64 [R1+0x480], R4 ;  /* 0x0004800401007387 */ /* 0x0001e80000100a00 */
[----:B------:R1:W-:Y:S04]  /*321f0*/  STL.64 [R1+0x488], R6 ;  /* 0x0004880601007387 */ /* 0x0003e80000100a00 */
[----:B0-----:R-:W4:Y:S04]  /*32200*/  LDL.LU R4, [R1+0x20] ;  /* 0x0000200001047983 */ /* 0x001f280000300800 */
[----:B------:R-:W4:Y:S01]  /*32210*/  LDL.LU R5, [R1+0x24] ;  /* 0x0000240001057983 */ /* 0x000f220000300800 */
[----:B------:R-:W-:-:S02]  /*32220*/  IMAD.MOV.U32 R15, RZ, RZ, R3 ;  /* 0x000000ffff0f7224 */ /* 0x000fc400078e0003 */
[----:B-1----:R-:W-:Y:S02]  /*32230*/  IMAD.MOV.U32 R6, RZ, RZ, R2 ;  /* 0x000000ffff067224 */ /* 0x002fe400078e0002 */
[----:B------:R-:W-:Y:S02]  /*32240*/  IMAD.MOV.U32 R7, RZ, RZ, R0 ;  /* 0x000000ffff077224 */ /* 0x000fe400078e0000 */
[----:B---3--:R-:W-:-:S05]  /*32250*/  IMAD.MOV.U32 R0, RZ, RZ, R25 ;  /* 0x000000ffff007224 */ /* 0x008fca00078e0019 */
[----:B------:R-:W-:Y:S01]  /*32260*/  STL [R1+0x1518], R0 ;  /* 0x0015180001007387 */ /* 0x000fe20000100800 */
[----:B----4-:R-:W-:Y:S07]  /*32270*/  HMMA.16816.F32 R4, R12, R24, R4 ;  /* 0x000000180c04723c */ /* 0x010fee0000001804 */
[----:B--2---:R-:W-:Y:S02]  /*32280*/  IMAD.MOV.U32 R12, RZ, RZ, R22 ;  /* 0x000000ffff0c7224 */ /* 0x004fe400078e0016 */
[----:B------:R-:W-:-:S02]  /*32290*/  IMAD.MOV.U32 R13, RZ, RZ, R10 ;  /* 0x000000ffff0d7224 */ /* 0x000fc400078e000a */
[----:B-----5:R-:W-:Y:S02]  /*322a0*/  IMAD.MOV.U32 R14, RZ, RZ, R8 ;  /* 0x000000ffff0e7224 */ /* 0x020fe400078e0008 */
[----:B------:R-:W-:-:S07]  /*322b0*/  IMAD.MOV.U32 R15, RZ, RZ, R20 ;  /* 0x000000ffff0f7224 */ /* 0x000fce00078e0014 */
[----:B------:R-:W-:Y:S03]  /*322c0*/  HMMA.16816.F32 R24, R12, R26, R16 ;  /* 0x0000001a0c18723c */ /* 0x000fe60000001810 */
[----:B------:R0:W-:Y:S04]  /*322d0*/  STL.64 [R1+0x4a0], R4 ;  /* 0x0004a00401007387 */ /* 0x0001e80000100a00 */
[----:B------:R1:W-:Y:S04]  /*322e0*/  STL.64 [R1+0x4a8], R6 ;  /* 0x0004a80601007387 */ /* 0x0003e80000100a00 */
[----:B------:R-:W2:Y:S04]  /*322f0*/  LDL.LU.64 R18, [R1+0x16e0] ;  /* 0x0016e00001127983 */ /* 0x000ea80000300a00 */
[----:B------:R-:W2:Y:S01]  /*32300*/  LDL.LU.64 R16, [R1+0x16d8] ;  /* 0x0016d80001107983 */ /* 0x000ea20000300a00 */
[----:B0-----:R-:W-:-:S02]  /*32310*/  IMAD.MOV.U32 R4, RZ, RZ, R22 ;  /* 0x000000ffff047224 */ /* 0x001fc400078e0016 */
[----:B------:R-:W-:Y:S02]  /*32320*/  IMAD.MOV.U32 R5, RZ, RZ, R10 ;  /* 0x000000ffff057224 */ /* 0x000fe400078e000a */
[----:B-1----:R-:W-:Y:S02]  /*32330*/  IMAD.MOV.U32 R6, RZ, RZ, R8 ;  /* 0x000000ffff067224 */ /* 0x002fe400078e0008 */
[----:B------:R-:W-:Y:S01]  /*32340*/  IMAD.MOV.U32 R7, RZ, RZ, R20 ;  /* 0x000000ffff077224 */ /* 0x000fe200078e0014 */
[----:B------:R0:W-:Y:S04]  /*32350*/  STL.64 [R1+0x16a8], R26 ;  /* 0x0016a81a01007387 */ /* 0x0001e80000100a00 */
[----:B0-----:R-:W3:Y:S04]  /*32360*/  LDL.LU R26, [R1+0x278] ;  /* 0x00027800011a7983 */ /* 0x001ee80000300800 */
[----:B------:R-:W3:Y:S04]  /*32370*/  LDL.LU R27, [R1+0x27c] ;  /* 0x00027c00011b7983 */ /* 0x000ee80000300800 */
[----:B------:R0:W-:Y:S04]  /*32380*/  STL.64 [R1+0x16a0], R24 ;  /* 0x0016a01801007387 */ /* 0x0001e80000100a00 */
[----:B0-----:R-:W4:Y:S04]  /*32390*/  LDL.LU R24, [R1+0x1c0] ;  /* 0x0001c00001187983 */ /* 0x001f280000300800 */
[----:B------:R-:W4:Y:S01]  /*323a0*/  LDL.LU R25, [R1+0x1c4] ;  /* 0x0001c40001197983 */ /* 0x000f220000300800 */
[----:B--2---:R-:W-:Y:S03]  /*323b0*/  HMMA.16816.F32 R4, R4, R28, R16 ;  /* 0x0000001c0404723c */ /* 0x004fe60000001810 */
[----:B------:R-:W2:Y:S04]  /*323c0*/  LDL.LU R28, [R1+0x268] ;  /* 0x00026800011c7983 */ /* 0x000ea80000300800 */
[----:B------:R-:W2:Y:S04]  /*323d0*/  LDL.LU R29, [R1+0x26c] ;  /* 0x00026c00011d7983 */ /* 0x000ea80000300800 */
[----:B------:R-:W5:Y:S04]  /*323e0*/  LDL.LU R2, [R1+0x1b8] ;  /* 0x0001b80001027983 */ /* 0x000f680000300800 */
[----:B------:R-:W5:Y:S08]  /*323f0*/  LDL.LU R3, [R1+0x1bc] ;  /* 0x0001bc0001037983 */ /* 0x000f700000300800 */
[----:B------:R-:W-:Y:S04]  /*32400*/  STL.64 [R1+0x1698], R6 ;  /* 0x0016980601007387 */ /* 0x000fe80000100a00 */
[----:B------:R0:W-:Y:S04]  /*32410*/  STL.64 [R1+0x16d0], R4 ;  /* 0x0016d00401007387 */ /* 0x0001e80000100a00 */
[----:B0-----:R-:W4:Y:S04]  /*32420*/  LDL.LU R4, [R1+0x2f0] ;  /* 0x0002f00001047983 */ /* 0x001f280000300800 */
[----:B------:R-:W4:Y:S04]  /*32430*/  LDL.LU R5, [R1+0x2f4] ;  /* 0x0002f40001057983 */ /* 0x000f280000300800 */
[----:B------:R-:W4:Y:S04]  /*32440*/  LDL.LU R6, [R1+0x2f8] ;  /* 0x0002f80001067983 */ /* 0x000f280000300800 */
[----:B------:R-:W4:Y:S02]  /*32450*/  LDL.LU R7, [R1+0x2fc] ;  /* 0x0002fc0001077983 */ /* 0x000f240000300800 */
[----:B----4-:R-:W-:Y:S02]  /*32460*/  HMMA.16816.F32 R12, R12, R24, R4 ;  /* 0x000000180c0c723c */ /* 0x010fe40000001804 */
[----:B------:R-:W4:-:S15]  /*32470*/  LDL.LU.64 R4, [R1+0x16d0] ;  /* 0x0016d00001047983 */ /* 0x000f1e0000300a00 */
[----:B------:R-:W-:-:S06]  /*32480*/  NOP ;  /* 0x0000000000007918 */ /* 0x000fcc0000000000 */
[----:B------:R0:W-:Y:S04]  /*32490*/  STL.64 [R1], R12 ;  /* 0x0000000c01007387 */ /* 0x0001e80000100a00 */
        /* <DEDUP_REMOVED lines=9> */
[----:B---3--:R-:W-:-:S15]  /*32530*/  HMMA.16816.F32 R16, R16, R26, R12 ;  /* 0x0000001a1010723c */ /* 0x008fde000000180c */
[----:B------:R-:W-:-:S08]  /*32540*/  NOP ;  /* 0x0000000000007918 */ /* 0x000fd00000000000 */
[----:B------:R-:W-:Y:S04]  /*32550*/  STL.64 [R1+0x30], R16 ;  /* 0x0000301001007387 */ /* 0x000fe80000100a00 */
[----:B------:R-:W-:Y:S04]  /*32560*/  STL [R1+0x38], R18 ;  /* 0x0000381201007387 */ /* 0x000fe80000100800 */
[----:B------:R-:W3:Y:S04]  /*32570*/  LDL.LU R24, [R1+0xf0] ;  /* 0x0000f00001187983 */ /* 0x000ee80000300800 */
[----:B------:R-:W3:Y:S04]  /*32580*/  LDL.LU R25, [R1+0xf4] ;  /* 0x0000f40001197983 */ /* 0x000ee80000300800 */
[----:B------:R-:W2:Y:S04]  /*32590*/  LDL.LU R26, [R1+0xf8] ;  /* 0x0000f800011a7983 */ /* 0x000ea80000300800 */
[----:B------:R-:W2:Y:S04]  /*325a0*/  LDL.LU R27, [R1+0xfc] ;  /* 0x0000fc00011b7983 */ /* 0x000ea80000300800 */
[----:B--2---:R-:W-:Y:S04]  /*325b0*/  STL.64 [R1+0x16b8], R26 ;  /* 0x0016b81a01007387 */ /* 0x004fe80000100a00 */
[----:B---3--:R0:W-:Y:S04]  /*325c0*/  STL.64 [R1+0x16b0], R24 ;  /* 0x0016b01801007387 */ /* 0x0081e80000100a00 */
[----:B0-----:R-:W2:Y:S04]  /*325d0*/  LDL.LU R24, [R1+0x290] ;  /* 0x0002900001187983 */ /* 0x001ea80000300800 */
[----:B------:R-:W2:Y:S04]  /*325e0*/  LDL.LU R25, [R1+0x294] ;  /* 0x0002940001197983 */ /* 0x000ea80000300800 */
[----:B------:R-:W3:Y:S04]  /*325f0*/  LDL.LU R26, [R1+0x298] ;  /* 0x00029800011a7983 */ /* 0x000ee80000300800 */
[----:B------:R-:W3:Y:S01]  /*32600*/  LDL.LU R27, [R1+0x29c] ;  /* 0x00029c00011b7983 */ /* 0x000ee20000300800 */
[----:B------:R-:W-:-:S03]  /*32610*/  IMAD.MOV.U32 R12, RZ, RZ, R22 ;  /* 0x000000ffff0c7224 */ /* 0x000fc600078e0016 */
[----:B---3--:R-:W-:Y:S04]  /*32620*/  STL.64 [R1+0x16c8], R26 ;  /* 0x0016c81a01007387 */ /* 0x008fe80000100a00 */
[----:B--2---:R0:W-:Y:S04]  /*32630*/  STL.64 [R1+0x16c0], R24 ;  /* 0x0016c01801007387 */ /* 0x0041e80000100a00 */
[----:B0-----:R-:W5:Y:S04]  /*32640*/  LDL.LU R24, [R1+0x2d0] ;  /* 0x0002d00001187983 */ /* 0x001f680000300800 */
[----:B------:R-:W5:Y:S04]  /*32650*/  LDL.LU R25, [R1+0x2d4] ;  /* 0x0002d40001197983 */ /* 0x000f680000300800 */
[----:B------:R-:W5:Y:S04]  /*32660*/  LDL.LU R26, [R1+0x2d8] ;  /* 0x0002d800011a7983 */ /* 0x000f680000300800 */
[----:B------:R-:W5:Y:S01]  /*32670*/  LDL.LU R27, [R1+0x2dc] ;  /* 0x0002dc00011b7983 */ /* 0x000f620000300800 */
[----:B------:R-:W-:-:S02]  /*32680*/  IMAD.MOV.U32 R13, RZ, RZ, R10 ;  /* 0x000000ffff0d7224 */ /* 0x000fc400078e000a */
[----:B------:R-:W-:Y:S01]  /*32690*/  IMAD.MOV.U32 R14, RZ, RZ, R8 ;  /* 0x000000ffff0e7224 */ /* 0x000fe200078e0008 */
[----:B------:R-:W2:Y:S01]  /*326a0*/  LDL.LU R6, [R1+0x2a0] ;  /* 0x0002a00001067983 */ /* 0x000ea20000300800 */
[----:B------:R-:W-:-:S03]  /*326b0*/  IMAD.MOV.U32 R15, RZ, RZ, R20 ;  /* 0x000000ffff0f7224 */ /* 0x000fc600078e0014 */
[----:B------:R-:W2:Y:S04]  /*326c0*/  LDL.LU R7, [R1+0x2a4] ;  /* 0x0002a40001077983 */ /* 0x000ea80000300800 */
[----:B-----5:R-:W-:Y:S01]  /*326d0*/  HMMA.16816.F32 R12, R12, R2, R24 ;  /* 0x000000020c0c723c */ /* 0x020fe20000001818 */
[----:B------:R-:W3:Y:S04]  /*326e0*/  LDL.LU.64 R26, [R1+0x16c8] ;  /* 0x0016c800011a7983 */ /* 0x000ee80000300a00 */
[----:B------:R-:W3:-:S15]  /*326f0*/  LDL.LU.64 R24, [R1+0x16c0] ;  /* 0x0016c00001187983 */ /* 0x000ede0000300a00 */
[----:B------:R-:W-:-:S03]  /*32700*/  NOP ;  /* 0x0000000000007918 */ /* 0x000fc60000000000 */
[----:B------:R0:W-:Y:S01]  /*32710*/  STL.64 [R1+0x40], R12 ;  /* 0x0000400c01007387 */ /* 0x0001e20000100a00 */
[----:B------:R-:W-:Y:S02]  /*32720*/  IMAD.MOV.U32 R3, RZ, RZ, R14 ;  /* 0x000000ffff037224 */ /* 0x000fe400078e000e */
[----:B------:R-:W-:Y:S01]  /*32730*/  IMAD.MOV.U32 R2, RZ, RZ, R15 ;  /* 0x000000ffff027224 */ /* 0x000fe200078e000f */
[----:B0-----:R-:W5:Y:S04]  /*32740*/  LDL.LU R12, [R1+0x2c0] ;  /* 0x0002c000010c7983 */ /* 0x001f680000300800 */
[----:B------:R-:W5:Y:S04]  /*32750*/  LDL.LU R13, [R1+0x2c4] ;  /* 0x0002c400010d7983 */ /* 0x000f680000300800 */
[----:B------:R-:W5:Y:S04]  /*32760*/  LDL.LU R14, [R1+0x2c8] ;  /* 0x0002c800010e7983 */ /* 0x000f680000300800 */
[----:B------:R-:W5:Y:S04]  /*32770*/  LDL.LU R15, [R1+0x2cc] ;  /* 0x0002cc00010f7983 */ /* 0x000f680000300800 */
[----:B------:R-:W-:Y:S04]  /*32780*/  STL [R1+0x1684], R3 ;  /* 0x0016840301007387 */ /* 0x000fe80000100800 */
[----:B------:R0:W-:Y:S04]  /*32790*/  STL [R1+0x1680], R2 ;  /* 0x0016800201007387 */ /* 0x0001e80000100800 */
[----:B0-----:R-:W3:Y:S04]  /*327a0*/  LDL.LU R2, [R1+0x1b0] ;  /* 0x0001b00001027983 */ /* 0x001ee80000300800 */
[----:B------:R-:W3:Y:S01]  /*327b0*/  LDL.LU R3, [R1+0x1b4] ;  /* 0x0001b40001037983 */ /* 0x000ee20000300800 */
[----:B------:R-:W-:-:S02]  /*327c0*/  IMAD.MOV.U32 R0, RZ, RZ, R19 ;  /* 0x000000ffff007224 */ /* 0x000fc400078e0013 */
[----:B------:R-:W-:Y:S02]  /*327d0*/  IMAD.MOV.U32 R16, RZ, RZ, R22 ;  /* 0x000000ffff107224 */ /* 0x000fe400078e0016 */
[----:B------:R-:W-:Y:S02]  /*327e0*/  IMAD.MOV.U32 R17, RZ, RZ, R10 ;  /* 0x000000ffff117224 */ /* 0x000fe400078e000a */
[----:B------:R-:W-:Y:S02]  /*327f0*/  IMAD.MOV.U32 R18, RZ, RZ, R8 ;  /* 0x000000ffff127224 */ /* 0x000fe400078e0008 */
[----:B------:R-:W-:-:S07]  /*32800*/  IMAD.MOV.U32 R19, RZ, RZ, R20 ;  /* 0x000000ffff137224 */ /* 0x000fce00078e0014 */
[----:B-----5:R-:W-:Y:S01]  /*32810*/  HMMA.16816.F32 R16, R16, R28, R12 ;  /* 0x0000001c1010723c */ /* 0x020fe2000000180c */
[----:B------:R-:W5:Y:S06]  /*32820*/  LDL.LU R28, [R1+0x320] ;  /* 0x00032000011c7983 */ /* 0x000f6c0000300800 */
[----:B------:R-:W-:Y:S02]  /*32830*/  IMAD.MOV.U32 R12, RZ, RZ, R22 ;  /* 0x000000ffff0c7224 */ /* 0x000fe400078e0016 */
[----:B------:R-:W-:Y:S02]  /*32840*/  IMAD.MOV.U32 R13, RZ, RZ, R10 ;  /* 0x000000ffff0d7224 */ /* 0x000fe400078e000a */
[----:B------:R-:W-:-:S02]  /*32850*/  IMAD.MOV.U32 R14, RZ, RZ, R8 ;  /* 0x000000ffff0e7224 */ /* 0x000fc400078e0008 */
[----:B------:R-:W-:-:S07]  /*32860*/  IMAD.MOV.U32 R15, RZ, RZ, R20 ;  /* 0x000000ffff0f7224 */ /* 0x000fce00078e0014 */
[----:B---3--:R-:W-:Y:S03]  /*32870*/  HMMA.16816.F32 R12, R12, R2, R24 ;  /* 0x000000020c0c723c */ /* 0x008fe60000001818 */
[----:B------:R0:W-:Y:S04]  /*32880*/  STL.64 [R1+0x20], R16 ;  /* 0x0000201001007387 */ /* 0x0001e80000100a00 */
[----:B------:R-:W-:Y:S04]  /*32890*/  STL.64 [R1+0x28], R18 ;  /* 0x0000281201007387 */ /* 0x000fe80000100a00 */
[----:B------:R-:W3:Y:S04]  /*328a0*/  LDL.LU.64 R26, [R1+0x16b8] ;  /* 0x0016b800011a7983 */ /* 0x000ee80000300a00 */
[----:B------:R-:W3:Y:S01]  /*328b0*/  LDL.LU.64 R24, [R1+0x16b0] ;  /* 0x0016b00001187983 */ /* 0x000ee20000300a00 */
[----:B0-----:R-:W-:-:S07]  /*328c0*/  IMAD.MOV.U32 R17, RZ, RZ, R10 ;  /* 0x000000ffff117224 */ /* 0x001fce00078e000a */
[----:B------:R0:W-:Y:S01]  /*328d0*/  STL [R1+0x68], R14 ;  /* 0x0000680e01007387 */ /* 0x0001e20000100800 */
[----:B------:R-:W-:-:S03]  /*328e0*/  IMAD.MOV.U32 R10, RZ, RZ, R15 ;  /* 0x000000ffff0a7224 */ /* 0x000fc600078e000f */
[----:B0-----:R-:W3:Y:S04]  /*328f0*/  LDL.LU R14, [R1+0x260] ;  /* 0x00026000010e7983 */ /* 0x001ee80000300800 */
[----:B------:R-:W3:Y:S01]  /*32900*/  LDL.LU R15, [R1+0x264] ;  /* 0x00026400010f7983 */ /* 0x000ee20000300800 */
[----:B------:R-:W-:Y:S02]  /*32910*/  IMAD.MOV.U32 R16, RZ, RZ, R22 ;  /* 0x000000ffff107224 */ /* 0x000fe400078e0016 */
[----:B------:R-:W-:Y:S02]  /*32920*/  IMAD.MOV.U32 R18, RZ, RZ, R8 ;  /* 0x000000ffff127224 */ /* 0x000fe400078e0008 */
[----:B------:R-:W-:Y:S02]  /*32930*/  IMAD.MOV.U32 R19, RZ, RZ, R20 ;  /* 0x000000ffff137224 */ /* 0x000fe400078e0014 */
[----:B------:R-:W-:-:S02]  /*32940*/  IMAD.MOV.U32 R3, RZ, RZ, R12 ;  /* 0x000000ffff037224 */ /* 0x000fc400078e000c */
[----:B------:R-:W-:-:S03]  /*32950*/  IMAD.MOV.U32 R2, RZ, RZ, R13 ;  /* 0x000000ffff027224 */ /* 0x000fc600078e000d */
[----:B---3--:R-:W-:Y:S01]  /*32960*/  HMMA.16816.F32 R12, R16, R14, R24 ;  /* 0x0000000e100c723c */ /* 0x008fe20000001818 */
[----:B------:R-:W2:Y:S04]  /*32970*/  LDL.LU.64 R26, [R1+0x16a8] ;  /* 0x0016a800011a7983 */ /* 0x000ea80000300a00 */
[----:B------:R-:W2:-:S15]  /*32980*/  LDL.LU.64 R24, [R1+0x16a0] ;  /* 0x0016a00001187983 */ /* 0x000e9e0000300a00 */
[----:B------:R-:W-:-:S03]  /*32990*/  NOP ;  /* 0x0000000000007918 */ /* 0x000fc60000000000 */
[----:B------:R0:W-:Y:S01]  /*329a0*/  STL.64 [R1+0x50], R12 ;  /* 0x0000500c01007387 */ /* 0x0001e20000100a00 */
[----:B------:R-:W-:Y:S02]  /*329b0*/  IMAD.MOV.U32 R8, RZ, RZ, R15 ;  /* 0x000000ffff087224 */ /* 0x000fe400078e000f */
[----:B------:R-:W-:Y:S01]  /*329c0*/  IMAD.MOV.U32 R15, RZ, RZ, R21 ;  /* 0x000000ffff0f7224 */ /* 0x000fe200078e0015 */
[----:B------:R1:W-:Y:S01]  /*329d0*/  STL [R1+0x58], R14 ;  /* 0x0000580e01007387 */ /* 0x0003e20000100800 */
[----:B0-----:R-:W-:Y:S02]  /*329e0*/  IMAD.MOV.U32 R12, RZ, RZ, R23 ;  /* 0x000000ffff0c7224 */ /* 0x001fe400078e0017 */
[----:B------:R-:W-:Y:S02]  /*329f0*/  IMAD.MOV.U32 R13, RZ, RZ, R11 ;  /* 0x000000ffff0d7224 */ /* 0x000fe400078e000b */
[----:B-1----:R-:W-:-:S07]  /*32a00*/  IMAD.MOV.U32 R14, RZ, RZ, R9 ;  /* 0x000000ffff0e7224 */ /* 0x002fce00078e0009 */
[----:B--2---:R-:W-:Y:S01]  /*32a10*/  HMMA.16816.F32 R24, R12, R6, R24 ;  /* 0x000000060c18723c */ /* 0x004fe20000001818 */
[----:B------:R-:W4:Y:S01]  /*32a20*/  LDL.LU.64 R6, [R1+0x1698] ;  /* 0x0016980001067983 */ /* 0x000f220000300a00 */
[----:B------:R-:W-:Y:S02]  /*32a30*/  IMAD.MOV.U32 R16, RZ, RZ, R23 ;  /* 0x000000ffff107224 */ /* 0x000fe400078e0017 */
[----:B------:R-:W-:Y:S01]  /*32a40*/  IMAD.MOV.U32 R17, RZ, RZ, R11 ;  /* 0x000000ffff117224 */ /* 0x000fe200078e000b */
[----:B-----5:R-:W-:-:S15]  /*32a50*/  LDS.64 R12, [R28+UR7+0x1880] ;  /* 0x001880071c0c7984 */ /* 0x020fde0008000a00 */
[----:B------:R-:W-:-:S03]  /*32a60*/  NOP ;  /* 0x0000000000007918 */ /* 0x000fc60000000000 */
[----:B------:R-:W-:Y:S01]  /*32a70*/  STL [R1+0x94], R25 ;  /* 0x0000941901007387 */ /* 0x000fe20000100800 */
[----:B------:R-:W-:-:S03]  /*32a80*/  IMAD.MOV.U32 R22, RZ, RZ, R26 ;  /* 0x000000ffff167224 */ /* 0x000fc600078e001a */
[----:B------:R0:W-:Y:S04]  /*32a90*/  STL [R1+0x9c], R27 ;  /* 0x00009c1b01007387 */ /* 0x0001e80000100800 */
[----:B------:R-:W4:Y:S04]  /*32aa0*/  LDL.LU R26, [R1+0x2a8] ;  /* 0x0002a800011a7983 */ /* 0x000f280000300800 */
[----:B0-----:R-:W4:Y:S01]  /*32ab0*/  LDL.LU R27, [R1+0x2ac] ;  /* 0x0002ac00011b7983 */ /* 0x001f220000300800 */
[----:B------:R-:W-:Y:S02]  /*32ac0*/  IMAD.MOV.U32 R18, RZ, RZ, R9 ;  /* 0x000000ffff127224 */ /* 0x000fe400078e0009 */
[----:B------:R-:W-:Y:S01]  /*32ad0*/  IMAD.MOV.U32 R19, RZ, RZ, R21 ;  /* 0x000000ffff137224 */ /* 0x000fe200078e0015 */
[----:B------:R-:W2:Y:S01]  /*32ae0*/  LDL.LU R15, [R1+0x34c] ;  /* 0x00034c00010f7983 */ /* 0x000ea20000300800 */
[----:B------:R-:W-:-:S05]  /*32af0*/  IMAD.MOV.U32 R20, RZ, RZ, R24 ;  /* 0x000000ffff147224 */ /* 0x000fca00078e0018 */
[----:B----4-:R-:W-:Y:S01]  /*32b00*/  HMMA.16816.F32 R24, R16, R26, R4 ;  /* 0x0000001a1018723c */ /* 0x010fe20000001804 */
[----:B------:R-:W0:-:S15]  /*32b10*/  LDS.64 R4, [R28+UR7+0x1080] ;  /* 0x001080071c047984 */ /* 0x000e1e0008000a00 */
[----:B------:R-:W-:-:S07]  /*32b20*/  NOP ;  /* 0x0000000000007918 */ /* 0x000fce0000000000 */
[----:B------:R1:W-:Y:S04]  /*32b30*/  STL.64 [R1+0x1640], R26 ;  /* 0x0016401a01007387 */ /* 0x0003e80000100a00 */
[----:B-1----:R-:W3:Y:S04]  /*32b40*/  LDL.LU R26, [R1+0x288] ;  /* 0x00028800011a7983 */ /* 0x002ee80000300800 */
[----:B------:R-:W3:Y:S04]  /*32b50*/  LDL.LU R27, [R1+0x28c] ;  /* 0x00028c00011b7983 */ /* 0x000ee80000300800 */
[----:B------:R-:W4:Y:S04]  /*32b60*/  LDL.LU R28, [R1+0x270] ;  /* 0x00027000011c7983 */ /* 0x000f280000300800 */
[----:B0-----:R-:W-:Y:S04]  /*32b70*/  STL.64 [R1+0x18], R4 ;  /* 0x0000180401007387 */ /* 0x001fe80000100a00 */
[----:B------:R-:W4:Y:S04]  /*32b80*/  LDL.LU R29, [R1+0x274] ;  /* 0x00027400011d7983 */ /* 0x000f280000300800 */
[----:B------:R0:W-:Y:S04]  /*32b90*/  STL [R1+0x1600], R13 ;  /* 0x0016000d01007387 */ /* 0x0001e80000100800 */
[----:B0-----:R-:W5:Y:S04]  /*32ba0*/  LDL.LU R13, [R1+0x18] ;  /* 0x00001800010d7983 */ /* 0x001f680000300800 */
[----:B--2---:R-:W-:Y:S04]  /*32bb0*/  STL [R1+0x1690], R15 ;  /* 0x0016900f01007387 */ /* 0x004fe80000100800 */
[----:B-----5:R0:W-:Y:S04]  /*32bc0*/  STL.64 [R1+0x1688], R12 ;  /* 0x0016880c01007387 */ /* 0x0201e80000100a00 */
[----:B0-----:R-:W3:Y:S04]  /*32bd0*/  LDL.LU R12, [R1] ;  /* 0x00000000010c7983 */ /* 0x001ee80000300800 */
[----:B------:R-:W3:Y:S04]  /*32be0*/  LDL.LU R13, [R1+0x4] ;  /* 0x00000400010d7983 */ /* 0x000ee80000300800 */
[----:B------:R-:W3:Y:S04]  /*32bf0*/  LDL.LU R14, [R1+0x8] ;  /* 0x00000800010e7983 */ /* 0x000ee80000300800 */
[----:B------:R-:W3:Y:S02]  /*32c00*/  LDL.LU R15, [R1+0xc] ;  /* 0x00000c00010f7983 */ /* 0x000ee40000300800 */
[----:B---3--:R-:W-:Y:S02]  /*32c10*/  HMMA.16816.F32 R16, R16, R26, R12 ;  /* 0x0000001a1010723c */ /* 0x008fe4000000180c */
[----:B------:R-:W2:Y:S04]  /*32c20*/  LDL.LU R15, [R1+0x1690] ;  /* 0x00169000010f7983 */ /* 0x000ea80000300800 */
[----:B------:R-:W3:-:S15]  /*32c30*/  LDL.LU.64 R12, [R1+0x1688] ;  /* 0x00168800010c7983 */ /* 0x000ede0000300a00 */
[----:B------:R-:W-:-:S02]  /*32c40*/  NOP ;  /* 0x0000000000007918 */ /* 0x000fc40000000000 */
[----:B------:R0:W-:Y:S04]  /*32c50*/  STL.64 [R1+0x80], R16 ;  /* 0x0000801001007387 */ /* 0x0001e80000100a00 */
[----:B------:R1:W-:Y:S04]  /*32c60*/  STL.64 [R1+0x88], R18 ;  /* 0x0000881201007387 */ /* 0x0003e80000100a00 */
[----:B0-----:R-:W4:Y:S04]  /*32c70*/  LDL.LU R16, [R1+0x30] ;  /* 0x0000300001107983 */ /* 0x001f280000300800 */
[----:B------:R-:W4:Y:S01]  /*32c80*/  LDL.LU R17, [R1+0x34] ;  /* 0x0000340001117983 */ /* 0x000f220000300800 */
[----:B-1----:R-:W-:-:S03]  /*32c90*/  IMAD.MOV.U32 R19, RZ, RZ, R0 ;  /* 0x000000ffff137224 */ /* 0x002fc600078e0000 */
[----:B------:R-:W4:Y:S04]  /*32ca0*/  LDL.LU R18, [R1+0x38] ;  /* 0x0000380001127983 */ /* 0x000f280000300800 */
[----:B--2---:R-:W0:Y:S04]  /*32cb0*/  LDS.64 R26, [R15+UR7+0x1080] ;  /* 0x001080070f1a7984 */ /* 0x004e280008000a00 */
[----:B------:R-:W1:Y:S04]  /*32cc0*/  LDS.64 R14, [R15+UR7+0x1880] ;  /* 0x001880070f0e7984 */ /* 0x000e680008000a00 */
[----:B0-----:R0:W-:Y:S01]  /*32cd0*/  STL [R1+0x14], R27 ;  /* 0x0000141b01007387 */ /* 0x0011e20000100800 */
[----:B------:R-:W-:-:S03]  /*32ce0*/  IMAD.MOV.U32 R0, RZ, RZ, R26 ;  /* 0x000000ffff007224 */ /* 0x000fc600078e001a */
[----:B------:R-:W2:Y:S04]  /*32cf0*/  LDL.LU R26, [R1+0x1d8] ;  /* 0x0001d800011a7983 */ /* 0x000ea80000300800 */
[----:B0-----:R-:W2:Y:S04]  /*32d00*/  LDL.LU R27, [R1+0x1dc] ;  /* 0x0001dc00011b7983 */ /* 0x001ea80000300800 */
[----:B--2---:R-:W-:Y:S04]  /*32d10*/  STL.64 [R1+0x1660], R26 ;  /* 0x0016601a01007387 */ /* 0x004fe80000100a00 */
[----:B------:R0:W-:Y:S04]  /*32d20*/  STL.64 [R1+0x1658], R24 ;  /* 0x0016581801007387 */ /* 0x0001e80000100a00 */
[----:B0-----:R-:W2:Y:S04]  /*32d30*/  LDL.LU R24, [R1+0x20] ;  /* 0x0000200001187983 */ /* 0x001ea80000300800 */
[----:B------:R-:W2:Y:S04]  /*32d40*/  LDL.LU R25, [R1+0x24] ;  /* 0x0000240001197983 */ /* 0x000ea80000300800 */
[----:B--2---:R0:W-:Y:S04]  /*32d50*/  STL.64 [R1+0x1668], R24 ;  /* 0x0016681801007387 */ /* 0x0041e80000100a00 */
[----:B0-----:R-:W2:Y:S04]  /*32d60*/  LDL.LU R24, [R1+0x2b0] ;  /* 0x0002b00001187983 */ /* 0x001ea80000300800 */
[----:B------:R-:W2:Y:S04]  /*32d70*/  LDL.LU R25, [R1+0x2b4] ;  /* 0x0002b40001197983 */ /* 0x000ea80000300800 */
[----:B------:R-:W5:Y:S04]  /*32d80*/  LDL.LU R26, [R1+0x28] ;  /* 0x00002800011a7983 */ /* 0x000f680000300800 */
[----:B------:R-:W5:Y:S04]  /*32d90*/  LDL.LU R27, [R1+0x2c] ;  /* 0x00002c00011b7983 */ /* 0x000f680000300800 */
[----:B-1----:R-:W-:Y:S04]  /*32da0*/  STL [R1+0x1638], R15 ;  /* 0x0016380f01007387 */ /* 0x002fe80000100800 */
[----:B------:R-:W-:Y:S04]  /*32db0*/  STL [R1+0x1650], R14 ;  /* 0x0016500e01007387 */ /* 0x000fe80000100800 */
[----:B---3--:R0:W-:Y:S02]  /*32dc0*/  STL.64 [R1+0x1648], R12 ;  /* 0x0016480c01007387 */ /* 0x0081e40000100a00 */
[----:B0-----:R-:W-:-:S02]  /*32dd0*/  IMAD.MOV.U32 R12, RZ, RZ, R3 ;  /* 0x000000ffff0c7224 */ /* 0x001fc400078e0003 */
[----:B------:R-:W3:Y:S01]  /*32de0*/  LDL.LU R3, [R1+0x1684] ;  /* 0x0016840001037983 */ /* 0x000ee20000300800 */
[----:B------:R-:W-:-:S03]  /*32df0*/  IMAD.MOV.U32 R13, RZ, RZ, R2 ;  /* 0x000000ffff0d7224 */ /* 0x000fc600078e0002 */
[----:B------:R-:W2:Y:S04]  /*32e00*/  LDL.LU R2, [R1+0x1680] ;  /* 0x0016800001027983 */ /* 0x000ea80000300800 */
[----:B------:R-:W5:Y:S01]  /*32e10*/  LDL.LU R14, [R1+0x68] ;  /* 0x00006800010e7983 */ /* 0x000f620000300800 */
[----:B------:R-:W-:Y:S02]  /*32e20*/  IMAD.MOV.U32 R15, RZ, RZ, R10 ;  /* 0x000000ffff0f7224 */ /* 0x000fe400078e000a */
[----:B------:R-:W-:Y:S02]  /*32e30*/  IMAD.MOV.U32 R4, RZ, RZ, R23 ;  /* 0x000000ffff047224 */ /* 0x000fe400078e0017 */
[----:B------:R-:W-:Y:S02]  /*32e40*/  IMAD.MOV.U32 R5, RZ, RZ, R11 ;  /* 0x000000ffff057224 */ /* 0x000fe400078e000b */
[----:B------:R-:W-:-:S02]  /*32e50*/  IMAD.MOV.U32 R6, RZ, RZ, R9 ;  /* 0x000000ffff067224 */ /* 0x000fc400078e0009 */
[----:B------:R-:W-:-:S07]  /*32e60*/  IMAD.MOV.U32 R7, RZ, RZ, R21 ;  /* 0x000000ffff077224 */ /* 0x000fce00078e0015 */
[----:B----4-:R-:W-:Y:S01]  /*32e70*/  HMMA.16816.F32 R4, R4, R28, R16 ;  /* 0x0000001c0404723c */ /* 0x010fe20000001810 */
[----:B-----5:R-:W-:Y:S04]  /*32e80*/  STL.64 [R1+0x1678], R14 ;  /* 0x0016780e01007387 */ /* 0x020fe80000100a00 */
[----:B------:R0:W-:Y:S04]  /*32e90*/  STL.64 [R1+0x1670], R12 ;  /* 0x0016700c01007387 */ /* 0x0001e80000100a00 */
[----:B0-----:R-:W4:Y:S04]  /*32ea0*/  LDL.LU R12, [R1+0x40] ;  /* 0x00004000010c7983 */ /* 0x001f280000300800 */
[----:B------:R-:W4:Y:S01]  /*32eb0*/  LDL.LU R13, [R1+0x44] ;  /* 0x00004400010d7983 */ /* 0x000f220000300800 */
[----:B---3--:R-:W-:-:S03]  /*32ec0*/  IMAD.MOV.U32 R14, RZ, RZ, R3 ;  /* 0x000000ffff0e7224 */ /* 0x008fc600078e0003 */
[----:B------:R-:W3:Y:S01]  /*32ed0*/  LDL.LU R28, [R1+0x1a8] ;  /* 0x0001a800011c7983 */ /* 0x000ee20000300800 */
[----:B--2---:R-:W-:-:S05]  /*32ee0*/  IMAD.MOV.U32 R15, RZ, RZ, R2 ;  /* 0x000000ffff0f7224 */ /* 0x004fca00078e0002 */
[----:B------:R0:W-:Y:S04]  /*32ef0*/  STL.64 [R1+0x30], R4 ;  /* 0x0000300401007387 */ /* 0x0001e80000100a00 */
[----:B------:R1:W-:Y:S04]  /*32f00*/  STL.64 [R1+0x38], R6 ;  /* 0x0000380601007387 */ /* 0x0003e80000100a00 */
[----:B------:R-:W3:Y:S01]  /*32f10*/  LDL.LU R29, [R1+0x1ac] ;  /* 0x0001ac00011d7983 */ /* 0x000ee20000300800 */
[----:B0-----:R-:W-:-:S03]  /*32f20*/  IMAD.MOV.U32 R4, RZ, RZ, R23 ;  /* 0x000000ffff047224 */ /* 0x001fc600078e0017 */
[----:B------:R-:W2:Y:S01]  /*32f30*/  LDL.LU R2, [R1+0x180] ;  /* 0x0001800001027983 */ /* 0x000ea20000300800 */
[----:B------:R-:W-:Y:S02]  /*32f40*/  IMAD.MOV.U32 R5, RZ, RZ, R11 ;  /* 0x000000ffff057224 */ /* 0x000fe400078e000b */
[----:B-1----:R-:W-:Y:S01]  /*32f50*/  IMAD.MOV.U32 R6, RZ, RZ, R9 ;  /* 0x000000ffff067224 */ /* 0x002fe200078e0009 */
[----:B------:R-:W2:Y:S01]  /*32f60*/  LDL.LU R3, [R1+0x184] ;  /* 0x0001840001037983 */ /* 0x000ea20000300800 */
[----:B------:R-:W-:-:S07]  /*32f70*/  IMAD.MOV.U32 R7, RZ, RZ, R21 ;  /* 0x000000ffff077224 */ /* 0x000fce00078e0015 */
[----:B----4-:R-:W-:Y:S01]  /*32f80*/  HMMA.16816.F32 R4, R4, R24, R12 ;  /* 0x000000180404723c */ /* 0x010fe2000000180c */
[----:B------:R-:W4:Y:S04]  /*32f90*/  LDL.LU.64 R14, [R1+0x1678] ;  /* 0x00167800010e7983 */ /* 0x000f280000300a00 */
[----:B------:R-:W4:Y:S04]  /*32fa0*/  LDL.LU.64 R12, [R1+0x1670] ;  /* 0x00167000010c7983 */ /* 0x000f280000300a00 */
[----:B------:R-:W5:-:S14]  /*32fb0*/  LDL.LU.64 R24, [R1+0x1668] ;  /* 0x0016680001187983 */ /* 0x000f5c0000300a00 */
[----:B------:R-:W-:Y:S04]  /*32fc0*/  STL.64 [R1+0x70], R4 ;  /* 0x0000700401007387 */ /* 0x000fe80000100a00 */
[----:B------:R0:W-:Y:S04]  /*32fd0*/  STL.64 [R1+0x78], R6 ;  /* 0x0000780601007387 */ /* 0x0001e80000100a00 */
[----:B0-----:R-:W5:Y:S04]  /*32fe0*/  LDL.LU R6, [R1+0x2b8] ;  /* 0x0002b80001067983 */ /* 0x001f680000300800 */
[----:B------:R-:W5:Y:S01]  /*32ff0*/  LDL.LU R7, [R1+0x2bc] ;  /* 0x0002bc0001077983 */ /* 0x000f620000300800 */
[----:B------:R-:W-:-:S02]  /*33000*/  IMAD.MOV.U32 R16, RZ, RZ, R23 ;  /* 0x000000ffff107224 */ /* 0x000fc400078e0017 */
[----:B------:R-:W-:Y:S02]  /*33010*/  IMAD.MOV.U32 R17, RZ, RZ, R11 ;  /* 0x000000ffff117224 */ /* 0x000fe400078e000b */
[----:B------:R-:W-:Y:S02]  /*33020*/  IMAD.MOV.U32 R18, RZ, RZ, R9 ;  /* 0x000000ffff127224 */ /* 0x000fe400078e0009 */
[----:B------:R-:W-:-:S07]  /*33030*/  IMAD.MOV.U32 R19, RZ, RZ, R21 ;  /* 0x000000ffff137224 */ /* 0x000fce00078e0015 */
[----:B-----5:R-:W-:Y:S01]  /*33040*/  HMMA.16816.F32 R4, R16, R6, R24 ;  /* 0x000000061004723c */ /* 0x020fe20000001818 */
[----:B------:R-:W4:Y:S04]  /*33050*/  LDL.LU.64 R26, [R1+0x1660] ;  /* 0x00166000011a7983 */ /* 0x000f280000300a00 */
[----:B------:R-:W3:-:S15]  /*33060*/  LDL.LU.64 R24, [R1+0x1658] ;  /* 0x0016580001187983 */ /* 0x000ede0000300a00 */
[----:B------:R-:W-:-:S03]  /*33070*/  NOP ;  /* 0x0000000000007918 */ /* 0x000fc60000000000 */
[----:B------:R0:W-:Y:S04]  /*33080*/  STL.64 [R1+0x20], R4 ;  /* 0x0000200401007387 */ /* 0x0001e80000100a00 */
[----:B------:R1:W-:Y:S04]  /*33090*/  STL.64 [R1+0x28], R6 ;  /* 0x0000280601007387 */ /* 0x0003e80000100a00 */
[----:B------:R-:W5:Y:S01]  /*330a0*/  LDL.LU R10, [R1+0x1c8] ;  /* 0x0001c800010a7983 */ /* 0x000f620000300800 */
[----:B0-----:R-:W-:-:S03]  /*330b0*/  IMAD.MOV.U32 R5, RZ, RZ, R11 ;  /* 0x000000ffff057224 */ /* 0x001fc600078e000b */
[----:B------:R-:W5:Y:S01]  /*330c0*/  LDL.LU R11, [R1+0x1cc] ;  /* 0x0001cc00010b7983 */ /* 0x000f620000300800 */
[----:B------:R-:W-:Y:S02]  /*330d0*/  IMAD.MOV.U32 R4, RZ, RZ, R23 ;  /* 0x000000ffff047224 */ /* 0x000fe400078e0017 */
[----:B-1----:R-:W-:Y:S02]  /*330e0*/  IMAD.MOV.U32 R7, RZ, RZ, R21 ;  /* 0x000000ffff077224 */ /* 0x002fe400078e0015 */
[----:B------:R-:W2:Y:S04]  /*330f0*/  LDL.LU R21, [R1+0x94] ;  /* 0x0000940001157983 */ /* 0x000ea80000300800 */
[----:B------:R-:W2:Y:S01]  /*33100*/  LDL.LU R23, [R1+0x9c] ;  /* 0x00009c0001177983 */ /* 0x000ea20000300800 */
[----:B----4-:R-:W-:Y:S03]  /*33110*/  HMMA.16816.F32 R16, R16, R26, R12 ;  /* 0x0000001a1010723c */ /* 0x010fe6000000180c */
[----:B------:R-:W4:Y:S04]  /*33120*/  LDL.LU R14, [R1+0x1650] ;  /* 0x00165000010e7983 */ /* 0x000f280000300800 */
[----:B------:R-:W3:Y:S04]  /*33130*/  LDL.LU.64 R12, [R1+0x1648] ;  /* 0x00164800010c7983 */ /* 0x000ee80000300a00 */
[----:B------:R-:W2:-:S12]  /*33140*/  LDL.LU.64 R26, [R1+0x1640] ;  /* 0x00164000011a7983 */ /* 0x000e980000300a00 */
[----:B------:R0:W-:Y:S04]  /*33150*/  STL.64 [R1], R16 ;  /* 0x0000001001007387 */ /* 0x0001e80000100a00 */
[----:B------:R1:W-:Y:S04]  /*33160*/  STL [R1+0x8], R18 ;  /* 0x0000081201007387 */ /* 0x0003e80000100800 */
[----:B0-----:R-:W5:Y:S04]  /*33170*/  LDL.LU R16, [R1+0x50] ;  /* 0x0000500001107983 */ /* 0x001f680000300800 */
[----:B------:R-:W5:Y:S04]  /*33180*/  LDL.LU R17, [R1+0x54] ;  /* 0x0000540001117983 */ /* 0x000f680000300800 */
[----:B-1----:R-:W5:Y:S01]  /*33190*/  LDL.LU R18, [R1+0x58] ;  /* 0x0000580001127983 */ /* 0x002f620000300800 */
[----:B------:R-:W-:-:S02]  /*331a0*/  IMAD.MOV.U32 R15, RZ, RZ, R19 ;  /* 0x000000ffff0f7224 */ /* 0x000fc400078e0013 */
[----:B------:R-:W-:Y:S02]  /*331b0*/  IMAD.MOV.U32 R6, RZ, RZ, R9 ;  /* 0x000000ffff067224 */ /* 0x000fe400078e0009 */
[----:B------:R-:W-:-:S07]  /*331c0*/  IMAD.MOV.U32 R19, RZ, RZ, R8 ;  /* 0x000000ffff137224 */ /* 0x000fce00078e0008 */
[----:B-----5:R-:W-:Y:S07]  /*331d0*/  HMMA.16816.F32 R8, R4, R10, R16 ;  /* 0x0000000a0408723c */ /* 0x020fee0000001810 */
[----:B---3--:R-:W-:Y:S02]  /*331e0*/  IMAD.MOV.U32 R4, RZ, RZ, R13 ;  /* 0x000000ffff047224 */ /* 0x008fe400078e000d */
[----:B------:R-:W-:Y:S02]  /*331f0*/  IMAD.MOV.U32 R5, RZ, RZ, R12 ;  /* 0x000000ffff057224 */ /* 0x000fe400078e000c */
[----:B------:R-:W-:-:S02]  /*33200*/  IMAD.MOV.U32 R6, RZ, RZ, R0 ;  /* 0x000000ffff067224 */ /* 0x000fc400078e0000 */
[----:B----4-:R-:W-:-:S07]  /*33210*/  IMAD.MOV.U32 R7, RZ, RZ, R14 ;  /* 0x000000ffff077224 */ /* 0x010fce00078e000e */
[----:B--2---:R-:W-:Y:S01]  /*33220*/  HMMA.16816.F32 R4, R4, R2, R20 ;  /* 0x000000020404723c */ /* 0x004fe20000001814 */
[----:B------:R-:W-:Y:S02]  /*33230*/  IMAD.MOV.U32 R16, RZ, RZ, R13 ;  /* 0x000000ffff107224 */ /* 0x000fe400078e000d */
[----:B------:R-:W-:Y:S02]  /*33240*/  IMAD.MOV.U32 R17, RZ, RZ, R12 ;  /* 0x000000ffff117224 */ /* 0x000fe400078e000c */
[----:B------:R-:W-:Y:S02]  /*33250*/  IMAD.MOV.U32 R18, RZ, RZ, R0 ;  /* 0x000000ffff127224 */ /* 0x000fe400078e0000 */
[----:B------:R-:W-:Y:S01]  /*33260*/  IMAD.MOV.U32 R19, RZ, RZ, R14 ;  /* 0x000000ffff137224 */ /* 0x000fe200078e000e */
[----:B------:R0:W-:Y:S06]  /*33270*/  STL.64 [R1+0x15e8], R10 ;  /* 0x0015e80a01007387 */ /* 0x0001ec0000100a00 */
[----:B------:R-:W-:Y:S09]  /*33280*/  HMMA.16816.F32 R20, R16, R28, R24 ;  /* 0x0000001c1014723c */ /* 0x000ff20000001818 */
[----:B------:R-:W-:Y:S04]  /*33290*/  STL.64 [R1+0x15f8], R6 ;  /* 0x0015f80601007387 */ /* 0x000fe80000100a00 */
[----:B------:R-:W-:Y:S04]  /*332a0*/  STL.64 [R1+0x15f0], R4 ;  /* 0x0015f00401007387 */ /* 0x000fe80000100a00 */
[----:B------:R-:W2:Y:S04]  /*332b0*/  LDL.LU R28, [R1+0x170] ;  /* 0x00017000011c7983 */ /* 0x000ea80000300800 */
[----:B------:R-:W2:Y:S04]  /*332c0*/  LDL.LU R29, [R1+0x174] ;  /* 0x00017400011d7983 */ /* 0x000ea80000300800 */
[----:B0-----:R-:W3:Y:S04]  /*332d0*/  LDL.LU R10, [R1+0x158] ;  /* 0x00015800010a7983 */ /* 0x001ee80000300800 */
[----:B------:R-:W3:Y:S04]  /*332e0*/  LDL.LU R11, [R1+0x15c] ;  /* 0x00015c00010b7983 */ /* 0x000ee80000300800 */
[----:B------:R-:W4:Y:S04]  /*332f0*/  LDL.LU R2, [R1+0x1a0] ;  /* 0x0001a00001027983 */ /* 0x000f280000300800 */
[----:B------:R-:W4:Y:S04]  /*33300*/  LDL.LU R3, [R1+0x1a4] ;  /* 0x0001a40001037983 */ /* 0x000f280000300800 */
[----:B---3--:R-:W-:Y:S04]  /*33310*/  STL.64 [R1+0x1610], R10 ;  /* 0x0016100a01007387 */ /* 0x008fe80000100a00 */
[----:B------:R0:W-:Y:S04]  /*33320*/  STL.64 [R1+0x1608], R8 ;  /* 0x0016080801007387 */ /* 0x0001e80000100a00 */
[----:B0-----:R-:W3:Y:S04]  /*33330*/  LDL.LU R8, [R1+0x20] ;  /* 0x0000200001087983 */ /* 0x001ee80000300800 */
[----:B------:R-:W3:Y:S04]  /*33340*/  LDL.LU R9, [R1+0x24] ;  /* 0x0000240001097983 */ /* 0x000ee80000300800 */
[----:B------:R-:W5:Y:S04]  /*33350*/  LDL.LU R10, [R1+0x28] ;  /* 0x00002800010a7983 */ /* 0x000f680000300800 */
[----:B------:R-:W5:Y:S04]  /*33360*/  LDL.LU R11, [R1+0x2c] ;  /* 0x00002c00010b7983 */ /* 0x000f680000300800 */
[----:B-----5:R-:W-:Y:S04]  /*33370*/  STL.64 [R1+0x1620], R10 ;  /* 0x0016200a01007387 */ /* 0x020fe80000100a00 */
[----:B---3--:R0:W-:Y:S04]  /*33380*/  STL.64 [R1+0x1618], R8 ;  /* 0x0016180801007387 */ /* 0x0081e80000100a00 */
[----:B0-----:R-:W3:Y:S04]  /*33390*/  LDL.LU R8, [R1+0x70] ;  /* 0x0000700001087983 */ /* 0x001ee80000300800 */
[----:B------:R-:W3:Y:S04]  /*333a0*/  LDL.LU R9, [R1+0x74] ;  /* 0x0000740001097983 */ /* 0x000ee80000300800 */
[----:B------:R-:W5:Y:S04]  /*333b0*/  LDL.LU R10, [R1+0x78] ;  /* 0x00007800010a7983 */ /* 0x000f680000300800 */
[----:B------:R-:W5:Y:S04]  /*333c0*/  LDL.LU R11, [R1+0x7c] ;  /* 0x00007c00010b7983 */ /* 0x000f680000300800 */
[----:B-----5:R-:W-:Y:S04]  /*333d0*/  STL.64 [R1+0x1630], R10 ;  /* 0x0016300a01007387 */ /* 0x020fe80000100a00 */
[----:B---3--:R0:W-:Y:S04]  /*333e0*/  STL.64 [R1+0x1628], R8 ;  /* 0x0016280801007387 */ /* 0x0081e80000100a00 */
[----:B0-----:R-:W2:Y:S04]  /*333f0*/  LDL.LU R8, [R1+0x80] ;  /* 0x0000800001087983 */ /* 0x001ea80000300800 */
[----:B------:R-:W2:Y:S04]  /*33400*/  LDL.LU R9, [R1+0x84] ;  /* 0x0000840001097983 */ /* 0x000ea80000300800 */
[----:B------:R-:W2:Y:S04]  /*33410*/  LDL.LU R10, [R1+0x88] ;  /* 0x00008800010a7983 */ /* 0x000ea80000300800 */
[----:B------:R-:W2:Y:S01]  /*33420*/  LDL.LU R11, [R1+0x8c] ;  /* 0x00008c00010b7983 */ /* 0x000ea20000300800 */
[----:B------:R-:W-:-:S03]  /*33430*/  IMAD.MOV.U32 R7, RZ, RZ, R15 ;  /* 0x000000ffff077224 */ /* 0x000fc600078e000f */
[----:B------:R-:W3:Y:S04]  /*33440*/  LDL.LU R4, [R1] ;  /* 0x0000000001047983 */ /* 0x000ee80000300800 */
[----:B------:R-:W3:Y:S04]  /*33450*/  LDL.LU R5, [R1+0x4] ;  /* 0x0000040001057983 */ /* 0x000ee80000300800 */
[----:B------:R-:W3:Y:S04]  /*33460*/  LDL.LU R6, [R1+0x8] ;  /* 0x0000080001067983 */ /* 0x000ee80000300800 */
[----:B------:R-:W5:Y:S04]  /*33470*/  LDL.LU R15, [R1+0x1638] ;  /* 0x00163800010f7983 */ /* 0x000f680000300800 */
[----:B------:R0:W-:Y:S04]  /*33480*/  STL.64 [R1+0x15e0], R22 ;  /* 0x0015e01601007387 */ /* 0x0001e80000100a00 */
[----:B0-----:R-:W3:Y:S04]  /*33490*/  LDL.LU R22, [R1+0x168] ;  /* 0x0001680001167983 */ /* 0x001ee80000300800 */
[----:B------:R-:W3:Y:S01]  /*334a0*/  LDL.LU R23, [R1+0x16c] ;  /* 0x00016c0001177983 */ /* 0x000ee20000300800 */
[----:B--2---:R-:W-:Y:S03]  /*334b0*/  HMMA.16816.F32 R16, R16, R28, R8 ;  /* 0x0000001c1010723c */ /* 0x004fe60000001808 */
[----:B------:R-:W3:Y:S04]  /*334c0*/  LDL.LU.64 R10, [R1+0x1630] ;  /* 0x00163000010a7983 */ /* 0x000ee80000300a00 */
[----:B------:R-:W3:-:S15]  /*334d0*/  LDL.LU.64 R8, [R1+0x1628] ;  /* 0x0016280001087983 */ /* 0x000ede0000300a00 */
[----:B------:R-:W-:-:S01]  /*334e0*/  NOP ;  /* 0x0000000000007918 */ /* 0x000fc20000000000 */
[----:B------:R0:W-:Y:S01]  /*334f0*/  STL.64 [R1+0x40], R16 ;  /* 0x0000401001007387 */ /* 0x0001e20000100a00 */
[----:B------:R-:W-:Y:S02]  /*33500*/  IMAD.MOV.U32 R29, RZ, RZ, R18 ;  /* 0x000000ffff1d7224 */ /* 0x000fe400078e0012 */
[----:B------:R-:W-:Y:S01]  /*33510*/  IMAD.MOV.U32 R28, RZ, RZ, R19 ;  /* 0x000000ffff1c7224 */ /* 0x000fe200078e0013 */
[----:B0-----:R-:W4:Y:S04]  /*33520*/  LDL.LU R16, [R1+0x30] ;  /* 0x0000300001107983 */ /* 0x001f280000300800 */
[----:B------:R-:W4:Y:S04]  /*33530*/  LDL.LU R17, [R1+0x34] ;  /* 0x0000340001117983 */ /* 0x000f280000300800 */
[----:B------:R-:W4:Y:S04]  /*33540*/  LDL.LU R18, [R1+0x38] ;  /* 0x0000380001127983 */ /* 0x000f280000300800 */
[----:B------:R-:W4:Y:S01]  /*33550*/  LDL.LU R19, [R1+0x3c] ;  /* 0x00003c0001137983 */ /* 0x000f220000300800 */
[----:B------:R-:W-:-:S02]  /*33560*/  IMAD.MOV.U32 R24, RZ, RZ, R13 ;  /* 0x000000ffff187224 */ /* 0x000fc400078e000d */
[----:B------:R-:W-:Y:S02]  /*33570*/  IMAD.MOV.U32 R25, RZ, RZ, R12 ;  /* 0x000000ffff197224 */ /* 0x000fe400078e000c */
[----:B------:R-:W-:Y:S02]  /*33580*/  IMAD.MOV.U32 R26, RZ, RZ, R0 ;  /* 0x000000ffff1a7224 */ /* 0x000fe400078e0000 */
[----:B------:R-:W-:-:S07]  /*33590*/  IMAD.MOV.U32 R27, RZ, RZ, R14 ;  /* 0x000000ffff1b7224 */ /* 0x000fce00078e000e */
[----:B----4-:R-:W-:-:S15]  /*335a0*/  HMMA.16816.F32 R16, R24, R2, R16 ;  /* 0x000000021810723c */ /* 0x010fde0000001810 */
[----:B------:R-:W-:-:S08]  /*335b0*/  NOP ;  /* 0x0000000000007918 */ /* 0x000fd00000000000 */
[----:B------:R0:W-:Y:S01]  /*335c0*/  STL.64 [R1+0x30], R16 ;  /* 0x0000301001007387 */ /* 0x0001e20000100a00 */
[----:B------:R-:W-:Y:S02]  /*335d0*/  IMAD.MOV.U32 R3, RZ, RZ, R18 ;  /* 0x000000ffff037224 */ /* 0x000fe400078e0012 */
[----:B------:R-:W-:Y:S02]  /*335e0*/  IMAD.MOV.U32 R2, RZ, RZ, R19 ;  /* 0x000000ffff027224 */ /* 0x000fe400078e0013 */
[----:B------:R-:W-:Y:S02]  /*335f0*/  IMAD.MOV.U32 R18, RZ, RZ, R0 ;  /* 0x000000ffff127224 */ /* 0x000fe400078e0000 */
[----:B------:R-:W-:Y:S02]  /*33600*/  IMAD.MOV.U32 R19, RZ, RZ, R14 ;  /* 0x000000ffff137224 */ /* 0x000fe400078e000e */
[----:B0-----:R-:W-:Y:S02]  /*33610*/  IMAD.MOV.U32 R16, RZ, RZ, R13 ;  /* 0x000000ffff107224 */ /* 0x001fe400078e000d */
[----:B------:R-:W-:-:S07]  /*33620*/  IMAD.MOV.U32 R17, RZ, RZ, R12 ;  /* 0x000000ffff117224 */ /* 0x000fce00078e000c */
[----:B---3--:R-:W-:Y:S01]  /*33630*/  HMMA.16816.F32 R16, R16, R22, R8 ;  /* 0x000000161010723c */ /* 0x008fe20000001808 */
[----:B------:R-:W2:Y:S04]  /*33640*/  LDL.LU.64 R10, [R1+0x1620] ;  /* 0x00162000010a7983 */ /* 0x000ea80000300a00 */
[----:B------:R-:W2:-:S15]  /*33650*/  LDL.LU.64 R8, [R1+0x1618] ;  /* 0x0016180001087983 */ /* 0x000e9e0000300a00 */
[----:B------:R-:W-:-:S03]  /*33660*/  NOP ;  /* 0x0000000000007918 */ /* 0x000fc60000000000 */
[----:B------:R-:W-:Y:S04]  /*33670*/  STL.64 [R1+0x80], R16 ;  /* 0x0000801001007387 */ /* 0x000fe80000100a00 */
[----:B------:R0:W-:Y:S04]  /*33680*/  STL.64 [R1+0x88], R18 ;  /* 0x0000881201007387 */ /* 0x0001e80000100a00 */
[----:B0-----:R-:W2:Y:S04]  /*33690*/  LDL.LU R18, [R1+0x190] ;  /* 0x0001900001127983 */ /* 0x001ea80000300800 */
[----:B------:R-:W2:Y:S04]  /*336a0*/  LDL.LU R19, [R1+0x194] ;  /* 0x0001940001137983 */ /* 0x000ea80000300800 */
[----:B------:R-:W3:Y:S04]  /*336b0*/  LDL.LU R22, [R1+0x150] ;  /* 0x0001500001167983 */ /* 0x000ee80000300800 */
[----:B------:R-:W3:Y:S01]  /*336c0*/  LDL.LU R23, [R1+0x154] ;  /* 0x0001540001177983 */ /* 0x000ee20000300800 */
[----:B--2---:R-:W-:Y:S03]  /*336d0*/  HMMA.16816.F32 R24, R24, R18, R8 ;  /* 0x000000121818723c */ /* 0x004fe60000001808 */
[----:B------:R-:W2:Y:S01]  /*336e0*/  LDL.LU.64 R10, [R1+0x1610] ;  /* 0x00161000010a7983 */ /* 0x000ea20000300a00 */
[----:B------:R-:W-:-:S02]  /*336f0*/  IMAD.MOV.U32 R16, RZ, RZ, R13 ;  /* 0x000000ffff107224 */ /* 0x000fc400078e000d */
[----:B------:R-:W-:Y:S01]  /*33700*/  IMAD.MOV.U32 R17, RZ, RZ, R12 ;  /* 0x000000ffff117224 */ /* 0x000fe200078e000c */
[----:B------:R-:W4:Y:S01]  /*33710*/  LDL.LU.64 R8, [R1+0x1608] ;  /* 0x0016080001087983 */ /* 0x000f220000300a00 */
[----:B------:R-:W-:Y:S02]  /*33720*/  IMAD.MOV.U32 R18, RZ, RZ, R0 ;  /* 0x000000ffff127224 */ /* 0x000fe400078e0000 */
[----:B------:R-:W-:-:S13]  /*33730*/  IMAD.MOV.U32 R19, RZ, RZ, R14 ;  /* 0x000000ffff137224 */ /* 0x000fda00078e000e */
[----:B------:R0:W-:Y:S04]  /*33740*/  STL.64 [R1+0x20], R24 ;  /* 0x0000201801007387 */ /* 0x0001e80000100a00 */
[----:B------:R1:W-:Y:S01]  /*33750*/  STL.64 [R1+0x28], R26 ;  /* 0x0000281a01007387 */ /* 0x0003e20000100a00 */
[----:B0-----:R-:W-:-:S03]  /*33760*/  IMAD.MOV.U32 R24, RZ, RZ, R13 ;  /* 0x000000ffff187224 */ /* 0x001fc600078e000d */
[----:B------:R-:W5:Y:S01]  /*33770*/  LDL.LU R13, [R1+0x1600] ;  /* 0x00160000010d7983 */ /* 0x000f620000300800 */
[----:B-1----:R-:W-:-:S03]  /*33780*/  IMAD.MOV.U32 R26, RZ, RZ, R0 ;  /* 0x000000ffff1a7224 */ /* 0x002fc600078e0000 */
[----:B------:R-:W3:Y:S01]  /*33790*/  LDL.LU R0, [R1+0x350] ;  /* 0x0003500001007983 */ /* 0x000ee20000300800 */
[----:B--2---:R-:W-:Y:S03]  /*337a0*/  HMMA.16816.F32 R16, R16, R10, R4 ;  /* 0x0000000a1010723c */ /* 0x004fe60000001804 */
[----:B------:R-:W3:Y:S04]  /*337b0*/  LDL.LU.64 R6, [R1+0x15f8] ;  /* 0x0015f80001067983 */ /* 0x000ee80000300a00 */
[----:B------:R-:W3:Y:S04]  /*337c0*/  LDL.LU.64 R4, [R1+0x15f0] ;  /* 0x0015f00001047983 */ /* 0x000ee80000300a00 */
[----:B------:R-:W4:-:S12]  /*337d0*/  LDL.LU.64 R10, [R1+0x15e8] ;  /* 0x0015e800010a7983 */ /* 0x000f180000300a00 */
[----:B------:R-:W-:Y:S04]  /*337e0*/  STL.64 [R1+0x70], R16 ;  /* 0x0000701001007387 */ /* 0x000fe80000100a00 */
[----:B------:R0:W-:Y:S04]  /*337f0*/  STL.64 [R1+0x78], R18 ;  /* 0x0000781201007387 */ /* 0x0001e80000100a00 */
[----:B0-----:R-:W4:Y:S04]  /*33800*/  LDL.LU R18, [R1+0x188] ;  /* 0x0001880001127983 */ /* 0x001f280000300800 */
[----:B------:R-:W4:Y:S01]  /*33810*/  LDL.LU R19, [R1+0x18c] ;  /* 0x00018c0001137983 */ /* 0x000f220000300800 */
[----:B------:R-:W-:-:S02]  /*33820*/  IMAD.MOV.U32 R25, RZ, RZ, R12 ;  /* 0x000000ffff197224 */ /* 0x000fc400078e000c */
[----:B------:R-:W-:-:S07]  /*33830*/  IMAD.MOV.U32 R27, RZ, RZ, R14 ;  /* 0x000000ffff1b7224 */ /* 0x000fce00078e000e */
[----:B----4-:R-:W-:Y:S01]  /*33840*/  HMMA.16816.F32 R16, R24, R18, R8 ;  /* 0x000000121810723c */ /* 0x010fe20000001808 */
[----:B------:R-:W2:Y:S04]  /*33850*/  LDL.LU R26, [R1+0x178] ;  /* 0x00017800011a7983 */ /* 0x000ea80000300800 */
[----:B------:R-:W2:Y:S04]  /*33860*/  LDL.LU R27, [R1+0x17c] ;  /* 0x00017c00011b7983 */ /* 0x000ea80000300800 */
[----:B------:R-:W4:-:S14]  /*33870*/  LDL.LU R25, [R1+0x354] ;  /* 0x0003540001197983 */ /* 0x000f1c0000300800 */
[----:B------:R0:W-:Y:S04]  /*33880*/  STL [R1+0x15ac], R16 ;  /* 0x0015ac1001007387 */ /* 0x0001e80000100800 */
[----:B0-----:R-:W3:Y:S04]  /*33890*/  LDL.LU R16, [R1+0x1c] ;  /* 0x00001c0001107983 */ /* 0x001ee80000300800 */
[----:B------:R0:W-:Y:S04]  /*338a0*/  STL [R1+0x15a8], R17 ;  /* 0x0015a81101007387 */ /* 0x0001e80000100800 */
[----:B0-----:R-:W2:Y:S01]  /*338b0*/  LDL.LU R17, [R1+0x14] ;  /* 0x0000140001117983 */ /* 0x001ea20000300800 */
[----:B-----5:R-:W-:-:S02]  /*338c0*/  IMAD.MOV.U32 R9, RZ, RZ, R13 ;  /* 0x000000ffff097224 */ /* 0x020fc400078e000d */
[----:B------:R-:W-:Y:S01]  /*338d0*/  IMAD.MOV.U32 R11, RZ, RZ, R15 ;  /* 0x000000ffff0b7224 */ /* 0x000fe200078e000f */
[----:B------:R0:W-:Y:S04]  /*338e0*/  STL.64 [R1+0x1598], R18 ;  /* 0x0015981201007387 */ /* 0x0001e80000100a00 */
[----:B0-----:R-:W5:Y:S04]  /*338f0*/  LDL.LU R18, [R1+0x148] ;  /* 0x0001480001127983 */ /* 0x001f680000300800 */
[----:B------:R-:W5:Y:S01]  /*33900*/  LDL.LU R19, [R1+0x14c] ;  /* 0x00014c0001137983 */ /* 0x000f620000300800 */
[----:B---3--:R-:W-:-:S02]  /*33910*/  IMAD.MOV.U32 R8, RZ, RZ, R16 ;  /* 0x000000ffff087224 */ /* 0x008fc400078e0010 */
[----:B--2---:R-:W-:-:S07]  /*33920*/  IMAD.MOV.U32 R10, RZ, RZ, R17 ;  /* 0x000000ffff0a7224 */ /* 0x004fce00078e0011 */
[----:B------:R-:W-:Y:S01]  /*33930*/  HMMA.16816.F32 R4, R8, R22, R4 ;  /* 0x000000160804723c */ /* 0x000fe20000001804 */
[----:B------:R-:W2:Y:S01]  /*33940*/  LDL.LU.64 R22, [R1+0x15e0] ;  /* 0x0015e00001167983 */ /* 0x000ea20000300a00 */
[----:B------:R-:W-:Y:S02]  /*33950*/  IMAD.MOV.U32 R12, RZ, RZ, R16 ;  /* 0x000000ffff0c7224 */ /* 0x000fe400078e0010 */
[----:B------:R-:W-:-:S07]  /*33960*/  IMAD.MOV.U32 R14, RZ, RZ, R17 ;  /* 0x000000ffff0e7224 */ /* 0x000fce00078e0011 */
[----:B--2---:R-:W-:-:S15]  /*33970*/  HMMA.16816.F32 R20, R12, R26, R20 ;  /* 0x0000001a0c14723c */ /* 0x004fde0000001814 */
[----:B------:R-:W-:-:S08]  /*33980*/  NOP ;  /* 0x0000000000007918 */ /* 0x000fd00000000000 */
[----:B------:R0:W-:Y:S04]  /*33990*/  STL.64 [R1+0x15c0], R20 ;  /* 0x0015c01401007387 */ /* 0x0001e80000100a00 */
[----:B------:R-:W-:Y:S04]  /*339a0*/  STL.64 [R1+0x50], R4 ;  /* 0x0000500401007387 */ /* 0x000fe80000100a00 */
[----:B------:R-:W-:Y:S04]  /*339b0*/  STL.64 [R1+0x58], R6 ;  /* 0x0000580601007387 */ /* 0x000fe80000100a00 */
[----:B------:R1:W-:Y:S04]  /*339c0*/  STL.64 [R1+0x1580], R22 ;  /* 0x0015801601007387 */ /* 0x0003e80000100a00 */
[----:B0-----:R-:W5:Y:S04]  /*339d0*/  LDL.LU R20, [R1+0x40] ;  /* 0x0000400001147983 */ /* 0x001f680000300800 */
[----:B------:R-:W5:Y:S01]  /*339e0*/  LDL.LU R21, [R1+0x44] ;  /* 0x0000440001157983 */ /* 0x000f620000300800 */
[----:B-1----:R-:W-:-:S03]  /*339f0*/  IMAD.MOV.U32 R22, RZ, RZ, R29 ;  /* 0x000000ffff167224 */ /* 0x002fc600078e001d */
[----:B------:R-:W-:Y:S01]  /*33a00*/  LDS.64 R6, [R0+UR7+0x1880] ;  /* 0x0018800700067984 */ /* 0x000fe20008000a00 */
[----:B------:R-:W-:-:S03]  /*33a10*/  IMAD.MOV.U32 R23, RZ, RZ, R28 ;  /* 0x000000ffff177224 */ /* 0x000fc600078e001c */
[----:B------:R-:W0:Y:S04]  /*33a20*/  LDS.64 R28, [R0+UR7+0x1080] ;  /* 0x00108007001c7984 */ /* 0x000e280008000a00 */
[----:B----4-:R-:W-:Y:S04]  /*33a30*/  LDS.64 R4, [R25+UR7+0x1880] ;  /* 0x0018800719047984 */ /* 0x010fe80008000a00 */
[----:B0-----:R-:W-:Y:S04]  /*33a40*/  STL [R1+0x1560], R29 ;  /* 0x0015601d01007387 */ /* 0x001fe80000100800 */
[----:B------:R-:W2:Y:S04]  /*33a50*/  LDL.LU R26, [R1+0x198] ;  /* 0x00019800011a7983 */ /* 0x000ea80000300800 */
[----:B------:R-:W2:Y:S04]  /*33a60*/  LDL.LU R27, [R1+0x19c] ;  /* 0x00019c00011b7983 */ /* 0x000ea80000300800 */
[----:B------:R-:W-:Y:S01]  /*33a70*/  STL [R1+0x1564], R7 ;  /* 0x0015640701007387 */ /* 0x000fe20000100800 */
[----:B-----5:R-:W-:Y:S07]  /*33a80*/  HMMA.16816.F32 R20, R12, R18, R20 ;  /* 0x000000120c14723c */ /* 0x020fee0000001814 */
[----:B------:R-:W-:-:S15]  /*33a90*/  IMAD.MOV.U32 R14, RZ, RZ, R3 ;  /* 0x000000ffff0e7224 */ /* 0x000fde00078e0003 */
[----:B------:R-:W-:-:S01]  /*33aa0*/  NOP ;  /* 0x0000000000007918 */ /* 0x000fc20000000000 */
[----:B------:R-:W-:Y:S04]  /*33ab0*/  STL.64 [R1+0x60], R20 ;  /* 0x0000601401007387 */ /* 0x000fe80000100a00 */
[----:B------:R-:W-:Y:S04]  /*33ac0*/  STL [R1+0x68], R22 ;  /* 0x0000681601007387 */ /* 0x000fe80000100800 */
[----:B------:R0:W-:Y:S02]  /*33ad0*/  STL [R1+0x15dc], R15 ;  /* 0x0015dc0f01007387 */ /* 0x0001e40000100800 */
[----:B0-----:R-:W-:-:S02]  /*33ae0*/  IMAD.MOV.U32 R15, RZ, RZ, R2 ;  /* 0x000000ffff0f7224 */ /* 0x001fc400078e0002 */
[----:B------:R-:W0:Y:S04]  /*33af0*/  LDS.64 R2, [R25+UR7+0x1080] ;  /* 0x0010800719027984 */ /* 0x000e280008000a00 */
[----:B------:R1:W-:Y:S04]  /*33b00*/  STL [R1+0x15d8], R13 ;  /* 0x0015d80d01007387 */ /* 0x0003e80000100800 */
[----:B------:R-:W2:Y:S04]  /*33b10*/  LDL.LU R12, [R1+0x30] ;  /* 0x00003000010c7983 */ /* 0x000ea80000300800 */
[----:B-1----:R-:W2:Y:S04]  /*33b20*/  LDL.LU R13, [R1+0x34] ;  /* 0x00003400010d7983 */ /* 0x002ea80000300800 */
[----:B------:R-:W3:Y:S04]  /*33b30*/  LDL.LU R18, [R1+0x130] ;  /* 0x0001300001127983 */ /* 0x000ee80000300800 */
[----:B------:R-:W3:Y:S04]  /*33b40*/  LDL.LU R19, [R1+0x134] ;  /* 0x0001340001137983 */ /* 0x000ee80000300800 */
[----:B0-----:R-:W-:Y:S04]  /*33b50*/  STL [R1+0x1568], R3 ;  /* 0x0015680301007387 */ /* 0x001fe80000100800 */
[----:B------:R-:W4:Y:S04]  /*33b60*/  LDL.LU R20, [R1+0x140] ;  /* 0x0001400001147983 */ /* 0x000f280000300800 */
[----:B------:R-:W4:Y:S04]  /*33b70*/  LDL.LU R21, [R1+0x144] ;  /* 0x0001440001157983 */ /* 0x000f280000300800 */
[----:B------:R-:W-:Y:S04]  /*33b80*/  STL [R1+0x156c], R5 ;  /* 0x00156c0501007387 */ /* 0x000fe80000100800 */
[----:B------:R-:W-:Y:S04]  /*33b90*/  STL [R1+0x15a4], R6 ;  /* 0x0015a40601007387 */ /* 0x000fe80000100800 */
[----:B------:R0:W-:Y:S04]  /*33ba0*/  STL [R1+0x15a0], R4 ;  /* 0x0015a00401007387 */ /* 0x0001e80000100800 */
[----:B0-----:R-:W5:Y:S04]  /*33bb0*/  LDL.LU R4, [R1+0x70] ;  /* 0x0000700001047983 */ /* 0x001f680000300800 */
[----:B------:R-:W5:Y:S04]  /*33bc0*/  LDL.LU R5, [R1+0x74] ;  /* 0x0000740001057983 */ /* 0x000f680000300800 */
[----:B------:R-:W2:Y:S04]  /*33bd0*/  LDL.LU R6, [R1+0x78] ;  /* 0x0000780001067983 */ /* 0x000ea80000300800 */
[----:B------:R-:W2:Y:S04]  /*33be0*/  LDL.LU R7, [R1+0x7c] ;  /* 0x00007c0001077983 */ /* 0x000ea80000300800 */
[----:B--2---:R-:W-:Y:S04]  /*33bf0*/  STL.64 [R1+0x15b8], R6 ;  /* 0x0015b80601007387 */ /* 0x004fe80000100a00 */
[----:B-----5:R0:W-:Y:S04]  /*33c00*/  STL.64 [R1+0x15b0], R4 ;  /* 0x0015b00401007387 */ /* 0x0201e80000100a00 */
[----:B0-----:R-:W2:Y:S04]  /*33c10*/  LDL.LU R4, [R1+0x20] ;  /* 0x0000200001047983 */ /* 0x001ea80000300800 */
[----:B------:R-:W2:Y:S04]  /*33c20*/  LDL.LU R5, [R1+0x24] ;  /* 0x0000240001057983 */ /* 0x000ea80000300800 */
[----:B------:R-:W5:Y:S04]  /*33c30*/  LDL.LU R6, [R1+0x28] ;  /* 0x0000280001067983 */ /* 0x000f680000300800 */
[----:B------:R-:W5:Y:S01]  /*33c40*/  LDL.LU R7, [R1+0x2c] ;  /* 0x00002c0001077983 */ /* 0x000f620000300800 */
[----:B------:R-:W-:Y:S03]  /*33c50*/  HMMA.16816.F32 R24, R8, R26, R12 ;  /* 0x0000001a0818723c */ /* 0x000fe6000000180c */
[----:B-----5:R-:W-:Y:S04]  /*33c60*/  STL.64 [R1+0x15d0], R6 ;  /* 0x0015d00601007387 */ /* 0x020fe80000100a00 */
[----:B--2---:R0:W-:Y:S04]  /*33c70*/  STL.64 [R1+0x15c8], R4 ;  /* 0x0015c80401007387 */ /* 0x0041e80000100a00 */
[----:B0-----:R-:W4:Y:S04]  /*33c80*/  LDL.LU R4, [R1+0x80] ;  /* 0x0000800001047983 */ /* 0x001f280000300800 */
[----:B------:R-:W4:Y:S04]  /*33c90*/  LDL.LU R5, [R1+0x84] ;  /* 0x0000840001057983 */ /* 0x000f280000300800 */
[----:B------:R-:W4:Y:S04]  /*33ca0*/  LDL.LU R6, [R1+0x88] ;  /* 0x0000880001067983 */ /* 0x000f280000300800 */
[----:B------:R-:W4:Y:S04]  /*33cb0*/  LDL.LU R7, [R1+0x8c] ;  /* 0x00008c0001077983 */ /* 0x000f280000300800 */
[----:B------:R-:W2:Y:S04]  /*33cc0*/  LDL.LU R15, [R1+0x15dc] ;  /* 0x0015dc00010f7983 */ /* 0x000ea80000300800 */
[----:B------:R-:W5:Y:S01]  /*33cd0*/  LDL.LU R13, [R1+0x15d8] ;  /* 0x0015d800010d7983 */ /* 0x000f620000300800 */
[----:B------:R-:W-:-:S03]  /*33ce0*/  IMAD.MOV.U32 R0, RZ, RZ, R23 ;  /* 0x000000ffff007224 */ /* 0x000fc600078e0017 */
[----:B------:R-:W-:Y:S04]  /*33cf0*/  STL.64 [R1+0x1590], R26 ;  /* 0x0015901a01007387 */ /* 0x000fe80000100a00 */
[----:B------:R0:W-:Y:S04]  /*33d00*/  STL.64 [R1+0x1588], R24 ;  /* 0x0015881801007387 */ /* 0x0001e80000100a00 */
[----:B------:R-:W3:Y:S04]  /*33d10*/  LDL.LU R22, [R1+0xe0] ;  /* 0x0000e00001167983 */ /* 0x000ee80000300800 */
[----:B------:R-:W3:Y:S04]  /*33d20*/  LDL.LU R23, [R1+0xe4] ;  /* 0x0000e40001177983 */ /* 0x000ee80000300800 */
[----:B0-----:R-:W3:Y:S04]  /*33d30*/  LDL.LU R24, [R1+0x50] ;  /* 0x0000500001187983 */ /* 0x001ee80000300800 */
[----:B------:R-:W3:Y:S04]  /*33d40*/  LDL.LU R25, [R1+0x54] ;  /* 0x0000540001197983 */ /* 0x000ee80000300800 */
[----:B------:R-:W3:Y:S04]  /*33d50*/  LDL.LU R26, [R1+0x58] ;  /* 0x00005800011a7983 */ /* 0x000ee80000300800 */
[----:B------:R-:W3:Y:S01]  /*33d60*/  LDL.LU R27, [R1+0x5c] ;  /* 0x00005c00011b7983 */ /* 0x000ee20000300800 */
[----:B--2---:R-:W-:-:S02]  /*33d70*/  IMAD.MOV.U32 R11, RZ, RZ, R15 ;  /* 0x000000ffff0b7224 */ /* 0x004fc400078e000f */
[----:B-----5:R-:W-:-:S07]  /*33d80*/  IMAD.MOV.U32 R9, RZ, RZ, R13 ;  /* 0x000000ffff097224 */ /* 0x020fce00078e000d */
[----:B----4-:R-:W-:Y:S01]  /*33d90*/  HMMA.16816.F32 R8, R8, R20, R4 ;  /* 0x000000140808723c */ /* 0x010fe20000001804 */
[----:B------:R-:W2:Y:S04]  /*33da0*/  LDL.LU.64 R6, [R1+0x15d0] ;  /* 0x0015d00001067983 */ /* 0x000ea80000300a00 */
[----:B------:R-:W2:Y:S04]  /*33db0*/  LDL.LU.64 R4, [R1+0x15c8] ;  /* 0x0015c80001047983 */ /* 0x000ea80000300a00 */
[----:B------:R-:W4:-:S14]  /*33dc0*/  LDL.LU.64 R20, [R1+0x15c0] ;  /* 0x0015c00001147983 */ /* 0x000f1c0000300a00 */
[----:B------:R-:W-:Y:S04]  /*33dd0*/  STL.64 [R1+0x80], R8 ;  /* 0x0000800801007387 */ /* 0x000fe80000100a00 */
[----:B------:R0:W-:Y:S04]  /*33de0*/  STL.64 [R1+0x88], R10 ;  /* 0x0000880a01007387 */ /* 0x0001e80000100a00 */
[----:B0-----:R-:W2:Y:S04]  /*33df0*/  LDL.LU R10, [R1+0x160] ;  /* 0x00016000010a7983 */ /* 0x001ea80000300800 */
[----:B------:R-:W2:Y:S01]  /*33e00*/  LDL.LU R11, [R1+0x164] ;  /* 0x00016400010b7983 */ /* 0x000ea20000300800 */
[----:B------:R-:W-:-:S02]  /*33e10*/  IMAD.MOV.U32 R12, RZ, RZ, R16 ;  /* 0x000000ffff0c7224 */ /* 0x000fc400078e0010 */
[----:B------:R-:W-:-:S07]  /*33e20*/  IMAD.MOV.U32 R14, RZ, RZ, R17 ;  /* 0x000000ffff0e7224 */ /* 0x000fce00078e0011 */
[----:B--2---:R-:W-:Y:S01]  /*33e30*/  HMMA.16816.F32 R8, R12, R10, R4 ;  /* 0x0000000a0c08723c */ /* 0x004fe20000001804 */
[----:B------:R-:W3:Y:S04]  /*33e40*/  LDL.LU.64 R6, [R1+0x15b8] ;  /* 0x0015b80001067983 */ /* 0x000ee80000300a00 */
[----:B------:R-:W3:-:S15]  /*33e50*/  LDL.LU.64 R4, [R1+0x15b0] ;  /* 0x0015b00001047983 */ /* 0x000ede0000300a00 */
[----:B------:R-:W-:-:S03]  /*33e60*/  NOP ;  /* 0x0000000000007918 */ /* 0x000fc60000000000 */
[----:B------:R0:W-:Y:S04]  /*33e70*/  STL.64 [R1], R8 ;  /* 0x0000000801007387 */ /* 0x0001e80000100a00 */
[----:B------:R1:W-:Y:S01]  /*33e80*/  STL.64 [R1+0x8], R10 ;  /* 0x0000080a01007387 */ /* 0x0003e20000100a00 */
[----:B0-----:R-:W-:Y:S02]  /*33e90*/  IMAD.MOV.U32 R8, RZ, RZ, R16 ;  /* 0x000000ffff087224 */ /* 0x001fe400078e0010 */
[----:B------:R-:W-:Y:S01]  /*33ea0*/  IMAD.MOV.U32 R9, RZ, RZ, R13 ;  /* 0x000000ffff097224 */ /* 0x000fe200078e000d */
[----:B------:R-:W2:Y:S01]  /*33eb0*/  LDL.LU R16, [R1+0x15ac] ;  /* 0x0015ac0001107983 */ /* 0x000ea20000300800 */
[----:B-1----:R-:W-:Y:S02]  /*33ec0*/  IMAD.MOV.U32 R10, RZ, RZ, R17 ;  /* 0x000000ffff0a7224 */ /* 0x002fe400078e0011 */
[----:B------:R-:W-:Y:S01]  /*33ed0*/  IMAD.MOV.U32 R11, RZ, RZ, R15 ;  /* 0x000000ffff0b7224 */ /* 0x000fe200078e000f */
[----:B------:R-:W2:Y:S06]  /*33ee0*/  LDL.LU R17, [R1+0x15a8] ;  /* 0x0015a80001117983 */ /* 0x000eac0000300800 */
[----:B---3--:R-:W-:Y:S01]  /*33ef0*/  HMMA.16816.F32 R8, R8, R18, R4 ;  /* 0x000000120808723c */ /* 0x008fe20000001804 */
[----:B------:R-:W3:Y:S04]  /*33f00*/  LDL.LU R6, [R1+0x15a4] ;  /* 0x0015a40001067983 */ /* 0x000ee80000300800 */
[----:B------:R-:W5:Y:S04]  /*33f10*/  LDL.LU R4, [R1+0x15a0] ;  /* 0x0015a00001047983 */ /* 0x000f680000300800 */
[----:B------:R-:W2:-:S14]  /*33f20*/  LDL.LU.64 R18, [R1+0x1598] ;  /* 0x0015980001127983 */ /* 0x000e9c0000300a00 */
[----:B------:R-:W-:Y:S04]  /*33f30*/  STL.64 [R1+0x40], R8 ;  /* 0x0000400801007387 */ /* 0x000fe80000100a00 */
[----:B------:R0:W-:Y:S04]  /*33f40*/  STL.64 [R1+0x48], R10 ;  /* 0x0000480a01007387 */ /* 0x0001e80000100a00 */
[----:B0-----:R-:W2:Y:S04]  /*33f50*/  LDL.LU R10, [R1+0x138] ;  /* 0x00013800010a7983 */ /* 0x001ea80000300800 */
[----:B------:R-:W2:Y:S01]  /*33f60*/  LDL.LU R11, [R1+0x13c] ;  /* 0x00013c00010b7983 */ /* 0x000ea20000300800 */
[----:B------:R-:W-:-:S02]  /*33f70*/  IMAD.MOV.U32 R8, RZ, RZ, R28 ;  /* 0x000000ffff087224 */ /* 0x000fc400078e001c */
[----:B---3--:R-:W-:Y:S01]  /*33f80*/  IMAD.MOV.U32 R9, RZ, RZ, R6 ;  /* 0x000000ffff097224 */ /* 0x008fe200078e0006 */
[----:B--2---:R-:W-:Y:S07]  /*33f90*/  HMMA.16816.F32 R16, R12, R10, R16 ;  /* 0x0000000a0c10723c */ /* 0x004fee0000001810 */
[----:B------:R-:W-:Y:S02]  /*33fa0*/  IMAD.MOV.U32 R10, RZ, RZ, R2 ;  /* 0x000000ffff0a7224 */ /* 0x000fe400078e0002 */
[----:B-----5:R-:W-:-:S07]  /*33fb0*/  IMAD.MOV.U32 R11, RZ, RZ, R4 ;  /* 0x000000ffff0b7224 */ /* 0x020fce00078e0004 */
[----:B------:R-:W-:Y:S07]  /*33fc0*/  HMMA.16816.F32 R8, R8, R22, R24 ;  /* 0x000000160808723c */ /* 0x000fee0000001818 */
[----:B------:R0:W-:Y:S04]  /*33fd0*/  STL.64 [R1+0x1558], R18 ;  /* 0x0015581201007387 */ /* 0x0001e80000100a00 */
[----:B0-----:R-:W2:Y:S04]  /*33fe0*/  LDL.LU R18, [R1+0x110] ;  /* 0x0001100001127983 */ /* 0x001ea80000300800 */
[----:B------:R-:W2:Y:S04]  /*33ff0*/  LDL.LU R19, [R1+0x114] ;  /* 0x0001140001137983 */ /* 0x000ea80000300800 */
[----:B------:R0:W-:Y:S05]  /*34000*/  STL.64 [R1+0x1550], R16 ;  /* 0x0015501001007387 */ /* 0x0001ea0000100a00 */
[----:B------:R-:W-:-:S02]  /*34010*/  IMAD.MOV.U32 R7, RZ, RZ, R10 ;  /* 0x000000ffff077224 */ /* 0x000fc400078e000a */
[----:B------:R-:W-:Y:S01]  /*34020*/  IMAD.MOV.U32 R29, RZ, RZ, R11 ;  /* 0x000000ffff1d7224 */ /* 0x000fe200078e000b */
[----:B0-----:R-:W3:Y:S04]  /*34030*/  LDL.LU R16, [R1+0xd8] ;  /* 0x0000d80001107983 */ /* 0x001ee80000300800 */
[----:B------:R-:W3:Y:S04]  /*34040*/  LDL.LU R17, [R1+0xdc] ;  /* 0x0000dc0001117983 */ /* 0x000ee80000300800 */
[----:B------:R-:W2:Y:S04]  /*34050*/  LDL.LU.64 R26, [R1+0x1590] ;  /* 0x00159000011a7983 */ /* 0x000ea80000300a00 */
[----:B------:R-:W2:Y:S04]  /*34060*/  LDL.LU.64 R24, [R1+0x1588] ;  /* 0x0015880001187983 */ /* 0x000ea80000300a00 */
[----:B------:R-:W4:Y:S04]  /*34070*/  LDL.LU.64 R22, [R1+0x1580] ;  /* 0x0015800001167983 */ /* 0x000f280000300a00 */
        /* <DEDUP_REMOVED lines=8> */
[----:B------:R0:W-:Y:S04]  /*34100*/  STL [R1+0x1528], R20 ;  /* 0x0015281401007387 */ /* 0x0001e80000100800 */
[----:B------:R1:W-:Y:S04]  /*34110*/  STL [R1+0x1524], R21 ;  /* 0x0015241501007387 */ /* 0x0003e80000100800 */
[----:B------:R4:W-:Y:S04]  /*34120*/  STL [R1+0x1520], R22 ;  /* 0x0015201601007387 */ /* 0x0009e80000100800 */
[----:B------:R5:W-:Y:S04]  /*34130*/  STL [R1+0x151c], R23 ;  /* 0x00151c1701007387 */ /* 0x000be80000100800 */
[----:B0-----:R-:W3:Y:S04]  /*34140*/  LDL.LU R20, [R1+0x60] ;  /* 0x0000600001147983 */ /* 0x001ee80000300800 */
[----:B-1----:R-:W3:Y:S04]  /*34150*/  LDL.LU R21, [R1+0x64] ;  /* 0x0000640001157983 */ /* 0x002ee80000300800 */
[----:B----4-:R-:W3:Y:S01]  /*34160*/  LDL.LU R22, [R1+0x68] ;  /* 0x0000680001167983 */ /* 0x010ee20000300800 */
[----:B------:R-:W-:-:S02]  /*34170*/  IMAD.MOV.U32 R5, RZ, RZ, R8 ;  /* 0x000000ffff057224 */ /* 0x000fc400078e0008 */
[----:B------:R-:W-:Y:S02]  /*34180*/  IMAD.MOV.U32 R3, RZ, RZ, R9 ;  /* 0x000000ffff037224 */ /* 0x000fe400078e0009 */
[----:B-----5:R-:W-:Y:S02]  /*34190*/  IMAD.MOV.U32 R23, RZ, RZ, R0 ;  /* 0x000000ffff177224 */ /* 0x020fe400078e0000 */
[----:B------:R-:W-:Y:S02]  /*341a0*/  IMAD.MOV.U32 R8, RZ, RZ, R28 ;  /* 0x000000ffff087224 */ /* 0x000fe400078e001c */
[----:B------:R-:W-:Y:S02]  /*341b0*/  IMAD.MOV.U32 R9, RZ, RZ, R6 ;  /* 0x000000ffff097224 */ /* 0x000fe400078e0006 */
[----:B------:R-:W-:Y:S02]  /*341c0*/  IMAD.MOV.U32 R10, RZ, RZ, R2 ;  /* 0x000000ffff0a7224 */ /* 0x000fe400078e0002 */
[----:B------:R-:W-:-:S07]  /*341d0*/  IMAD.MOV.U32 R11, RZ, RZ, R4 ;  /* 0x000000ffff0b7224 */ /* 0x000fce00078e0004 */
[----:B---3--:R-:W-:Y:S06]  /*341e0*/  HMMA.16816.F32 R20, R8, R16, R20 ;  /* 0x000000100814723c */ /* 0x008fec0000001814 */
[----:B--2---:R-:W-:-:S15]  /*341f0*/  HMMA.16816.F32 R8, R12, R18, R24 ;  /* 0x000000120c08723c */ /* 0x004fde0000001818 */
[----:B------:R-:W-:-:S03]  /*34200*/  NOP ;  /* 0x0000000000007918 */ /* 0x000fc60000000000 */
[----:B------:R-:W-:Y:S01]  /*34210*/  IMAD.MOV.U32 R0, RZ, RZ, R23 ;  /* 0x000000ffff007224 */ /* 0x000fe200078e0017 */
[----:B------:R-:W-:Y:S04]  /*34220*/  STL.64 [R1+0x30], R20 ;  /* 0x0000301401007387 */ /* 0x000fe80000100a00 */
[----:B------:R0:W-:Y:S04]  /*34230*/  STL [R1+0x38], R22 ;  /* 0x0000381601007387 */ /* 0x0001e80000100800 */
[----:B------:R-:W-:Y:S04]  /*34240*/  STL [R1+0x152c], R0 ;  /* 0x00152c0001007387 */ /* 0x000fe80000100800 */
[----:B------:R-:W2:Y:S04]  /*34250*/  LDL.LU R24, [R1+0xd0] ;  /* 0x0000d00001187983 */ /* 0x000ea80000300800 */
[----:B------:R-:W2:Y:S04]  /*34260*/  LDL.LU R25, [R1+0xd4] ;  /* 0x0000d40001197983 */ /* 0x000ea80000300800 */
[----:B------:R-:W3:Y:S04]  /*34270*/  LDL.LU R26, [R1+0x108] ;  /* 0x00010800011a7983 */ /* 0x000ee80000300800 */
[----:B------:R-:W3:Y:S04]  /*34280*/  LDL.LU R27, [R1+0x10c] ;  /* 0x00010c00011b7983 */ /* 0x000ee80000300800 */
[----:B------:R-:W4:Y:S04]  /*34290*/  LDL.LU R16, [R1+0x40] ;  /* 0x0000400001107983 */ /* 0x000f280000300800 */
[----:B------:R-:W4:Y:S04]  /*342a0*/  LDL.LU R17, [R1+0x44] ;  /* 0x0000440001117983 */ /* 0x000f280000300800 */
[----:B------:R-:W5:Y:S04]  /*342b0*/  LDL.LU R18, [R1+0x48] ;  /* 0x0000480001127983 */ /* 0x000f680000300800 */
[----:B------:R-:W5:Y:S01]  /*342c0*/  LDL.LU R19, [R1+0x4c] ;  /* 0x00004c0001137983 */ /* 0x000f620000300800 */
[----:B------:R-:W-:-:S02]  /*342d0*/  IMAD.MOV.U32 R23, RZ, RZ, R11 ;  /* 0x000000ffff177224 */ /* 0x000fc400078e000b */
[----:B0-----:R-:W-:Y:S02]  /*342e0*/  IMAD.MOV.U32 R22, RZ, RZ, R10 ;  /* 0x000000ffff167224 */ /* 0x001fe400078e000a */
[----:B------:R-:W-:Y:S02]  /*342f0*/  IMAD.MOV.U32 R21, RZ, RZ, R9 ;  /* 0x000000ffff157224 */ /* 0x000fe400078e0009 */
[----:B------:R-:W-:Y:S01]  /*34300*/  IMAD.MOV.U32 R20, RZ, RZ, R8 ;  /* 0x000000ffff147224 */ /* 0x000fe200078e0008 */
[----:B-----5:R-:W-:Y:S04]  /*34310*/  STL.64 [R1+0x1578], R18 ;  /* 0x0015781201007387 */ /* 0x020fe80000100a00 */
[----:B----4-:R0:W-:Y:S04]  /*34320*/  STL.64 [R1+0x1570], R16 ;  /* 0x0015701001007387 */ /* 0x0101e80000100a00 */
[----:B0-----:R-:W2:Y:S04]  /*34330*/  LDL.LU R16, [R1+0x80] ;  /* 0x0000800001107983 */ /* 0x001ea80000300800 */
[----:B------:R-:W2:Y:S04]  /*34340*/  LDL.LU R17, [R1+0x84] ;  /* 0x0000840001117983 */ /* 0x000ea80000300800 */
[----:B------:R-:W2:Y:S04]  /*34350*/  LDL.LU R18, [R1+0x88] ;  /* 0x0000880001127983 */ /* 0x000ea80000300800 */
[----:B------:R-:W2:Y:S04]  /*34360*/  LDL.LU R19, [R1+0x8c] ;  /* 0x00008c0001137983 */ /* 0x000ea80000300800 */
[----:B------:R-:W-:Y:S04]  /*34370*/  STL [R1+0x153c], R23 ;  /* 0x00153c1701007387 */ /* 0x000fe80000100800 */
[----:B------:R-:W-:Y:S04]  /*34380*/  STL [R1+0x1538], R22 ;  /* 0x0015381601007387 */ /* 0x000fe80000100800 */
[----:B------:R-:W-:Y:S04]  /*34390*/  STL [R1+0x1534], R21 ;  /* 0x0015341501007387 */ /* 0x000fe80000100800 */
[----:B------:R0:W-:Y:S04]  /*343a0*/  STL [R1+0x1530], R20 ;  /* 0x0015301401007387 */ /* 0x0001e80000100800 */
[----:B0-----:R-:W3:Y:S04]  /*343b0*/  LDL.LU R20, [R1] ;  /* 0x0000000001147983 */ /* 0x001ee80000300800 */
[----:B------:R-:W3:Y:S04]  /*343c0*/  LDL.LU R21, [R1+0x4] ;  /* 0x0000040001157983 */ /* 0x000ee80000300800 */
[----:B------:R-:W3:Y:S04]  /*343d0*/  LDL.LU R22, [R1+0x8] ;  /* 0x0000080001167983 */ /* 0x000ee80000300800 */
[----:B------:R-:W3:Y:S01]  /*343e0*/  LDL.LU R23, [R1+0xc] ;  /* 0x00000c0001177983 */ /* 0x000ee20000300800 */
[----:B------:R-:W-:-:S02]  /*343f0*/  IMAD.MOV.U32 R8, RZ, RZ, R28 ;  /* 0x000000ffff087224 */ /* 0x000fc400078e001c */
[----:B------:R-:W-:Y:S02]  /*34400*/  IMAD.MOV.U32 R9, RZ, RZ, R6 ;  /* 0x000000ffff097224 */ /* 0x000fe400078e0006 */
[----:B------:R-:W-:Y:S02]  /*34410*/  IMAD.MOV.U32 R10, RZ, RZ, R2 ;  /* 0x000000ffff0a7224 */ /* 0x000fe400078e0002 */
[----:B------:R-:W-:-:S07]  /*34420*/  IMAD.MOV.U32 R11, RZ, RZ, R4 ;  /* 0x000000ffff0b7224 */ /* 0x000fce00078e0004 */
[----:B--2---:R-:W-:Y:S01]  /*34430*/  HMMA.16816.F32 R8, R8, R24, R16 ;  /* 0x000000180808723c */ /* 0x004fe20000001810 */
[----:B------:R-:W2:Y:S04]  /*34440*/  LDL.LU.64 R18, [R1+0x1578] ;  /* 0x0015780001127983 */ /* 0x000ea80000300a00 */
[----:B------:R-:W2:-:S15]  /*34450*/  LDL.LU.64 R16, [R1+0x1570] ;  /* 0x0015700001107983 */ /* 0x000e9e0000300a00 */
[----:B------:R-:W-:-:S03]  /*34460*/  NOP ;  /* 0x0000000000007918 */ /* 0x000fc60000000000 */
[----:B------:R-:W-:Y:S01]  /*34470*/  STL.64 [R1+0x20], R8 ;  /* 0x0000200801007387 */ /* 0x000fe20000100a00 */
[----:B------:R-:W-:-:S03]  /*34480*/  IMAD.MOV.U32 R0, RZ, RZ, R11 ;  /* 0x000000ffff007224 */ /* 0x000fc600078e000b */
[----:B------:R3:W-:Y:S02]  /*34490*/  STL [R1+0x28], R10 ;  /* 0x0000280a01007387 */ /* 0x0007e40000100800 */
[----:B---3--:R-:W-:Y:S02]  /*344a0*/  HMMA.16816.F32 R8, R12, R26, R20 ;  /* 0x0000001a0c08723c */ /* 0x008fe40000001814 */
[----:B------:R-:W2:Y:S04]  /*344b0*/  LDL.LU R12, [R1+0xc8] ;  /* 0x0000c800010c7983 */ /* 0x000ea80000300800 */
[----:B------:R-:W2:Y:S01]  /*344c0*/  LDL.LU R13, [R1+0xcc] ;  /* 0x0000cc00010d7983 */ /* 0x000ea20000300800 */
[----:B------:R-:W-:Y:S02]  /*344d0*/  IMAD.MOV.U32 R24, RZ, RZ, R28 ;  /* 0x000000ffff187224 */ /* 0x000fe400078e001c */
[----:B------:R-:W-:Y:S01]  /*344e0*/  IMAD.MOV.U32 R25, RZ, RZ, R6 ;  /* 0x000000ffff197224 */ /* 0x000fe200078e0006 */
[----:B------:R-:W3:Y:S01]  /*344f0*/  LDL.LU R14, [R1+0x100] ;  /* 0x00010000010e7983 */ /* 0x000ee20000300800 */
[----:B------:R-:W-:-:S02]  /*34500*/  IMAD.MOV.U32 R26, RZ, RZ, R2 ;  /* 0x000000ffff1a7224 */ /* 0x000fc400078e0002 */
[----:B------:R-:W-:Y:S01]  /*34510*/  IMAD.MOV.U32 R27, RZ, RZ, R4 ;  /* 0x000000ffff1b7224 */ /* 0x000fe200078e0004 */
[----:B------:R-:W3:Y:S10]  /*34520*/  LDL.LU R15, [R1+0x104] ;  /* 0x00010400010f7983 */ /* 0x000ef40000300800 */
[----:B------:R-:W-:-:S02]  /*34530*/  IMAD.MOV.U32 R23, RZ, RZ, R8 ;  /* 0x000000ffff177224 */ /* 0x000fc400078e0008 */
[----:B------:R-:W-:Y:S02]  /*34540*/  IMAD.MOV.U32 R22, RZ, RZ, R9 ;  /* 0x000000ffff167224 */ /* 0x000fe400078e0009 */
[----:B------:R-:W-:Y:S02]  /*34550*/  IMAD.MOV.U32 R21, RZ, RZ, R10 ;  /* 0x000000ffff157224 */ /* 0x000fe400078e000a */
[----:B------:R-:W-:Y:S01]  /*34560*/  IMAD.MOV.U32 R20, RZ, RZ, R11 ;  /* 0x000000ffff147224 */ /* 0x000fe200078e000b */
[----:B------:R0:W-:Y:S04]  /*34570*/  STL.64 [R1+0x1548], R22 ;  /* 0x0015481601007387 */ /* 0x0001e80000100a00 */
[----:B------:R1:W-:Y:S01]  /*34580*/  STL.64 [R1+0x1540], R20 ;  /* 0x0015401401007387 */ /* 0x0003e20000100a00 */
[----:B0-----:R-:W-:-:S02]  /*34590*/  IMAD.MOV.U32 R22, RZ, RZ, R7 ;  /* 0x000000ffff167224 */ /* 0x001fc400078e0007 */
[----:B-1----:R-:W-:Y:S02]  /*345a0*/  IMAD.MOV.U32 R20, RZ, RZ, R5 ;  /* 0x000000ffff147224 */ /* 0x002fe400078e0005 */
[----:B------:R-:W4:Y:S01]  /*345b0*/  LDL.LU R5, [R1+0x156c] ;  /* 0x00156c0001057983 */ /* 0x000f220000300800 */
[----:B------:R-:W-:Y:S02]  /*345c0*/  IMAD.MOV.U32 R21, RZ, RZ, R3 ;  /* 0x000000ffff157224 */ /* 0x000fe400078e0003 */
[----:B------:R-:W-:Y:S01]  /*345d0*/  IMAD.MOV.U32 R23, RZ, RZ, R29 ;  /* 0x000000ffff177224 */ /* 0x000fe200078e001d */
[----:B------:R-:W5:Y:S04]  /*345e0*/  LDL.LU R3, [R1+0x1568] ;  /* 0x0015680001037983 */ /* 0x000f680000300800 */
[----:B------:R-:W3:Y:S04]  /*345f0*/  LDL.LU R7, [R1+0x1564] ;  /* 0x0015640001077983 */ /* 0x000ee80000300800 */
[----:B------:R-:W4:Y:S01]  /*34600*/  LDL.LU R29, [R1+0x1560] ;  /* 0x00156000011d7983 */ /* 0x000f220000300800 */
[----:B--2---:R-:W-:Y:S03]  /*34610*/  HMMA.16816.F32 R24, R24, R12, R16 ;  /* 0x0000000c1818723c */ /* 0x004fe60000001810 */
[----:B------:R-:W2:Y:S04]  /*34620*/  LDL.LU.64 R18, [R1+0x1558] ;  /* 0x0015580001127983 */ /* 0x000ea80000300a00 */
[----:B------:R-:W2:-:S15]  /*34630*/  LDL.LU.64 R16, [R1+0x1550] ;  /* 0x0015500001107983 */ /* 0x000e9e0000300a00 */
[----:B------:R-:W-:-:S01]  /*34640*/  NOP ;  /* 0x0000000000007918 */ /* 0x000fc20000000000 */
[----:B------:R0:W-:Y:S04]  /*34650*/  STL.64 [R1+0x14d0], R26 ;  /* 0x0014d01a01007387 */ /* 0x0001e80000100a00 */
[----:B0-----:R-:W5:Y:S04]  /*34660*/  LDL.LU R26, [R1+0x128] ;  /* 0x00012800011a7983 */ /* 0x001f680000300800 */
[----:B------:R-:W5:Y:S01]  /*34670*/  LDL.LU R27, [R1+0x12c] ;  /* 0x00012c00011b7983 */ /* 0x000f620000300800 */
[----:B------:R-:W-:Y:S02]  /*34680*/  IMAD.MOV.U32 R8, RZ, RZ, R28 ;  /* 0x000000ffff087224 */ /* 0x000fe400078e001c */
[----:B------:R-:W-:-:S02]  /*34690*/  IMAD.MOV.U32 R9, RZ, RZ, R6 ;  /* 0x000000ffff097224 */ /* 0x000fc400078e0006 */
[----:B------:R-:W-:Y:S02]  /*346a0*/  IMAD.MOV.U32 R10, RZ, RZ, R2 ;  /* 0x000000ffff0a7224 */ /* 0x000fe400078e0002 */
[----:B------:R-:W-:Y:S02]  /*346b0*/  IMAD.MOV.U32 R11, RZ, RZ, R4 ;  /* 0x000000ffff0b7224 */ /* 0x000fe400078e0004 */
[----:B---3--:R-:W-:Y:S02]  /*346c0*/  IMAD.MOV.U32 R13, RZ, RZ, R7 ;  /* 0x000000ffff0d7224 */ /* 0x008fe400078e0007 */
[----:B----4-:R-:W-:Y:S01]  /*346d0*/  IMAD.MOV.U32 R12, RZ, RZ, R29 ;  /* 0x000000ffff0c7224 */ /* 0x010fe200078e001d */
[----:B------:R-:W-:Y:S01]  /*346e0*/  STL.64 [R1+0x14c8], R24 ;  /* 0x0014c81801007387 */ /* 0x000fe20000100a00 */
[----:B------:R-:W0:Y:S01]  /*346f0*/  LDC R2, c[0x0][0x280] ;  /* 0x0000a000ff027b82 */ /* 0x000e220000000800 */
[----:B--2---:R-:W-:Y:S07]  /*34700*/  HMMA.16816.F32 R8, R8, R14, R16 ;  /* 0x0000000e0808723c */ /* 0x004fee0000001810 */
[----:B-----5:R-:W-:-:S02]  /*34710*/  IMAD.MOV.U32 R14, RZ, RZ, R3 ;  /* 0x000000ffff0e7224 */ /* 0x020fc400078e0003 */
[----:B------:R-:W-:-:S07]  /*34720*/  IMAD.MOV.U32 R15, RZ, RZ, R5 ;  /* 0x000000ffff0f7224 */ /* 0x000fce00078e0005 */
[----:B------:R-:W-:Y:S07]  /*34730*/  HMMA.16816.F32 R12, R12, R26, R20 ;  /* 0x0000001a0c0c723c */ /* 0x000fee0000001814 */
[----:B------:R-:W-:Y:S04]  /*34740*/  STL.64 [R1+0x14d8], R8 ;  /* 0x0014d80801007387 */ /* 0x000fe80000100a00 */
[----:B------:R1:W-:Y:S04]  /*34750*/  STL.64 [R1+0x14c0], R10 ;  /* 0x0014c00a01007387 */ /* 0x0003e80000100a00 */
[----:B-1----:R-:W2:Y:S04]  /*34760*/  LDL.LU R10, [R1+0x118] ;  /* 0x00011800010a7983 */ /* 0x002ea80000300800 */
[----:B------:R-:W2:Y:S04]  /*34770*/  LDL.LU R11, [R1+0x11c] ;  /* 0x00011c00010b7983 */ /* 0x000ea80000300800 */
[----:B------:R-:W3:Y:S04]  /*34780*/  LDL.LU.64 R22, [R1+0x1548] ;  /* 0x0015480001167983 */ /* 0x000ee80000300a00 */
[----:B------:R-:W4:Y:S04]  /*34790*/  LDL.LU.64 R20, [R1+0x1540] ;  /* 0x0015400001147983 */ /* 0x000f280000300a00 */
[----:B------:R-:W5:Y:S04]  /*347a0*/  LDL.LU R8, [R1+0xc0] ;  /* 0x0000c00001087983 */ /* 0x000f680000300800 */
[----:B------:R-:W-:Y:S04]  /*347b0*/  STL.64 [R1+0x3b0], R12 ;  /* 0x0003b00c01007387 */ /* 0x000fe80000100a00 */
[----:B------:R-:W-:Y:S04]  /*347c0*/  STL.64 [R1+0x3b8], R14 ;  /* 0x0003b80e01007387 */ /* 0x000fe80000100a00 */
[----:B------:R-:W5:Y:S01]  /*347d0*/  LDL.LU R9, [R1+0xc4] ;  /* 0x0000c40001097983 */ /* 0x000f620000300800 */
[----:B---3--:R-:W-:-:S02]  /*347e0*/  IMAD.MOV.U32 R24, RZ, RZ, R23 ;  /* 0x000000ffff187224 */ /* 0x008fc400078e0017 */
[----:B------:R-:W-:Y:S02]  /*347f0*/  IMAD.MOV.U32 R25, RZ, RZ, R22 ;  /* 0x000000ffff197224 */ /* 0x000fe400078e0016 */
[----:B----4-:R-:W-:Y:S02]  /*34800*/  IMAD.MOV.U32 R26, RZ, RZ, R21 ;  /* 0x000000ffff1a7224 */ /* 0x010fe400078e0015 */
[----:B------:R-:W-:Y:S01]  /*34810*/  IMAD.MOV.U32 R27, RZ, RZ, R20 ;  /* 0x000000ffff1b7224 */ /* 0x000fe200078e0014 */
[----:B-----5:R1:W-:Y:S04]  /*34820*/  STL.64 [R1+0x1500], R8 ;  /* 0x0015000801007387 */ /* 0x0203e80000100a00 */
[----:B-1----:R-:W3:Y:S04]  /*34830*/  LDL.LU R8, [R1+0xe8] ;  /* 0x0000e80001087983 */ /* 0x002ee80000300800 */
[----:B------:R-:W3:Y:S04]  /*34840*/  LDL.LU R9, [R1+0xec] ;  /* 0x0000ec0001097983 */ /* 0x000ee80000300800 */
[----:B------:R-:W4:Y:S04]  /*34850*/  LDL.LU R23, [R1+0x153c] ;  /* 0x00153c0001177983 */ /* 0x000f280000300800 */
[----:B------:R-:W5:Y:S04]  /*34860*/  LDL.LU R22, [R1+0x1538] ;  /* 0x0015380001167983 */ /* 0x000f680000300800 */
[----:B------:R-:W2:Y:S04]  /*34870*/  LDL.LU R21, [R1+0x1534] ;  /* 0x0015340001157983 */ /* 0x000ea80000300800 */
[----:B------:R-:W3:Y:S04]  /*34880*/  LDL.LU R20, [R1+0x1530] ;  /* 0x0015300001147983 */ /* 0x000ee80000300800 */
[----:B------:R-:W-:Y:S04]  /*34890*/  STL.64 [R1+0x14e8], R26 ;  /* 0x0014e81a01007387 */ /* 0x000fe80000100a00 */
[----:B------:R1:W-:Y:S04]  /*348a0*/  STL.64 [R1+0x14e0], R24 ;  /* 0x0014e01801007387 */ /* 0x0003e80000100a00 */
[----:B-1----:R-:W4:Y:S04]  /*348b0*/  LDL.LU R24, [R1+0x20] ;  /* 0x0000200001187983 */ /* 0x002f280000300800 */
[----:B------:R-:W4:Y:S04]  /*348c0*/  LDL.LU R25, [R1+0x24] ;  /* 0x0000240001197983 */ /* 0x000f280000300800 */
[----:B------:R-:W5:Y:S01]  /*348d0*/  LDL.LU R26, [R1+0x28] ;  /* 0x00002800011a7983 */ /* 0x000f620000300800 */
[----:B------:R-:W-:-:S03]  /*348e0*/  IMAD.MOV.U32 R27, RZ, RZ, R0 ;  /* 0x000000ffff1b7224 */ /* 0x000fc600078e0000 */
[----:B------:R-:W2:Y:S04]  /*348f0*/  LDL.LU R0, [R1+0x152c] ;  /* 0x00152c0001007983 */ /* 0x000ea80000300800 */
[----:B-----5:R1:W-:Y:S04]  /*34900*/  STL.64 [R1+0x14f8], R26 ;  /* 0x0014f81a01007387 */ /* 0x0203e80000100a00 */
[----:B----4-:R3:W-:Y:S01]  /*34910*/  STL.64 [R1+0x14f0], R24 ;  /* 0x0014f01801007387 */ /* 0x0107e20000100a00 */
[----:B-1----:R-:W-:Y:S02]  /*34920*/  IMAD.MOV.U32 R26, RZ, RZ, R22 ;  /* 0x000000ffff1a7224 */ /* 0x002fe400078e0016 */
[----:B---3--:R-:W-:-:S02]  /*34930*/  IMAD.MOV.U32 R24, RZ, RZ, R20 ;  /* 0x000000ffff187224 */ /* 0x008fc400078e0014 */
[----:B------:R-:W3:Y:S01]  /*34940*/  LDL.LU R20, [R1+0x1528] ;  /* 0x0015280001147983 */ /* 0x000ee20000300800 */
[----:B--2---:R-:W-:Y:S02]  /*34950*/  IMAD.MOV.U32 R25, RZ, RZ, R21 ;  /* 0x000000ffff197224 */ /* 0x004fe400078e0015 */
[----:B------:R-:W-:Y:S01]  /*34960*/  IMAD.MOV.U32 R27, RZ, RZ, R23 ;  /* 0x000000ffff1b7224 */ /* 0x000fe200078e0017 */
[----:B------:R-:W3:Y:S04]  /*34970*/  LDL.LU R21, [R1+0x1524] ;  /* 0x0015240001157983 */ /* 0x000ee80000300800 */
[----:B------:R-:W3:Y:S04]  /*34980*/  LDL.LU R22, [R1+0x1520] ;  /* 0x0015200001167983 */ /* 0x000ee80000300800 */
[----:B------:R-:W3:Y:S04]  /*34990*/  LDL.LU R23, [R1+0x151c] ;  /* 0x00151c0001177983 */ /* 0x000ee80000300800 */
[----:B------:R-:W-:Y:S04]  /*349a0*/  STL.64 [R1+0x1510], R26 ;  /* 0x0015101a01007387 */ /* 0x000fe80000100a00 */
[----:B------:R1:W-:Y:S04]  /*349b0*/  STL.64 [R1+0x1508], R24 ;  /* 0x0015081801007387 */ /* 0x0003e80000100a00 */
[----:B-1----:R-:W2:Y:S04]  /*349c0*/  LDL.LU R24, [R1+0x30] ;  /* 0x0000300001187983 */ /* 0x002ea80000300800 */
[----:B------:R-:W2:Y:S04]  /*349d0*/  LDL.LU R25, [R1+0x34] ;  /* 0x0000340001197983 */ /* 0x000ea80000300800 */
[----:B------:R-:W2:Y:S01]  /*349e0*/  LDL.LU R26, [R1+0x38] ;  /* 0x00003800011a7983 */ /* 0x000ea20000300800 */
[----:B------:R-:W-:-:S02]  /*349f0*/  IMAD.MOV.U32 R16, RZ, RZ, R29 ;  /* 0x000000ffff107224 */ /* 0x000fc400078e001d */
[----:B------:R-:W-:Y:S02]  /*34a00*/  IMAD.MOV.U32 R17, RZ, RZ, R7 ;  /* 0x000000ffff117224 */ /* 0x000fe400078e0007 */
[----:B------:R-:W-:Y:S02]  /*34a10*/  IMAD.MOV.U32 R18, RZ, RZ, R3 ;  /* 0x000000ffff127224 */ /* 0x000fe400078e0003 */
[----:B------:R-:W-:Y:S02]  /*34a20*/  IMAD.MOV.U32 R19, RZ, RZ, R5 ;  /* 0x000000ffff137224 */ /* 0x000fe400078e0005 */
[----:B------:R-:W-:Y:S02]  /*34a30*/  IMAD.MOV.U32 R27, RZ, RZ, R0 ;  /* 0x000000ffff1b7224 */ /* 0x000fe400078e0000 */
[----:B------:R-:W4:Y:S03]  /*34a40*/  LDL.LU R0, [R1+0x1518] ;  /* 0x0015180001007983 */ /* 0x000f260000300800 */
[----:B---3--:R-:W-:Y:S01]  /*34a50*/  HMMA.16816.F32 R12, R16, R10, R20 ;  /* 0x0000000a100c723c */ /* 0x008fe20000001814 */
[----:B------:R-:W3:-:S15]  /*34a60*/  LDL.LU R10, [R1+0xa8] ;  /* 0x0000a800010a7983 */ /* 0x000ede0000300800 */
[----:B------:R-:W-:-:S07]  /*34a70*/  NOP ;  /* 0x0000000000007918 */ /* 0x000fce0000000000 */
[----:B------:R1:W-:Y:S04]  /*34a80*/  STL.64 [R1+0x3d0], R12 ;  /* 0x0003d00c01007387 */ /* 0x0003e80000100a00 */
[----:B------:R5:W-:Y:S04]  /*34a90*/  STL.64 [R1+0x3d8], R14 ;  /* 0x0003d80e01007387 */ /* 0x000be80000100a00 */
[----:B------:R-:W3:Y:S01]  /*34aa0*/  LDL.LU R11, [R1+0xac] ;  /* 0x0000ac00010b7983 */ /* 0x000ee20000300800 */
[----:B-1----:R-:W-:-:S03]  /*34ab0*/  IMAD.MOV.U32 R12, RZ, RZ, R29 ;  /* 0x000000ffff0c7224 */ /* 0x002fc600078e001d */
[----:B------:R-:W4:Y:S01]  /*34ac0*/  LDL.LU R21, [R1+0x348] ;  /* 0x0003480001157983 */ /* 0x000f220000300800 */
[----:B------:R-:W-:Y:S02]  /*34ad0*/  IMAD.MOV.U32 R13, RZ, RZ, R7 ;  /* 0x000000ffff0d7224 */ /* 0x000fe400078e0007 */
[----:B-----5:R-:W-:Y:S01]  /*34ae0*/  IMAD.MOV.U32 R14, RZ, RZ, R3 ;  /* 0x000000ffff0e7224 */ /* 0x020fe200078e0003 */
[----:B------:R-:W5:Y:S01]  /*34af0*/  LDL.LU R22, [R1+0x548] ;  /* 0x0005480001167983 */ /* 0x000f620000300800 */
[----:B------:R-:W-:-:S03]  /*34b00*/  IMAD.MOV.U32 R15, RZ, RZ, R5 ;  /* 0x000000ffff0f7224 */ /* 0x000fc600078e0005 */
[----:B------:R-:W5:Y:S04]  /*34b10*/  LDL.LU R23, [R1+0x344] ;  /* 0x0003440001177983 */ /* 0x000f680000300800 */
[----:B--2---:R-:W-:Y:S01]  /*34b20*/  HMMA.16816.F32 R12, R12, R8, R24 ;  /* 0x000000080c0c723c */ /* 0x004fe20000001818 */
[----:B------:R-:W2:Y:S04]  /*34b30*/  LDL.LU R28, [R1+0x4c0] ;  /* 0x0004c000011c7983 */ /* 0x000ea80000300800 */
[----:B------:R-:W3:Y:S04]  /*34b40*/  LDL.LU.64 R26, [R1+0x1510] ;  /* 0x00151000011a7983 */ /* 0x000ee80000300a00 */
[----:B------:R-:W3:Y:S04]  /*34b50*/  LDL.LU.64 R24, [R1+0x1508] ;  /* 0x0015080001187983 */ /* 0x000ee80000300a00 */
[----:B------:R-:W4:Y:S10]  /*34b60*/  LDL.LU.64 R8, [R1+0x1500] ;  /* 0x0015000001087983 */ /* 0x000f340000300a00 */
[----:B------:R-:W-:Y:S04]  /*34b70*/  STL.64 [R1+0x3e0], R12 ;  /* 0x0003e00c01007387 */ /* 0x000fe80000100a00 */
[----:B------:R1:W-:Y:S04]  /*34b80*/  STL.64 [R1+0x3e8], R14 ;  /* 0x0003e80e01007387 */ /* 0x0003e80000100a00 */
[----:B-1----:R-:W3:Y:S04]  /*34b90*/  LDL.LU R14, [R1+0xb8] ;  /* 0x0000b800010e7983 */ /* 0x002ee80000300800 */
[----:B------:R-:W3:Y:S02]  /*34ba0*/  LDL.LU R15, [R1+0xbc] ;  /* 0x0000bc00010f7983 */ /* 0x000ee40000300800 */
[----:B---3--:R-:W-:Y:S02]  /*34bb0*/  HMMA.16816.F32 R12, R16, R14, R24 ;  /* 0x0000000e100c723c */ /* 0x008fe40000001818 */
[----:B------:R-:W4:Y:S04]  /*34bc0*/  LDL.LU.64 R26, [R1+0x14f8] ;  /* 0x0014f800011a7983 */ /* 0x000f280000300a00 */
[----:B------:R-:W4:Y:S04]  /*34bd0*/  LDL.LU.64 R24, [R1+0x14f0] ;  /* 0x0014f00001187983 */ /* 0x000f280000300a00 */
[----:B------:R-:W3:Y:S04]  /*34be0*/  LDL.LU R20, [R1+0x560] ;  /* 0x0005600001147983 */ /* 0x000ee80000300800 */
[----:B------:R-:W5:Y:S09]  /*34bf0*/  LDL.LU R6, [R1+0x564] ;  /* 0x0005640001067983 */ /* 0x000f720000300800 */
[----:B------:R1:W-:Y:S04]  /*34c00*/  STL.64 [R1+0x3f0], R12 ;  /* 0x0003f00c01007387 */ /* 0x0003e80000100a00 */
[----:B------:R0:W-:Y:S01]  /*34c10*/  STL.64 [R1+0x3f8], R14 ;  /* 0x0003f80e01007387 */ /* 0x0001e20000100a00 */
[----:B-1----:R-:W-:-:S02]  /*34c20*/  IMAD.MOV.U32 R12, RZ, RZ, R29 ;  /* 0x000000ffff0c7224 */ /* 0x002fc400078e001d */
[----:B------:R-:W-:Y:S02]  /*34c30*/  IMAD.MOV.U32 R13, RZ, RZ, R7 ;  /* 0x000000ffff0d7224 */ /* 0x000fe400078e0007 */
[----:B0-----:R-:W-:Y:S02]  /*34c40*/  IMAD.MOV.U32 R14, RZ, RZ, R3 ;  /* 0x000000ffff0e7224 */ /* 0x001fe400078e0003 */
[----:B------:R-:W-:-:S07]  /*34c50*/  IMAD.MOV.U32 R15, RZ, RZ, R5 ;  /* 0x000000ffff0f7224 */ /* 0x000fce00078e0005 */
[----:B----4-:R-:W-:Y:S01]  /*34c60*/  HMMA.16816.F32 R12, R12, R8, R24 ;  /* 0x000000080c0c723c */ /* 0x010fe20000001818 */
[----:B------:R-:W4:Y:S04]  /*34c70*/  LDL.LU.64 R26, [R1+0x14e8] ;  /* 0x0014e800011a7983 */ /* 0x000f280000300a00 */
[----:B------:R-:W4:Y:S04]  /*34c80*/  LDL.LU.64 R24, [R1+0x14e0] ;  /* 0x0014e00001187983 */ /* 0x000f280000300a00 */
[----:B------:R-:W2:-:S14]  /*34c90*/  LDL.LU.64 R8, [R1+0x14d8] ;  /* 0x0014d80001087983 */ /* 0x000e9c0000300a00 */
[----:B------:R-:W-:Y:S04]  /*34ca0*/  STL.64 [R1+0x400], R12 ;  /* 0x0004000c01007387 */ /* 0x000fe80000100a00 */
[----:B------:R0:W-:Y:S04]  /*34cb0*/  STL.64 [R1+0x408], R14 ;  /* 0x0004080e01007387 */ /* 0x0001e80000100a00 */
[----:B0-----:R-:W4:Y:S04]  /*34cc0*/  LDL.LU R14, [R1+0xb0] ;  /* 0x0000b000010e7983 */ /* 0x001f280000300800 */
[----:B------:R-:W4:Y:S02]  /*34cd0*/  LDL.LU R15, [R1+0xb4] ;  /* 0x0000b400010f7983 */ /* 0x000f240000300800 */
[----:B----4-:R-:W-:Y:S02]  /*34ce0*/  HMMA.16816.F32 R12, R16, R14, R24 ;  /* 0x0000000e100c723c */ /* 0x010fe40000001818 */
[----:B------:R-:W4:Y:S04]  /*34cf0*/  LDL.LU.64 R26, [R1+0x14d0] ;  /* 0x0014d000011a7983 */ /* 0x000f280000300a00 */
[----:B------:R-:W4:Y:S04]  /*34d00*/  LDL.LU.64 R24, [R1+0x14c8] ;  /* 0x0014c80001187983 */ /* 0x000f280000300a00 */
[----:B------:R-:W2:-:S13]  /*34d10*/  LDL.LU R4, [R1+0x568] ;  /* 0x0005680001047983 */ /* 0x000e9a0000300800 */
[----:B------:R0:W-:Y:S04]  /*34d20*/  STL.64 [R1+0x410], R12 ;  /* 0x0004100c01007387 */ /* 0x0001e80000100a00 */
[----:B------:R1:W-:Y:S01]  /*34d30*/  STL.64 [R1+0x418], R14 ;  /* 0x0004180e01007387 */ /* 0x0003e20000100a00 */
[----:B0-----:R-:W-:Y:S02]  /*34d40*/  IMAD.MOV.U32 R12, RZ, RZ, R29 ;  /* 0x000000ffff0c7224 */ /* 0x001fe400078e001d */
[----:B------:R-:W-:Y:S01]  /*34d50*/  IMAD.MOV.U32 R13, RZ, RZ, R7 ;  /* 0x000000ffff0d7224 */ /* 0x000fe200078e0007 */
[----:B------:R-:W3:Y:S01]  /*34d60*/  LDL.LU R29, [R1+0x54c] ;  /* 0x00054c00011d7983 */ /* 0x000ee20000300800 */
[----:B-1----:R-:W-:Y:S02]  /*34d70*/  IMAD.MOV.U32 R14, RZ, RZ, R3 ;  /* 0x000000ffff0e7224 */ /* 0x002fe400078e0003 */
[----:B------:R-:W-:-:S07]  /*34d80*/  IMAD.MOV.U32 R15, RZ, RZ, R5 ;  /* 0x000000ffff0f7224 */ /* 0x000fce00078e0005 */
[----:B----4-:R-:W-:Y:S01]  /*34d90*/  HMMA.16816.F32 R12, R12, R10, R24 ;  /* 0x0000000a0c0c723c */ /* 0x010fe20000001818 */
[----:B------:R-:W2:Y:S04]  /*34da0*/  LDL.LU.64 R10, [R1+0x14c0] ;  /* 0x0014c000010a7983 */ /* 0x000ea80000300a00 */
[----:B------:R-:W2:Y:S02]  /*34db0*/  LDL.LU R26, [R1+0xa0] ;  /* 0x0000a000011a7983 */ /* 0x000ea40000300800 */
[----:B------:R-:W-:-:S15]  /*34dc0*/  IMAD.MOV.U32 R27, RZ, RZ, R0 ;  /* 0x000000ffff1b7224 */ /* 0x000fde00078e0000 */
[----:B------:R-:W-:-:S01]  /*34dd0*/  NOP ;  /* 0x0000000000007918 */ /* 0x000fc20000000000 */
[----:B------:R-:W-:Y:S04]  /*34de0*/  STL.64 [R1+0x420], R12 ;  /* 0x0004200c01007387 */ /* 0x000fe80000100a00 */
[----:B------:R-:W-:Y:S04]  /*34df0*/  STL.64 [R1+0x428], R14 ;  /* 0x0004280e01007387 */ /* 0x000fe80000100a00 */
[----:B------:R-:W4:Y:S01]  /*34e00*/  LDL.LU R0, [R1+0x14bc] ;  /* 0x0014bc0001007983 */ /* 0x000f220000300800 */
[----:B------:R-:W-:Y:S01]  /*34e10*/  UIADD3 UR6, UR6, 0x80, URZ ;  /* 0x0000008006067890 */ /* 0x000fe2000fffe03f */
[----:B---3--:R-:W-:Y:S01]  /*34e20*/  FFMA R20, R21, R20, R29 ;  /* 0x0000001415147223 */ /* 0x008fe2000000001d */
[----:B-----5:R-:W-:-:S04]  /*34e30*/  FFMA R6, R23, R6, R22 ;  /* 0x0000000617067223 */ /* 0x020fc80000000016 */
[----:B------:R-:W-:Y:S01]  /*34e40*/  ISETP.LE.AND P1, PT, R2, UR6, PT ;  /* 0x0000000602007c0c */ /* 0x000fe2000bf23270 */
[----:B--2---:R-:W-:-:S15]  /*34e50*/  HMMA.16816.F32 R8, R16, R26, R8 ;  /* 0x0000001a1008723c */ /* 0x004fde0000001808 */
[----:B------:R-:W-:-:S08]  /*34e60*/  NOP ;  /* 0x0000000000007918 */ /* 0x000fd00000000000 */
[----:B------:R-:W-:Y:S04]  /*34e70*/  STL.64 [R1+0x430], R8 ;  /* 0x0004300801007387 */ /* 0x000fe80000100a00 */
[----:B------:R-:W-:Y:S01]  /*34e80*/  STL.64 [R1+0x438], R10 ;  /* 0x0004380a01007387 */ /* 0x000fe20000100a00 */
[----:B----4-:R-:W-:-:S03]  /*34e90*/  FFMA R4, R0, R4, R28 ;  /* 0x0000000400047223 */ /* 0x010fc6000000001c */
[----:B------:R-:W-:Y:S04]  /*34ea0*/  STL [R1+0x560], R20 ;  /* 0x0005601401007387 */ /* 0x000fe80000100800 */
[----:B------:R-:W-:Y:S04]  /*34eb0*/  STL [R1+0x564], R6 ;  /* 0x0005640601007387 */ /* 0x000fe80000100800 */
[----:B------:R-:W2:Y:S04]  /*34ec0*/  LDL R2, [R1+0x338] ;  /* 0x0003380001027983 */ /* 0x000ea80000100800 */
[----:B------:R-:W3:Y:S04]  /*34ed0*/  LDL R0, [R1+0x334] ;  /* 0x0003340001007983 */ /* 0x000ee80000100800 */
[----:B------:R-:W-:Y:S04]  /*34ee0*/  STL [R1+0x568], R4 ;  /* 0x0005680401007387 */ /* 0x000fe80000100800 */
[----:B--2---:R0:W-:Y:S04]  /*34ef0*/  STL [R1+0x548], R2 ;  /* 0x0005480201007387 */ /* 0x0041e80000100800 */
[----:B0-----:R-:W2:Y:S04]  /*34f00*/  LDL R2, [R1+0x330] ;  /* 0x0003300001027983 */ /* 0x001ea80000100800 */
[----:B---3--:R0:W-:Y:S04]  /*34f10*/  STL [R1+0x550], R0 ;  /* 0x0005500001007387 */ /* 0x0081e80000100800 */
[----:B0-----:R-:W3:Y:S01]  /*34f20*/  LDL R0, [R1+0x32c] ;  /* 0x00032c0001007983 */ /* 0x001ee20000100800 */
[----:B------:R-:W-:-:S02]  /*34f30*/  ULEA UR5, UR13, UR5, 0x7 ;  /* 0x000000050d057291 */ /* 0x000fc4000f8e383f */
[----:B------:R-:W-:Y:S01]  /*34f40*/  ULEA UR4, UR14, UR4, 0x7 ;  /* 0x000000040e047291 */ /* 0x000fe2000f8e383f */
[----:B--2---:R2:W-:Y:S04]  /*34f50*/  STL [R1+0x554], R2 ;  /* 0x0005540201007387 */ /* 0x0045e80000100800 */
[----:B---3--:R2:W-:Y:S01]  /*34f60*/  STL [R1+0x558], R0 ;  /* 0x0005580001007387 */ /* 0x0085e20000100800 */
[----:B------:R-:W-:Y:S06]  /*34f70*/  @!P1 BRA `(.L_x_1) ;  /* 0xfffffdb000949947 */ /* 0x000fec000383ffff */
.L_x_0:
[----:B------:R-:W3:Y:S01]  /*34f80*/  LDL.LU R24, [R1+0x4b0] ;  /* 0x0004b00001187983 */ /* 0x000ee20000300800 */
[----:B------:R-:W-:Y:S01]  /*34f90*/  ULDC.64 UR4, c[0x0][0x270] ;  /* 0x00009c0000047ab9 */ /* 0x000fe20000000a00 */
[----:B--2---:R-:W0:Y:S02]  /*34fa0*/  S2R R0, SR_TID.X ;  /* 0x0000000000007919 */ /* 0x004e240000002100 */
[----:B0-----:R-:W-:Y:S01]  /*34fb0*/  LOP3.LUT R0, R0, 0x7f, RZ, 0xc0, !PT ;  /* 0x0000007f00007812 */ /* 0x001fe200078ec0ff */
[----:B------:R-:W-:Y:S03]  /*34fc0*/  BAR.SYNC.DEFER_BLOCKING 0x0 ;  /* 0x0000000000007b1d */ /* 0x000fe60000010000 */
[----:B------:R-:W-:-:S03]  /*34fd0*/  ISETP.GE.U32.AND P0, PT, R0, 0x20, PT ;  /* 0x000000200000780c */ /* 0x000fc60003f06070 */
[----:B---3--:R-:W-:Y:S04]  /*34fe0*/  STL [R1+0x160c], R24 ;  /* 0x00160c1801007387 */ /* 0x008fe80000100800 */
[----:B------:R-:W2:Y:S04]  /*34ff0*/  LDL.LU R23, [R1+0x4b4] ;  /* 0x0004b40001177983 */ /* 0x000ea80000300800 */
[----:B--2---:R-:W-:Y:S04]  /*35000*/  STL [R1+0x1610], R23 ;  /* 0x0016101701007387 */ /* 0x004fe80000100800 */
        /* <DEDUP_REMOVED lines=24> */
[----:B-1----:R-:W2:Y:S04]  /*35190*/  LDL.LU R10, [R1+0x468] ;  /* 0x00046800010a7983 */ /* 0x002ea80000300800 */
        /* <DEDUP_REMOVED lines=16> */
[----:B--2---:R0:W-:Y:S04]  /*352a0*/  STL [R1+0x1664], R2 ;  /* 0x0016640201007387 */ /* 0x0041e80000100800 */
[----:B------:R-:W2:Y:S04]  /*352b0*/  LDL.LU R0, [R1+0x49c] ;  /* 0x00049c0001007983 */ /* 0x000ea80000300800 */
[----:B--2---:R1:W-:Y:S04]  /*352c0*/  STL [R1+0x1668], R0 ;  /* 0x0016680001007387 */ /* 0x0043e80000100800 */
[----:B0-----:R-:W2:Y:S04]  /*352d0*/  LDL.LU R2, [R1+0x480] ;  /* 0x0004800001027983 */ /* 0x001ea80000300800 */
[----:B-1----:R-:W3:Y:S04]  /*352e0*/  LDL.LU R0, [R1+0x484] ;  /* 0x0004840001007983 */ /* 0x002ee80000300800 */
[----:B--2---:R0:W-:Y:S04]  /*352f0*/  STL [R1], R2 ;  /* 0x0000000201007387 */ /* 0x0041e80000100800 */
[----:B------:R-:W2:Y:S04]  /*35300*/  LDL.LU R24, [R1+0x488] ;  /* 0x0004880001187983 */ /* 0x000ea80000300800 */
[----:B---3--:R1:W-:Y:S04]  /*35310*/  STL [R1+0x4], R0 ;  /* 0x0000040001007387 */ /* 0x0083e80000100800 */
[----:B--2---:R-:W-:Y:S04]  /*35320*/  STL [R1+0x166c], R24 ;  /* 0x00166c1801007387 */ /* 0x004fe80000100800 */
[----:B------:R-:W2:Y:S04]  /*35330*/  LDL.LU R23, [R1+0x48c] ;  /* 0x00048c0001177983 */ /* 0x000ea80000300800 */
[----:B--2---:R-:W-:Y:S04]  /*35340*/  STL [R1+0x1670], R23 ;  /* 0x0016701701007387 */ /* 0x004fe80000100800 */
[----:B0-----:R-:W2:Y:S04]  /*35350*/  LDL.LU R2, [R1+0x4a0] ;  /* 0x0004a00001027983 */ /* 0x001ea80000300800 */
[----:B-1----:R-:W3:Y:S04]  /*35360*/  LDL.LU R0, [R1+0x4a4] ;  /* 0x0004a40001007983 */ /* 0x002ee80000300800 */
[----:B--2---:R0:W-:Y:S04]  /*35370*/  STL [R1+0x10], R2 ;  /* 0x0000100201007387 */ /* 0x0041e80000100800 */
[----:B------:R-:W2:Y:S04]  /*35380*/  LDL.LU R20, [R1+0x4a8] ;  /* 0x0004a80001147983 */ /* 0x000ea80000300800 */
[----:B---3--:R1:W-:Y:S04]  /*35390*/  STL [R1+0x14], R0 ;  /* 0x0000140001007387 */ /* 0x0083e80000100800 */
[----:B--2---:R2:W-:Y:S04]  /*353a0*/  STL [R1+0x1674], R20 ;  /* 0x0016741401007387 */ /* 0x0045e80000100800 */
[----:B------:R-:W3:Y:S04]  /*353b0*/  LDL.LU R19, [R1+0x4ac] ;  /* 0x0004ac0001137983 */ /* 0x000ee80000300800 */
[----:B---3--:R3:W-:Y:S04]  /*353c0*/  STL [R1+0x1678], R19 ;  /* 0x0016781301007387 */ /* 0x0087e80000100800 */
[----:B------:R-:W4:Y:S04]  /*353d0*/  LDL.LU R22, [R1+0x3b0] ;  /* 0x0003b00001167983 */ /* 0x000f280000300800 */
[----:B----4-:R-:W-:Y:S04]  /*353e0*/  STL [R1+0x167c], R22 ;  /* 0x00167c1601007387 */ /* 0x010fe80000100800 */
[----:B------:R-:W4:Y:S04]  /*353f0*/  LDL.LU R21, [R1+0x3b4] ;  /* 0x0003b40001157983 */ /* 0x000f280000300800 */
[----:B----4-:R-:W-:Y:S04]  /*35400*/  STL [R1+0x1680], R21 ;  /* 0x0016801501007387 */ /* 0x010fe80000100800 */
[----:B------:R-:W4:Y:S04]  /*35410*/  LDL.LU R4, [R1+0x3b8] ;  /* 0x0003b80001047983 */ /* 0x000f280000300800 */
[----:B----4-:R4:W-:Y:S04]  /*35420*/  STL [R1+0x169c], R4 ;  /* 0x00169c0401007387 */ /* 0x0109e80000100800 */
[----:B------:R-:W5:Y:S04]  /*35430*/  LDL.LU R3, [R1+0x3bc] ;  /* 0x0003bc0001037983 */ /* 0x000f680000300800 */
[----:B-----5:R-:W-:Y:S04]  /*35440*/  STL [R1+0x16a0], R3 ;  /* 0x0016a00301007387 */ /* 0x020fe80000100800 */
[----:B------:R-:W5:Y:S04]  /*35450*/  LDL.LU R18, [R1+0x3d0] ;  /* 0x0003d00001127983 */ /* 0x000f680000300800 */
[----:B-----5:R-:W-:Y:S04]  /*35460*/  STL [R1+0x1684], R18 ;  /* 0x0016841201007387 */ /* 0x020fe80000100800 */
[----:B------:R-:W5:Y:S04]  /*35470*/  LDL.LU R17, [R1+0x3d4] ;  /* 0x0003d40001117983 */ /* 0x000f680000300800 */
[----:B-----5:R-:W-:Y:S04]  /*35480*/  STL [R1+0x1688], R17 ;  /* 0x0016881101007387 */ /* 0x020fe80000100800 */
[----:B0-----:R-:W5:Y:S04]  /*35490*/  LDL.LU R2, [R1+0x3d8] ;  /* 0x0003d80001027983 */ /* 0x001f680000300800 */
[----:B-----5:R0:W-:Y:S04]  /*354a0*/  STL [R1+0x16a4], R2 ;  /* 0x0016a40201007387 */ /* 0x0201e80000100800 */
[----:B-1----:R-:W5:Y:S04]  /*354b0*/  LDL.LU R0, [R1+0x3dc] ;  /* 0x0003dc0001007983 */ /* 0x002f680000300800 */
[----:B-----5:R1:W-:Y:S04]  /*354c0*/  STL [R1+0x16a8], R0 ;  /* 0x0016a80001007387 */ /* 0x0203e80000100800 */
[----:B------:R-:W5:Y:S04]  /*354d0*/  LDL.LU R16, [R1+0x3e0] ;  /* 0x0003e00001107983 */ /* 0x000f680000300800 */
[----:B-----5:R-:W-:Y:S04]  /*354e0*/  STL [R1+0x168c], R16 ;  /* 0x00168c1001007387 */ /* 0x020fe80000100800 */
        /* <DEDUP_REMOVED lines=10> */
[----:B--2---:R-:W2:Y:S04]  /*35590*/  LDL.LU R20, [R1+0x3f8] ;  /* 0x0003f80001147983 */ /* 0x004ea80000300800 */
[----:B--2---:R-:W-:Y:S04]  /*355a0*/  STL [R1+0x16b4], R20 ;  /* 0x0016b41401007387 */ /* 0x004fe80000100800 */
[----:B---3--:R-:W2:Y:S01]  /*355b0*/  LDL.LU R19, [R1+0x3fc] ;  /* 0x0003fc0001137983 */ /* 0x008ea20000300800 */
[----:B----4-:R-:W3:Y:S03]  /*355c0*/  S2R R4, SR_TID.X ;  /* 0x0000000000047919 */ /* 0x010ee60000002100 */
[----:B--2---:R2:W-:Y:S04]  /*355d0*/  STL [R1+0x16b8], R19 ;  /* 0x0016b81301007387 */ /* 0x0045e80000100800 */
[----:B------:R-:W4:Y:S01]  /*355e0*/  LDL.LU R12, [R1+0x400] ;  /* 0x00040000010c7983 */ /* 0x000f220000300800 */
[----:B---3--:R-:W-:Y:S01]  /*355f0*/  SHF.R.S32.HI R26, RZ, 0x4, R4 ;  /* 0x00000004ff1a7819 */ /* 0x008fe20000011404 */
[----:B------:R-:W-:-:S02]  /*35600*/  IMAD.SHL.U32 R25, R4, 0x8, RZ ;  /* 0x0000000804197824 */ /* 0x000fc400078e00ff */
[----:B------:R-:W-:Y:S01]  /*35610*/  IMAD.SHL.U32 R27, R4, 0x10, RZ ;  /* 0x00000010041b7824 */ /* 0x000fe200078e00ff */
[----:B------:R-:W-:Y:S01]  /*35620*/  SGXT R26, R26, 0x1 ;  /* 0x000000011a1a781a */ /* 0x000fe20000000200 */
[C---:B------:R-:W-:Y:S01]  /*35630*/  IMAD.SHL.U32 R29, R4.reuse, 0x200, RZ ;  /* 0x00000200041d7824 */ /* 0x040fe200078e00ff */
[----:B------:R-:W-:Y:S02]  /*35640*/  LOP3.LUT R25, R25, 0x180, RZ, 0xc0, !PT ;  /* 0x0000018019197812 */ /* 0x000fe400078ec0ff */
[----:B0-----:R-:W-:Y:S01]  /*35650*/  LOP3.LUT R2, R27, 0x70, RZ, 0xc0, !PT ;  /* 0x000000701b027812 */ /* 0x001fe200078ec0ff */
[----:B-1----:R-:W-:Y:S01]  /*35660*/  IMAD.SHL.U32 R0, R4, 0x40, RZ ;  /* 0x0000004004007824 */ /* 0x002fe200078e00ff */
[----:B------:R-:W-:Y:S01]  /*35670*/  LOP3.LUT R26, R26, 0x840, RZ, 0xc0, !PT ;  /* 0x000008401a1a7812 */ /* 0x000fe200078ec0ff */
[----:B------:R-:W-:Y:S01]  /*35680*/  IMAD.SHL.U32 R3, R4, 0x4, RZ ;  /* 0x0000000404037824 */ /* 0x000fe200078e00ff */
[----:B------:R-:W-:Y:S02]  /*35690*/  LOP3.LUT R25, R25, 0x48, R4, 0xf8, !PT ;  /* 0x0000004819197812 */ /* 0x000fe400078ef804 */
[----:B------:R-:W-:-:S02]  /*356a0*/  LOP3.LUT R27, R2, 0x1800, R29, 0xf8, !PT ;  /* 0x00001800021b7812 */ /* 0x000fc400078ef81d */
[----:B--2---:R-:W-:Y:S02]  /*356b0*/  LOP3.LUT R19, R26, 0x40, R0, 0x78, !PT ;  /* 0x000000401a137812 */ /* 0x004fe400078e7800 */
[----:B------:R-:W-:Y:S02]  /*356c0*/  LOP3.LUT R0, R27, R25, RZ, 0x3c, !PT ;  /* 0x000000191b007212 */ /* 0x000fe400078e3cff */
[----:B------:R-:W-:Y:S01]  /*356d0*/  LOP3.LUT R28, R3, 0x38, RZ, 0xc0, !PT ;  /* 0x00000038031c7812 */ /* 0x000fe200078ec0ff */
[----:B----4-:R0:W-:Y:S04]  /*356e0*/  STL [R1+0x16bc], R12 ;  /* 0x0016bc0c01007387 */ /* 0x0101e80000100800 */
[----:B------:R-:W2:Y:S04]  /*356f0*/  LDL.LU R11, [R1+0x404] ;  /* 0x00040400010b7983 */ /* 0x000ea80000300800 */
[----:B------:R-:W3:Y:S04]  /*35700*/  LDL.LU R22, [R1+0x408] ;  /* 0x0004080001167983 */ /* 0x000ee80000300800 */
[----:B------:R-:W4:Y:S04]  /*35710*/  LDL.LU R21, [R1+0x40c] ;  /* 0x00040c0001157983 */ /* 0x000f280000300800 */
[----:B------:R-:W5:Y:S04]  /*35720*/  LDL.LU R10, [R1+0x410] ;  /* 0x00041000010a7983 */ /* 0x000f680000300800 */
[----:B------:R-:W2:Y:S04]  /*35730*/  LDL.LU R9, [R1+0x414] ;  /* 0x0004140001097983 */ /* 0x000ea80000300800 */
[----:B------:R-:W3:Y:S04]  /*35740*/  LDL.LU R18, [R1+0x418] ;  /* 0x0004180001127983 */ /* 0x000ee80000300800 */
[----:B------:R-:W4:Y:S04]  /*35750*/  LDL.LU R17, [R1+0x41c] ;  /* 0x00041c0001117983 */ /* 0x000f280000300800 */
[----:B------:R-:W5:Y:S04]  /*35760*/  LDL.LU R8, [R1+0x420] ;  /* 0x0004200001087983 */ /* 0x000f680000300800 */
[----:B------:R-:W2:Y:S04]  /*35770*/  LDL.LU R7, [R1+0x424] ;  /* 0x0004240001077983 */ /* 0x000ea80000300800 */
[----:B------:R-:W3:Y:S01]  /*35780*/  LDL.LU R16, [R1+0x428] ;  /* 0x0004280001107983 */ /* 0x000ee20000300800 */
[----:B0-----:R-:W-:-:S03]  /*35790*/  LOP3.LUT R12, R4, 0x60, RZ, 0xc0, !PT ;  /* 0x00000060040c7812 */ /* 0x001fc600078ec0ff */
[----:B------:R-:W4:Y:S04]  /*357a0*/  LDL.LU R15, [R1+0x42c] ;  /* 0x00042c00010f7983 */ /* 0x000f280000300800 */
[----:B------:R-:W5:Y:S04]  /*357b0*/  LDL.LU R6, [R1+0x430] ;  /* 0x0004300001067983 */ /* 0x000f680000300800 */
[----:B------:R-:W2:Y:S04]  /*357c0*/  LDL.LU R5, [R1+0x434] ;  /* 0x0004340001057983 */ /* 0x000ea80000300800 */
[----:B------:R-:W3:Y:S04]  /*357d0*/  LDL.LU R14, [R1+0x438] ;  /* 0x00043800010e7983 */ /* 0x000ee80000300800 */
[----:B------:R-:W4:Y:S01]  /*357e0*/  LDL.LU R13, [R1+0x43c] ;  /* 0x00043c00010d7983 */ /* 0x000f220000300800 */
[----:B------:R-:W-:-:S03]  /*357f0*/  IMAD R2, R12, 0x10, R28 ;  /* 0x000000100c027824 */ /* 0x000fc600078e021c */
[----:B------:R-:W5:Y:S04]  /*35800*/  LDL.LU R25, [R1+0x55c] ;  /* 0x00055c0001197983 */ /* 0x000f680000300800 */
[----:B------:R0:W-:Y:S04]  /*35810*/  STL [R1+0x1d0], R0 ;  /* 0x0001d00001007387 */ /* 0x0001e80000100800 */
[----:B------:R-:W0:Y:S04]  /*35820*/  LDL.LU R26, [R1+0x560] ;  /* 0x00056000011a7983 */ /* 0x000e280000300800 */
[----:B------:R-:W2:Y:S04]  /*35830*/  LDL.LU R27, [R1+0x564] ;  /* 0x00056400011b7983 */ /* 0x000ea80000300800 */
[----:B------:R-:W3:Y:S01]  /*35840*/  LDL.LU R28, [R1+0x568] ;  /* 0x00056800011c7983 */ /* 0x000ee20000300800 */
[C---:B-----5:R-:W-:Y:S01]  /*35850*/  FMUL R29, R25.reuse, 8388608 ;  /* 0x4b000000191d7820 */ /* 0x060fe20000400000 */
[----:B------:R-:W-:Y:S01]  /*35860*/  FSETP.GEU.AND P2, PT, R25, 1.175494350822287508e-38, PT ;  /* 0x008000001900780b */ /* 0x000fe20003f4e000 */
[C---:B0-----:R-:W-:Y:S01]  /*35870*/  FMUL R0, R26.reuse, 8388608 ;  /* 0x4b0000001a007820 */ /* 0x041fe20000400000 */
[----:B------:R-:W-:Y:S01]  /*35880*/  FSETP.GEU.AND P3, PT, R26, 1.175494350822287508e-38, PT ;  /* 0x008000001a00780b */ /* 0x000fe20003f6e000 */
[C---:B--2---:R-:W-:Y:S01]  /*35890*/  FMUL R3, R27.reuse, 8388608 ;  /* 0x4b0000001b037820 */ /* 0x044fe20000400000 */
[----:B------:R-:W-:Y:S01]  /*358a0*/  FSETP.GEU.AND P4, PT, R27, 1.175494350822287508e-38, PT ;  /* 0x008000001b00780b */ /* 0x000fe20003f8e000 */
[C---:B---3--:R-:W-:Y:S01]  /*358b0*/  FMUL R2, R28.reuse, 8388608 ;  /* 0x4b0000001c027820 */ /* 0x048fe20000400000 */
[----:B------:R-:W-:-:S02]  /*358c0*/  FSETP.GEU.AND P5, PT, R28, 1.175494350822287508e-38, PT ;  /* 0x008000001c00780b */ /* 0x000fc40003fae000 */
[----:B------:R-:W-:Y:S02]  /*358d0*/  FSEL R0, R0, R26, !P3 ;  /* 0x0000001a00007208 */ /* 0x000fe40005800000 */
[----:B------:R-:W-:Y:S02]  /*358e0*/  FSEL R3, R3, R27, !P4 ;  /* 0x0000001b03037208 */ /* 0x000fe40006000000 */
[----:B------:R-:W-:Y:S02]  /*358f0*/  FSEL R4, R2, R28, !P5 ;  /* 0x0000001c02047208 */ /* 0x000fe40006800000 */
[----:B------:R-:W-:Y:S01]  /*35900*/  FSEL R29, R29, R25, !P2 ;  /* 0x000000191d1d7208 */ /* 0x000fe20005000000 */
[----:B------:R-:W-:Y:S04]  /*35910*/  STL [R1+0xa0], R0 ;  /* 0x0000a00001007387 */ /* 0x000fe80000100800 */
[----:B------:R-:W-:Y:S01]  /*35920*/  STL [R1+0xa4], R3 ;  /* 0x0000a40301007387 */ /* 0x000fe20000100800 */
[----:B------:R-:W-:-:S03]  /*35930*/  VIADD R23, R29, 0xc0cafb0d ;  /* 0xc0cafb0d1d177836 */ /* 0x000fc60000000000 */
[----:B------:R-:W-:Y:S04]  /*35940*/  STL [R1+0xa8], R4 ;  /* 0x0000a80401007387 */ /* 0x000fe80000100800 */
[----:B------:R0:W-:Y:S02]  /*35950*/  STL [R1+0x15bc], R29 ;  /* 0x0015bc1d01007387 */ /* 0x0001e40000100800 */
[----:B0-----:R-:W0:Y:S01]  /*35960*/  S2R R29, SR_TID.X ;  /* 0x00000000001d7919 */ /* 0x001e220000002100 */
[----:B------:R-:W-:Y:S02]  /*35970*/  VIADD R0, R0, 0xc0cafb0d ;  /* 0xc0cafb0d00007836 */ /* 0x000fe40000000000 */
[----:B------:R-:W-:Y:S02]  /*35980*/  VIADD R3, R3, 0xc0cafb0d ;  /* 0xc0cafb0d03037836 */ /* 0x000fe40000000000 */
[----:B------:R-:W-:Y:S01]  /*35990*/  VIADD R4, R4, 0xc0cafb0d ;  /* 0xc0cafb0d04047836 */ /* 0x000fe20000000000 */
[----:B------:R-:W-:-:S02]  /*359a0*/  LOP3.LUT R0, R0, 0xff800000, RZ, 0xc0, !PT ;  /* 0xff80000000007812 */ /* 0x000fc400078ec0ff */
[----:B------:R-:W-:Y:S02]  /*359b0*/  LOP3.LUT R3, R3, 0xff800000, RZ, 0xc0, !PT ;  /* 0xff80000003037812 */ /* 0x000fe400078ec0ff */
[----:B------:R-:W-:Y:S01]  /*359c0*/  LOP3.LUT R4, R4, 0xff800000, RZ, 0xc0, !PT ;  /* 0xff80000004047812 */ /* 0x000fe200078ec0ff */
[----:B------:R1:W-:Y:S01]  /*359d0*/  STL [R1+0xe0], R0 ;  /* 0x0000e00001007387 */ /* 0x0003e20000100800 */
[----:B------:R-:W-:-:S03]  /*359e0*/  LOP3.LUT R23, R23, 0xff800000, RZ, 0xc0, !PT ;  /* 0xff80000017177812 */ /* 0x000fc600078ec0ff */
[----:B------:R-:W-:Y:S01]  /*359f0*/  STL [R1+0xdc], R3 ;  /* 0x0000dc0301007387 */ /* 0x000fe20000100800 */
[----:B------:R-:W-:Y:S01]  /*35a00*/  FSEL R20, RZ, -23, P2 ;  /* 0xc1b80000ff147808 */ /* 0x000fe20001000000 */
[----:B0-----:R-:W-:-:S05]  /*35a10*/  IMAD.SHL.U32 R29, R29, 0x4, RZ ;  /* 0x000000041d1d7824 */ /* 0x001fca00078e00ff */
[----:B------:R-:W-:-:S05]  /*35a20*/  LOP3.LUT R29, R29, 0x38, RZ, 0xc0, !PT ;  /* 0x000000381d1d7812 */ /* 0x000fca00078ec0ff */
[----:B------:R-:W-:Y:S02]  /*35a30*/  IMAD R29, R12, 0x10, R29 ;  /* 0x000000100c1d7824 */ /* 0x000fe400078e021d */
[----:B------:R-:W2:Y:S01]  /*35a40*/  LDL.LU R12, [R1+0x16bc] ;  /* 0x0016bc00010c7983 */ /* 0x000ea20000300800 */
[----:B------:R-:W-:Y:S01]  /*35a50*/  I2FP.F32.S32 R23, R23 ;  /* 0x0000001700177245 */ /* 0x000fe20000201400 */
[----:B------:R-:W-:Y:S02]  /*35a60*/  IMAD.IADD R29, R29, 0x1, R19 ;  /* 0x000000011d1d7824 */ /* 0x000fe400078e0213 */
[----:B------:R-:W-:Y:S04]  /*35a70*/  STL [R1+0xe4], R4 ;  /* 0x0000e40401007387 */ /* 0x000fe80000100800 */
[----:B------:R-:W3:Y:S01]  /*35a80*/  LDL.LU R19, [R1+0x16b8] ;  /* 0x0016b80001137983 */ /* 0x000ee20000300800 */
[----:B------:R-:W-:-:S03]  /*35a90*/  FFMA.FTZ R23, R23, 1.1920928955078125e-07, R20 ;  /* 0x3400000017177823 */ /* 0x000fc60000010014 */
[----:B------:R-:W-:Y:S04]  /*35aa0*/  STL [R1+0x15c0], R29 ;  /* 0x0015c01d01007387 */ /* 0x000fe80000100800 */
[----:B------:R-:W5:Y:S01]  /*35ab0*/  LDL.LU R20, [R1+0x16b4] ;  /* 0x0016b40001147983 */ /* 0x000f620000300800 */
[----:B------:R-:W-:Y:S02]  /*35ac0*/  FSEL R24, RZ, -23, P3 ;  /* 0xc1b80000ff187808 */ /* 0x000fe40001800000 */
[----:B-1----:R-:W-:Y:S01]  /*35ad0*/  I2FP.F32.S32 R0, R0 ;  /* 0x0000000000007245 */ /* 0x002fe20000201400 */
[----:B------:R0:W-:Y:S04]  /*35ae0*/  STL [R1+0xf4], R23 ;  /* 0x0000f41701007387 */ /* 0x0001e80000100800 */
[----:B------:R-:W-:Y:S01]  /*35af0*/  FFMA.FTZ R0, R0, 1.1920928955078125e-07, R24 ;  /* 0x3400000000007823 */ /* 0x000fe20000010018 */
[----:B0-----:R-:W2:Y:S04]  /*35b00*/  LDL.LU R23, [R1+0x16b0] ;  /* 0x0016b00001177983 */ /* 0x001ea80000300800 */
[----:B------:R-:W2:Y:S04]  /*35b10*/  LDL.LU R24, [R1+0x16ac] ;  /* 0x0016ac0001187983 */ /* 0x000ea80000300800 */
[----:B------:R0:W-:Y:S04]  /*35b20*/  STL [R1+0xf0], R0 ;  /* 0x0000f00001007387 */ /* 0x0001e80000100800 */
[----:B0-----:R-:W2:Y:S01]  /*35b30*/  LDL.LU R0, [R1+0x16a8] ;  /* 0x0016a80001007983 */ /* 0x001ea20000300800 */
[----:B------:R-:W-:-:S02]  /*35b40*/  FSETP.GT.AND P1, PT, |R28|, 8.50705917302346158658e+37, PT ;  /* 0x7e8000001c00780b */ /* 0x000fc40003f24200 */
[C---:B------:R-:W-:Y:S02]  /*35b50*/  FSETP.GEU.AND P3, PT, |R28|.reuse, 1.175494350822287508e-38, PT ;  /* 0x008000001c00780b */ /* 0x040fe40003f6e200 */
[----:B------:R-:W-:Y:S02]  /*35b60*/  FSEL R2, RZ, -23, P4 ;  /* 0xc1b80000ff027808 */ /* 0x000fe40002000000 */
[----:B------:R-:W-:Y:S02]  /*35b70*/  I2FP.F32.S32 R3, R3 ;  /* 0x0000000300037245 */ /* 0x000fe40000201400 */
[C---:B------:R-:W-:Y:S02]  /*35b80*/  FSETP.GEU.AND P2, PT, R28.reuse, 1.175494350822287508e-38, PT ;  /* 0x008000001c00780b */ /* 0x040fe40003f4e000 */
[----:B------:R-:W-:Y:S01]  /*35b90*/  I2FP.F32.S32 R4, R4 ;  /* 0x0000000400047245 */ /* 0x000fe20000201400 */
[----:B------:R-:W-:Y:S02]  /*35ba0*/  FFMA.FTZ R3, R3, 1.1920928955078125e-07, R2 ;  /* 0x3400000003037823 */ /* 0x000fe40000010002 */
[----:B------:R-:W-:Y:S01]  /*35bb0*/  @P1 FMUL R28, R28, 0.25 ;  /* 0x3e8000001c1c1820 */ /* 0x000fe20000400000 */
[----:B------:R-:W-:Y:S01]  /*35bc0*/  FSEL R29, RZ, -23, P2 ;  /* 0xc1b80000ff1d7808 */ /* 0x000fe20001000000 */
[----:B------:R-:W2:Y:S02]  /*35bd0*/  LDL.LU R2, [R1+0x16a4] ;  /* 0x0016a40001027983 */ /* 0x000ea40000300800 */
[----:B------:R-:W-:-:S02]  /*35be0*/  @!P3 FMUL R28, R28, 16777216 ;  /* 0x4b8000001c1cb820 */ /* 0x000fc40000400000 */
[----:B------:R0:W-:Y:S01]  /*35bf0*/  STL [R1+0xec], R3 ;  /* 0x0000ec0301007387 */ /* 0x0001e20000100800 */
[----:B------:R-:W-:-:S03]  /*35c00*/  FFMA.FTZ R29, R4, 1.1920928955078125e-07, R29 ;  /* 0x34000000041d7823 */ /* 0x000fc6000001001d */
[----:B------:R-:W1:Y:S01]  /*35c10*/  MUFU.RCP R28, R28 ;  /* 0x0000001c001c7308 */ /* 0x000e620000001000 */
[----:B0-----:R-:W2:Y:S04]  /*35c20*/  LDL.LU R3, [R1+0x16a0] ;  /* 0x0016a00001037983 */ /* 0x001ea80000300800 */
[----:B------:R-:W2:Y:S01]  /*35c30*/  LDL.LU R4, [R1+0x169c] ;  /* 0x00169c0001047983 */ /* 0x000ea20000300800 */
[----:B----4-:R-:W-:Y:S01]  /*35c40*/  @P1 FMUL R13, R13, 0.25 ;  /* 0x3e8000000d0d1820 */ /* 0x010fe20000400000 */
[----:B------:R-:W-:-:S03]  /*35c50*/  @P1 FMUL R14, R14, 0.25 ;  /* 0x3e8000000e0e1820 */ /* 0x000fc60000400000 */
[----:B------:R-:W-:Y:S01]  /*35c60*/  @!P3 FMUL R13, R13, 16777216 ;  /* 0x4b8000000d0db820 */ /* 0x000fe20000400000 */
[----:B------:R1:W-:Y:S01]  /*35c70*/  STL [R1+0xe8], R29 ;  /* 0x0000e81d01007387 */ /* 0x0003e20000100800 */
[----:B------:R-:W-:Y:S01]  /*35c80*/  @!P3 FMUL R14, R14, 16777216 ;  /* 0x4b8000000e0eb820 */ /* 0x000fe20000400000 */
[----:B------:R-:W-:Y:S01]  /*35c90*/  @P1 FMUL R15, R15, 0.25 ;  /* 0x3e8000000f0f1820 */ /* 0x000fe20000400000 */
[----:B-1----:R-:W-:Y:S02]  /*35ca0*/  FMUL R29, R28, R13 ;  /* 0x0000000d1c1d7220 */ /* 0x002fe40000400000 */
[----:B------:R-:W4:Y:S01]  /*35cb0*/  LDL.LU R13, [R1+0x1698] ;  /* 0x00169800010d7983 */ /* 0x000f220000300800 */
[----:B------:R-:W-:-:S03]  /*35cc0*/  @!P3 FMUL R15, R15, 16777216 ;  /* 0x4b8000000f0fb820 */ /* 0x000fc60000400000 */
[----:B------:R0:W-:Y:S01]  /*35cd0*/  STL [R1+0x15c4], R29 ;  /* 0x0015c41d01007387 */ /* 0x0001e20000100800 */
[----:B------:R-:W-:Y:S01]  /*35ce0*/  @P1 FMUL R16, R16, 0.25 ;  /* 0x3e80000010101820 */ /* 0x000fe20000400000 */
[----:B0-----:R-:W-:Y:S02]  /*35cf0*/  FMUL R29, R28, R14 ;  /* 0x0000000e1c1d7220 */ /* 0x001fe40000400000 */
        /* <DEDUP_REMOVED lines=22> */
[----:B------:R0:W-:Y:S02]  /*35e60*/  STL [R1+0xbc], R29 ;  /* 0x0000bc1d01007387 */ /* 0x0001e40000100800 */
[C---:B0-----:R-:W-:Y:S02]  /*35e70*/  FMUL R29, R28.reuse, R21 ;  /* 0x000000151c1d7220 */ /* 0x041fe40000400000 */
[----:B------:R-:W4:Y:S04]  /*35e80*/  LDL.LU R21, [R1+0x1680] ;  /* 0x0016800001157983 */ /* 0x000f280000300800 */
[----:B------:R0:W-:Y:S02]  /*35e90*/  STL [R1+0xb8], R29 ;  /* 0x0000b81d01007387 */ /* 0x0001e40000100800 */
[----:B0-----:R-:W-:-:S02]  /*35ea0*/  FMUL R29, R28, R22 ;  /* 0x000000161c1d7220 */ /* 0x001fc40000400000 */
[----:B------:R-:W4:Y:S04]  /*35eb0*/  LDL.LU R22, [R1+0x167c] ;  /* 0x00167c0001167983 */ /* 0x000f280000300800 */
[----:B------:R0:W-:Y:S01]  /*35ec0*/  STL [R1+0xb4], R29 ;  /* 0x0000b41d01007387 */ /* 0x0001e20000100800 */
[----:B---3--:R-:W-:-:S04]  /*35ed0*/  @P1 FMUL R19, R19, 0.25 ;  /* 0x3e80000013131820 */ /* 0x008fc80000400000 */
[----:B------:R-:W-:Y:S01]  /*35ee0*/  @!P3 FMUL R19, R19, 16777216 ;  /* 0x4b8000001313b820 */ /* 0x000fe20000400000 */
[----:B-----5:R-:W-:-:S03]  /*35ef0*/  @P1 FMUL R20, R20, 0.25 ;  /* 0x3e80000014141820 */ /* 0x020fc60000400000 */
[----:B0-----:R-:W-:Y:S02]  /*35f00*/  FMUL R29, R28, R19 ;  /* 0x000000131c1d7220 */ /* 0x001fe40000400000 */
[----:B------:R-:W3:Y:S01]  /*35f10*/  LDL.LU R19, [R1+0x1678] ;  /* 0x0016780001137983 */ /* 0x000ee20000300800 */
[----:B------:R-:W-:-:S03]  /*35f20*/  @!P3 FMUL R20, R20, 16777216 ;  /* 0x4b8000001414b820 */ /* 0x000fc60000400000 */
[----:B------:R0:W-:Y:S01]  /*35f30*/  STL [R1+0xb0], R29 ;  /* 0x0000b01d01007387 */ /* 0x0001e20000100800 */
[----:B--2---:R-:W-:Y:S01]  /*35f40*/  @P1 FMUL R23, R23, 0.25 ;  /* 0x3e80000017171820 */ /* 0x004fe20000400000 */
[----:B0-----:R-:W-:-:S03]  /*35f50*/  FMUL R29, R28, R20 ;  /* 0x000000141c1d7220 */ /* 0x001fc60000400000 */
[----:B------:R-:W-:Y:S01]  /*35f60*/  @!P3 FMUL R23, R23, 16777216 ;  /* 0x4b8000001717b820 */ /* 0x000fe20000400000 */
[----:B------:R-:W-:Y:S01]  /*35f70*/  @P1 FMUL R24, R24, 0.25 ;  /* 0x3e80000018181820 */ /* 0x000fe20000400000 */
[----:B------:R-:W2:Y:S04]  /*35f80*/  LDL.LU R20, [R1+0x1674] ;  /* 0x0016740001147983 */ /* 0x000ea80000300800 */
[----:B------:R0:W-:Y:S01]  /*35f90*/  STL [R1+0xac], R29 ;  /* 0x0000ac1d01007387 */ /* 0x0001e20000100800 */
[----:B------:R-:W-:Y:S01]  /*35fa0*/  @!P3 FMUL R24, R24, 16777216 ;  /* 0x4b8000001818b820 */ /* 0x000fe20000400000 */
[----:B0-----:R-:W-:Y:S01]  /*35fb0*/  FMUL R29, R28, R23 ;  /* 0x000000171c1d7220 */ /* 0x001fe20000400000 */
[----:B------:R-:W-:Y:S01]  /*35fc0*/  @P1 FMUL R0, R0, 0.25 ;  /* 0x3e80000000001820 */ /* 0x000fe20000400000 */
[----:B------:R-:W5:Y:S04]  /*35fd0*/  LDL.LU R23, [R1+0x1670] ;  /* 0x0016700001177983 */ /* 0x000f680000300800 */
[----:B------:R0:W-:Y:S01]  /*35fe0*/  STL [R1+0x9c], R29 ;  /* 0x00009c1d01007387 */ /* 0x0001e20000100800 */
[----:B------:R-:W-:Y:S01]  /*35ff0*/  @!P3 FMUL R0, R0, 16777216 ;  /* 0x4b8000000000b820 */ /* 0x000fe20000400000 */
[----:B0-----:R-:W-:-:S02]  /*36000*/  FMUL R29, R28, R24 ;  /* 0x000000181c1d7220 */ /* 0x001fc40000400000 */
[----:B------:R-:W5:Y:S04]  /*36010*/  LDL.LU R24, [R1+0x166c] ;  /* 0x00166c0001187983 */ /* 0x000f680000300800 */
[----:B------:R0:W-:Y:S02]  /*36020*/  STL [R1+0x98], R29 ;  /* 0x0000981d01007387 */ /* 0x0001e40000100800 */
[----:B0-----:R-:W-:Y:S02]  /*36030*/  FMUL R29, R28, R0 ;  /* 0x000000001c1d7220 */ /* 0x001fe40000400000 */
[----:B------:R-:W5:Y:S01]  /*36040*/  LDL.LU R0, [R1+0x1668] ;  /* 0x0016680001007983 */ /* 0x000f620000300800 */
[----:B------:R-:W-:Y:S01]  /*36050*/  @P1 FMUL R2, R2, 0.25 ;  /* 0x3e80000002021820 */ /* 0x000fe20000400000 */
[----:B------:R-:W-:Y:S01]  /*36060*/  @P1 FMUL R3, R3, 0.25 ;  /* 0x3e80000003031820 */ /* 0x000fe20000400000 */
[----:B------:R-:W-:Y:S01]  /*36070*/  @P1 FMUL R4, R4, 0.25 ;  /* 0x3e80000004041820 */ /* 0x000fe20000400000 */
[----:B------:R-:W-:Y:S01]  /*36080*/  FSETP.GT.AND P2, PT, |R27|, 8.50705917302346158658e+37, PT ;  /* 0x7e8000001b00780b */ /* 0x000fe20003f44200 */
[----:B------:R-:W-:Y:S01]  /*36090*/  @!P3 FMUL R2, R2, 16777216 ;  /* 0x4b8000000202b820 */ /* 0x000fe20000400000 */
[----:B------:R-:W-:Y:S01]  /*360a0*/  @!P3 FMUL R3, R3, 16777216 ;  /* 0x4b8000000303b820 */ /* 0x000fe20000400000 */
[----:B------:R-:W-:Y:S01]  /*360b0*/  @!P3 FMUL R4, R4, 16777216 ;  /* 0x4b8000000404b820 */ /* 0x000fe20000400000 */
[----:B------:R-:W-:-:S09]  /*360c0*/  FSETP.GEU.AND P3, PT, |R27|, 1.175494350822287508e-38, PT ;  /* 0x008000001b00780b */ /* 0x000fd20003f6e200 */
[----:B------:R-:W-:-:S04]  /*360d0*/  @P2 FMUL R27, R27, 0.25 ;  /* 0x3e8000001b1b2820 */ /* 0x000fc80000400000 */
[----:B------:R-:W-:Y:S01]  /*360e0*/  @!P3 FMUL R27, R27, 16777216 ;  /* 0x4b8000001b1bb820 */ /* 0x000fe20000400000 */
[----:B------:R0:W-:Y:S05]  /*360f0*/  STL [R1+0x8c], R29 ;  /* 0x00008c1d01007387 */ /* 0x0001ea0000100800 */
[----:B------:R-:W1:Y:S01]  /*36100*/  MUFU.RCP R27, R27 ;  /* 0x0000001b001b7308 */ /* 0x000e620000001000 */
[----:B0-----:R-:W-:Y:S01]  /*36110*/  FMUL R29, R28, R2 ;  /* 0x000000021c1d7220 */ /* 0x001fe20000400000 */
[----:B------:R-:W-:Y:S01]  /*36120*/  @P2 FMUL R5, R5, 0.25 ;  /* 0x3e80000005052820 */ /* 0x000fe20000400000 */
[----:B------:R-:W5:Y:S01]  /*36130*/  LDL.LU R2, [R1+0x1664] ;  /* 0x0016640001027983 */ /* 0x000f620000300800 */
[----:B------:R-:W-:-:S03]  /*36140*/  @P2 FMUL R6, R6, 0.25 ;  /* 0x3e80000006062820 */ /* 0x000fc60000400000 */
[----:B------:R0:W-:Y:S01]  /*36150*/  STL [R1+0x88], R29 ;  /* 0x0000881d01007387 */ /* 0x0001e20000100800 */
[----:B------:R-:W-:Y:S01]  /*36160*/  @!P3 FMUL R5, R5, 16777216 ;  /* 0x4b8000000505b820 */ /* 0x000fe20000400000 */
[----:B------:R-:W-:Y:S01]  /*36170*/  @P2 FMUL R7, R7, 0.25 ;  /* 0x3e80000007072820 */ /* 0x000fe20000400000 */
[----:B------:R-:W-:Y:S01]  /*36180*/  @!P3 FMUL R6, R6, 16777216 ;  /* 0x4b8000000606b820 */ /* 0x000fe20000400000 */
[C---:B0-----:R-:W-:Y:S01]  /*36190*/  FMUL R29, R28.reuse, R3 ;  /* 0x000000031c1d7220 */ /* 0x041fe20000400000 */
[----:B------:R-:W-:Y:S01]  /*361a0*/  FMUL R28, R28, R4 ;  /* 0x000000041c1c7220 */ /* 0x000fe20000400000 */
[----:B------:R-:W5:Y:S01]  /*361b0*/  LDL.LU R3, [R1+0x1660] ;  /* 0x0016600001037983 */ /* 0x000f620000300800 */
[----:B------:R-:W-:-:S03]  /*361c0*/  @P2 FMUL R8, R8, 0.25 ;  /* 0x3e80000008082820 */ /* 0x000fc60000400000 */
[----:B------:R-:W5:Y:S04]  /*361d0*/  LDL.LU R4, [R1+0x165c] ;  /* 0x00165c0001047983 */ /* 0x000f680000300800 */
[----:B------:R1:W-:Y:S01]  /*361e0*/  STL [R1+0x78], R29 ;  /* 0x0000781d01007387 */ /* 0x0003e20000100800 */
[----:B------:R-:W-:-:S03]  /*361f0*/  @!P3 FMUL R7, R7, 16777216 ;  /* 0x4b8000000707b820 */ /* 0x000fc60000400000 */
[----:B------:R0:W-:Y:S01]  /*36200*/  STL [R1+0x68], R28 ;  /* 0x0000681c01007387 */ /* 0x0001e20000100800 */
[----:B------:R-:W-:Y:S01]  /*36210*/  @P2 FMUL R9, R9, 0.25 ;  /* 0x3e80000009092820 */ /* 0x000fe20000400000 */
[----:B------:R-:W-:Y:S01]  /*36220*/  @!P3 FMUL R8, R8, 16777216 ;  /* 0x4b8000000808b820 */ /* 0x000fe20000400000 */
[----:B------:R-:W-:Y:S01]  /*36230*/  @P2 FMUL R10, R10, 0.25 ;  /* 0x3e8000000a0a2820 */ /* 0x000fe20000400000 */
[C---:B-1----:R-:W-:Y:S01]  /*36240*/  FMUL R29, R27.reuse, R6 ;  /* 0x000000061b1d7220 */ /* 0x042fe20000400000 */
[----:B0-----:R-:W-:Y:S02]  /*36250*/  FMUL R28, R27, R5 ;  /* 0x000000051b1c7220 */ /* 0x001fe40000400000 */
[----:B------:R-:W5:Y:S04]  /*36260*/  LDL.LU R5, [R1+0x1658] ;  /* 0x0016580001057983 */ /* 0x000f680000300800 */
[----:B------:R-:W5:Y:S01]  /*36270*/  LDL.LU R6, [R1+0x1654] ;  /* 0x0016540001067983 */ /* 0x000f620000300800 */
[----:B------:R-:W-:-:S03]  /*36280*/  @!P3 FMUL R9, R9, 16777216 ;  /* 0x4b8000000909b820 */ /* 0x000fc60000400000 */
[----:B------:R0:W-:Y:S01]  /*36290*/  STL [R1+0x94], R28 ;  /* 0x0000941c01007387 */ /* 0x0001e20000100800 */
[----:B------:R-:W-:Y:S01]  /*362a0*/  @P2 FMUL R11, R11, 0.25 ;  /* 0x3e8000000b0b2820 */ /* 0x000fe20000400000 */
[----:B------:R-:W-:Y:S02]  /*362b0*/  @!P3 FMUL R10, R10, 16777216 ;  /* 0x4b8000000a0ab820 */ /* 0x000fe40000400000 */
[----:B------:R1:W-:Y:S01]  /*362c0*/  STL [R1+0x15c8], R29 ;  /* 0x0015c81d01007387 */ /* 0x0003e20000100800 */
[----:B0-----:R-:W-:-:S03]  /*362d0*/  FMUL R28, R27, R7 ;  /* 0x000000071b1c7220 */ /* 0x001fc60000400000 */
[----:B------:R-:W5:Y:S01]  /*362e0*/  LDL.LU R7, [R1+0x1650] ;  /* 0x0016500001077983 */ /* 0x000f620000300800 */
[----:B-1----:R-:W-:-:S03]  /*362f0*/  FMUL R29, R27, R8 ;  /* 0x000000081b1d7220 */ /* 0x002fc60000400000 */
[----:B------:R-:W5:Y:S01]  /*36300*/  LDL.LU R8, [R1+0x164c] ;  /* 0x00164c0001087983 */ /* 0x000f620000300800 */
[----:B------:R-:W-:-:S03]  /*36310*/  @P2 FMUL R12, R12, 0.25 ;  /* 0x3e8000000c0c2820 */ /* 0x000fc60000400000 */
[----:B------:R0:W-:Y:S01]  /*36320*/  STL [R1+0x84], R28 ;  /* 0x0000841c01007387 */ /* 0x0001e20000100800 */
[----:B------:R-:W-:Y:S01]  /*36330*/  @!P3 FMUL R11, R11, 16777216 ;  /* 0x4b8000000b0bb820 */ /* 0x000fe20000400000 */
[----:B----4-:R-:W-:Y:S02]  /*36340*/  @P2 FMUL R13, R13, 0.25 ;  /* 0x3e8000000d0d2820 */ /* 0x010fe40000400000 */
[----:B------:R1:W-:Y:S01]  /*36350*/  STL [R1+0x15cc], R29 ;  /* 0x0015cc1d01007387 */ /* 0x0003e20000100800 */
[----:B------:R-:W-:Y:S01]  /*36360*/  @!P3 FMUL R12, R12, 16777216 ;  /* 0x4b8000000c0cb820 */ /* 0x000fe20000400000 */
[C---:B0-----:R-:W-:Y:S02]  /*36370*/  FMUL R28, R27.reuse, R9 ;  /* 0x000000091b1c7220 */ /* 0x041fe40000400000 */
[----:B------:R-:W4:Y:S01]  /*36380*/  LDL.LU R9, [R1+0x1648] ;  /* 0x0016480001097983 */ /* 0x000f220000300800 */
[----:B-1----:R-:W-:-:S03]  /*36390*/  FMUL R29, R27, R10 ;  /* 0x0000000a1b1d7220 */ /* 0x002fc60000400000 */
[----:B------:R-:W4:Y:S01]  /*363a0*/  LDL.LU R10, [R1+0x1644] ;  /* 0x00164400010a7983 */ /* 0x000f220000300800 */
[----:B------:R-:W-:Y:S01]  /*363b0*/  @P2 FMUL R14, R14, 0.25 ;  /* 0x3e8000000e0e2820 */ /* 0x000fe20000400000 */
[----:B------:R-:W-:Y:S02]  /*363c0*/  @!P3 FMUL R13, R13, 16777216 ;  /* 0x4b8000000d0db820 */ /* 0x000fe40000400000 */
[----:B------:R0:W-:Y:S01]  /*363d0*/  STL [R1+0x74], R28 ;  /* 0x0000741c01007387 */ /* 0x0001e20000100800 */
[----:B------:R-:W-:Y:S01]  /*363e0*/  @P2 FMUL R15, R15, 0.25 ;  /* 0x3e8000000f0f2820 */ /* 0x000fe20000400000 */
[----:B------:R-:W-:Y:S01]  /*363f0*/  @P2 FMUL R16, R16, 0.25 ;  /* 0x3e80000010102820 */ /* 0x000fe20000400000 */
[----:B------:R-:W-:Y:S01]  /*36400*/  @P2 FMUL R17, R17, 0.25 ;  /* 0x3e80000011112820 */ /* 0x000fe20000400000 */
[----:B------:R1:W-:Y:S01]  /*36410*/  STL [R1+0x15d0], R29 ;  /* 0x0015d01d01007387 */ /* 0x0003e20000100800 */
[----:B------:R-:W-:Y:S01]  /*36420*/  @P2 FMUL R18, R18, 0.25 ;  /* 0x3e80000012122820 */ /* 0x000fe20000400000 */
[----:B------:R-:W-:Y:S01]  /*36430*/  @P2 FMUL R21, R21, 0.25 ;  /* 0x3e80000015152820 */ /* 0x000fe20000400000 */
[----:B------:R-:W-:Y:S01]  /*36440*/  @P2 FMUL R22, R22, 0.25 ;  /* 0x3e80000016162820 */ /* 0x000fe20000400000 */
[C---:B0-----:R-:W-:Y:S01]  /*36450*/  FMUL R28, R27.reuse, R11 ;  /* 0x0000000b1b1c7220 */ /* 0x041fe20000400000 */
[----:B------:R-:W-:Y:S01]  /*36460*/  FSETP.GT.AND P1, PT, |R26|, 8.50705917302346158658e+37, PT ;  /* 0x7e8000001a00780b */ /* 0x000fe20003f24200 */
[----:B------:R-:W4:Y:S01]  /*36470*/  LDL.LU R11, [R1+0x1640] ;  /* 0x00164000010b7983 */ /* 0x000f220000300800 */
[----:B------:R-:W-:Y:S01]  /*36480*/  @!P3 FMUL R14, R14, 16777216 ;  /* 0x4b8000000e0eb820 */ /* 0x000fe20000400000 */
[----:B-1----:R-:W-:-:S02]  /*36490*/  FMUL R29, R27, R12 ;  /* 0x0000000c1b1d7220 */ /* 0x002fc40000400000 */
[----:B------:R-:W4:Y:S01]  /*364a0*/  LDL.LU R12, [R1+0x163c] ;  /* 0x00163c00010c7983 */ /* 0x000f220000300800 */
[----:B------:R-:W-:Y:S01]  /*364b0*/  @!P3 FMUL R15, R15, 16777216 ;  /* 0x4b8000000f0fb820 */ /* 0x000fe20000400000 */
[----:B------:R-:W-:Y:S02]  /*364c0*/  @!P3 FMUL R16, R16, 16777216 ;  /* 0x4b8000001010b820 */ /* 0x000fe40000400000 */
[----:B------:R0:W-:Y:S01]  /*364d0*/  STL [R1+0x5c], R28 ;  /* 0x00005c1c01007387 */ /* 0x0001e20000100800 */
[----:B------:R-:W-:Y:S01]  /*364e0*/  @!P3 FMUL R17, R17, 16777216 ;  /* 0x4b8000001111b820 */ /* 0x000fe20000400000 */
[----:B------:R-:W-:Y:S01]  /*364f0*/  @!P3 FMUL R18, R18, 16777216 ;  /* 0x4b8000001212b820 */ /* 0x000fe20000400000 */
[----:B------:R-:W-:Y:S01]  /*36500*/  @!P3 FMUL R21, R21, 16777216 ;  /* 0x4b8000001515b820 */ /* 0x000fe20000400000 */
[----:B------:R-:W-:Y:S01]  /*36510*/  @!P3 FMUL R22, R22, 16777216 ;  /* 0x4b8000001616b820 */ /* 0x000fe20000400000 */
[----:B------:R-:W-:Y:S01]  /*36520*/  FSETP.GEU.AND P3, PT, |R26|, 1.175494350822287508e-38, PT ;  /* 0x008000001a00780b */ /* 0x000fe20003f6e200 */
[----:B0-----:R-:W-:-:S02]  /*36530*/  FMUL R28, R27, R13 ;  /* 0x0000000d1b1c7220 */ /* 0x001fc40000400000 */
[----:B------:R-:W4:Y:S04]  /*36540*/  LDL.LU R13, [R1+0x1638] ;  /* 0x00163800010d7983 */ /* 0x000f280000300800 */
[----:B------:R0:W-:Y:S01]  /*36550*/  STL [R1+0x58], R29 ;  /* 0x0000581d01007387 */ /* 0x0001e20000100800 */
[----:B------:R-:W-:Y:S01]  /*36560*/  @P1 FMUL R26, R26, 0.25 ;  /* 0x3e8000001a1a1820 */ /* 0x000fe20000400000 */
[C---:B0-----:R-:W-:Y:S02]  /*36570*/  FMUL R29, R27.reuse, R14 ;  /* 0x0000000e1b1d7220 */ /* 0x041fe40000400000 */
[----:B------:R-:W4:Y:S04]  /*36580*/  LDL.LU R14, [R1+0x1634] ;  /* 0x00163400010e7983 */ /* 0x000f280000300800 */
[----:B------:R0:W-:Y:S01]  /*36590*/  STL [R1+0x4c], R28 ;  /* 0x00004c1c01007387 */ /* 0x0001e20000100800 */
[----:B------:R-:W-:Y:S01]  /*365a0*/  @!P3 FMUL R26, R26, 16777216 ;  /* 0x4b8000001a1ab820 */ /* 0x000fe20000400000 */
[----:B0-----:R-:W-:-:S02]  /*365b0*/  FMUL R28, R27, R15 ;  /* 0x0000000f1b1c7220 */ /* 0x001fc40000400000 */
[----:B------:R-:W4:Y:S04]  /*365c0*/  LDL.LU R15, [R1+0x1630] ;  /* 0x00163000010f7983 */ /* 0x000f280000300800 */
[----:B------:R0:W-:Y:S02]  /*365d0*/  STL [R1+0x48], R29 ;  /* 0x0000481d01007387 */ /* 0x0001e40000100800 */
[C---:B0-----:R-:W-:Y:S02]  /*365e0*/  FMUL R29, R27.reuse, R16 ;  /* 0x000000101b1d7220 */ /* 0x041fe40000400000 */
[----:B------:R-:W4:Y:S04]  /*365f0*/  LDL.LU R16, [R1+0x162c] ;  /* 0x00162c0001107983 */ /* 0x000f280000300800 */
[----:B------:R0:W-:Y:S01]  /*36600*/  STL [R1+0x3c], R28 ;  /* 0x00003c1c01007387 */ /* 0x0001e20000100800 */
[----:B------:R-:W1:Y:S01]  /*36610*/  MUFU.RCP R26, R26 ;  /* 0x0000001a001a7308 */ /* 0x000e620000001000 */
[----:B0-----:R-:W-:-:S02]  /*36620*/  FMUL R28, R27, R17 ;  /* 0x000000111b1c7220 */ /* 0x001fc40000400000 */
[----:B------:R-:W4:Y:S04]  /*36630*/  LDL.LU R17, [R1+0x1628] ;  /* 0x0016280001117983 */ /* 0x000f280000300800 */
[----:B------:R0:W-:Y:S02]  /*36640*/  STL [R1+0x38], R29 ;  /* 0x0000381d01007387 */ /* 0x0001e40000100800 */
[C---:B0-----:R-:W-:Y:S02]  /*36650*/  FMUL R29, R27.reuse, R18 ;  /* 0x000000121b1d7220 */ /* 0x041fe40000400000 */
[----:B------:R-:W4:Y:S04]  /*36660*/  LDL.LU R18, [R1+0x1624] ;  /* 0x0016240001127983 */ /* 0x000f280000300800 */
[----:B------:R0:W-:Y:S02]  /*36670*/  STL [R1+0x34], R28 ;  /* 0x0000341c01007387 */ /* 0x0001e40000100800 */
[C---:B0-----:R-:W-:Y:S01]  /*36680*/  FMUL R28, R27.reuse, R21 ;  /* 0x000000151b1c7220 */ /* 0x041fe20000400000 */
[----:B------:R-:W-:Y:S01]  /*36690*/  FMUL R27, R27, R22 ;  /* 0x000000161b1b7220 */ /* 0x000fe20000400000 */
[----:B------:R-:W4:Y:S04]  /*366a0*/  LDL.LU R21, [R1+0x1620] ;  /* 0x0016200001157983 */ /* 0x000f280000300800 */
[----:B------:R-:W-:Y:S04]  /*366b0*/  STL [R1+0x30], R29 ;  /* 0x0000301d01007387 */ /* 0x000fe80000100800 */
[----:B------:R-:W4:Y:S01]  /*366c0*/  LDL.LU R22, [R1+0x161c] ;  /* 0x00161c0001167983 */ /* 0x000f220000300800 */
[----:B---3--:R-:W-:Y:S01]  /*366d0*/  @P1 FMUL R19, R19, 0.25 ;  /* 0x3e80000013131820 */ /* 0x008fe20000400000 */
[----:B--2---:R-:W-:-:S03]  /*366e0*/  @P1 FMUL R20, R20, 0.25 ;  /* 0x3e80000014141820 */ /* 0x004fc60000400000 */
[----:B------:R-:W-:Y:S01]  /*366f0*/  @!P3 FMUL R19, R19, 16777216 ;  /* 0x4b8000001313b820 */ /* 0x000fe20000400000 */
[----:B------:R-:W-:Y:S01]  /*36700*/  @!P3 FMUL R20, R20, 16777216 ;  /* 0x4b8000001414b820 */ /* 0x000fe20000400000 */
[----:B------:R1:W-:Y:S01]  /*36710*/  STL [R1+0x2c], R28 ;  /* 0x00002c1c01007387 */ /* 0x0003e20000100800 */
[----:B-----5:R-:W-:-:S03]  /*36720*/  @P1 FMUL R23, R23, 0.25 ;  /* 0x3e80000017171820 */ /* 0x020fc60000400000 */
[----:B------:R0:W-:Y:S01]  /*36730*/  STL [R1+0x28], R27 ;  /* 0x0000281b01007387 */ /* 0x0001e20000100800 */
[----:B------:R-:W-:Y:S01]  /*36740*/  @!P3 FMUL R23, R23, 16777216 ;  /* 0x4b8000001717b820 */ /* 0x000fe20000400000 */
[C---:B-1----:R-:W-:Y:S02]  /*36750*/  FMUL R28, R26.reuse, R19 ;  /* 0x000000131a1c7220 */ /* 0x042fe40000400000 */
[----:B------:R-:W2:Y:S01]  /*36760*/  LDL.LU R19, [R1+0x1618] ;  /* 0x0016180001137983 */ /* 0x000ea20000300800 */
[----:B0-----:R-:W-:-:S03]  /*36770*/  FMUL R27, R26, R20 ;  /* 0x000000141a1b7220 */ /* 0x001fc60000400000 */
[----:B------:R-:W3:Y:S01]  /*36780*/  LDL.LU R20, [R1+0x1614] ;  /* 0x0016140001147983 */ /* 0x000ee20000300800 */
[----:B------:R-:W-:-:S03]  /*36790*/  @P1 FMUL R24, R24, 0.25 ;  /* 0x3e80000018181820 */ /* 0x000fc60000400000 */
[----:B------:R0:W-:Y:S01]  /*367a0*/  STL [R1+0x24], R28 ;  /* 0x0000241c01007387 */ /* 0x0001e20000100800 */
[----:B------:R-:W-:Y:S01]  /*367b0*/  @!P3 FMUL R24, R24, 16777216 ;  /* 0x4b8000001818b820 */ /* 0x000fe20000400000 */
[----:B0-----:R-:W-:Y:S02]  /*367c0*/  FMUL R28, R26, R23 ;  /* 0x000000171a1c7220 */ /* 0x001fe40000400000 */
[----:B------:R-:W5:Y:S01]  /*367d0*/  LDL.LU R23, [R1+0x1610] ;  /* 0x0016100001177983 */ /* 0x000f620000300800 */
[----:B------:R-:W-:-:S03]  /*367e0*/  @P1 FMUL R0, R0, 0.25 ;  /* 0x3e80000000001820 */ /* 0x000fc60000400000 */
[----:B------:R0:W-:Y:S01]  /*367f0*/  STL [R1+0x20], R27 ;  /* 0x0000201b01007387 */ /* 0x0001e20000100800 */
[----:B------:R-:W-:-:S04]  /*36800*/  @!P3 FMUL R0, R0, 16777216 ;  /* 0x4b8000000000b820 */ /* 0x000fc80000400000 */
[C---:B------:R-:W-:Y:S01]  /*36810*/  FMUL R29, R26.reuse, R0 ;  /* 0x000000001a1d7220 */ /* 0x040fe20000400000 */
[----:B0-----:R-:W-:Y:S02]  /*36820*/  FMUL R27, R26, R24 ;  /* 0x000000181a1b7220 */ /* 0x001fe40000400000 */
[----:B------:R-:W2:Y:S04]  /*36830*/  LDL.LU R24, [R1+0x160c] ;  /* 0x00160c0001187983 */ /* 0x000ea80000300800 */
[----:B------:R-:W-:Y:S04]  /*36840*/  STL [R1+0x1c], R28 ;  /* 0x00001c1c01007387 */ /* 0x000fe80000100800 */
[----:B------:R-:W3:Y:S01]  /*36850*/  LDL.LU R0, [R1+0x14] ;  /* 0x0000140001007983 */ /* 0x000ee20000300800 */
[----:B------:R-:W-:Y:S01]  /*36860*/  FSETP.GT.AND P2, PT, |R25|, 8.50705917302346158658e+37, PT ;  /* 0x7e8000001900780b */ /* 0x000fe20003f44200 */
[----:B------:R-:W-:-:S02]  /*36870*/  @P1 FMUL R2, R2, 0.25 ;  /* 0x3e80000002021820 */ /* 0x000fc40000400000 */
[----:B------:R0:W-:Y:S02]  /*36880*/  STL [R1+0x18], R27 ;  /* 0x0000181b01007387 */ /* 0x0001e40000100800 */
[----:B------:R-:W-:Y:S01]  /*36890*/  @!P3 FMUL R2, R2, 16777216 ;  /* 0x4b8000000202b820 */ /* 0x000fe20000400000 */
[----:B------:R-:W-:Y:S01]  /*368a0*/  @P1 FMUL R5, R5, 0.25 ;  /* 0x3e80000005051820 */ /* 0x000fe20000400000 */
[----:B------:R-:W-:-:S03]  /*368b0*/  @P1 FMUL R6, R6, 0.25 ;  /* 0x3e80000006061820 */ /* 0x000fc60000400000 */
[----:B------:R-:W-:Y:S01]  /*368c0*/  @!P3 FMUL R5, R5, 16777216 ;  /* 0x4b8000000505b820 */ /* 0x000fe20000400000 */
[----:B0-----:R-:W-:Y:S01]  /*368d0*/  FMUL R27, R26, R2 ;  /* 0x000000021a1b7220 */ /* 0x001fe20000400000 */
[----:B----4-:R-:W-:Y:S01]  /*368e0*/  @P1 FMUL R9, R9, 0.25 ;  /* 0x3e80000009091820 */ /* 0x010fe20000400000 */
[----:B------:R-:W-:Y:S01]  /*368f0*/  @P1 FMUL R10, R10, 0.25 ;  /* 0x3e8000000a0a1820 */ /* 0x000fe20000400000 */
[----:B------:R-:W-:Y:S01]  /*36900*/  @!P3 FMUL R6, R6, 16777216 ;  /* 0x4b8000000606b820 */ /* 0x000fe20000400000 */
[----:B------:R-:W-:Y:S01]  /*36910*/  @P1 FMUL R13, R13, 0.25 ;  /* 0x3e8000000d0d1820 */ /* 0x000fe20000400000 */
[----:B------:R-:W-:Y:S01]  /*36920*/  @P1 FMUL R14, R14, 0.25 ;  /* 0x3e8000000e0e1820 */ /* 0x000fe20000400000 */
[----:B------:R-:W-:Y:S01]  /*36930*/  @!P3 FMUL R9, R9, 16777216 ;  /* 0x4b8000000909b820 */ /* 0x000fe20000400000 */
[----:B------:R-:W-:Y:S01]  /*36940*/  @!P3 FMUL R10, R10, 16777216 ;  /* 0x4b8000000a0ab820 */ /* 0x000fe20000400000 */
[----:B------:R-:W-:Y:S01]  /*36950*/  @!P3 FMUL R13, R13, 16777216 ;  /* 0x4b8000000d0db820 */ /* 0x000fe20000400000 */
[----:B------:R-:W-:Y:S01]  /*36960*/  @!P3 FMUL R14, R14, 16777216 ;  /* 0x4b8000000e0eb820 */ /* 0x000fe20000400000 */
[----:B------:R-:W4:Y:S01]  /*36970*/  LDL.LU R2, [R1+0x10] ;  /* 0x0000100001027983 */ /* 0x000f220000300800 */
[----:B------:R-:W-:-:S03]  /*36980*/  FMUL R28, R26, R5 ;  /* 0x000000051a1c7220 */ /* 0x000fc60000400000 */
[----:B------:R0:W-:Y:S01]  /*36990*/  STL [R1+0x8], R27 ;  /* 0x0000081b01007387 */ /* 0x0001e20000100800 */
[----:B------:R-:W-:-:S03]  /*369a0*/  @P1 FMUL R17, R17, 0.25 ;  /* 0x3e80000011111820 */ /* 0x000fc60000400000 */
[----:B------:R-:W4:Y:S01]  /*369b0*/  LDL.LU R5, [R1+0x4] ;  /* 0x0000040001057983 */ /* 0x000f220000300800 */
[----:B------:R-:W-:Y:S01]  /*369c0*/  @P1 FMUL R18, R18, 0.25 ;  /* 0x3e80000012121820 */ /* 0x000fe20000400000 */
[----:B------:R-:W-:Y:S01]  /*369d0*/  @P1 FMUL R21, R21, 0.25 ;  /* 0x3e80000015151820 */ /* 0x000fe20000400000 */
[----:B------:R-:W-:Y:S01]  /*369e0*/  @P1 FMUL R22, R22, 0.25 ;  /* 0x3e80000016161820 */ /* 0x000fe20000400000 */
[C---:B------:R-:W-:Y:S01]  /*369f0*/  FSETP.GEU.AND P1, PT, |R25|.reuse, 1.175494350822287508e-38, PT ;  /* 0x008000001900780b */ /* 0x040fe20003f2e200 */
[----:B------:R-:W-:-:S12]  /*36a00*/  @P2 FMUL R25, R25, 0.25 ;  /* 0x3e80000019192820 */ /* 0x000fd80000400000 */
[----:B------:R-:W-:-:S06]  /*36a10*/  @!P1 FMUL R25, R25, 16777216 ;  /* 0x4b80000019199820 */ /* 0x000fcc0000400000 */
[----:B------:R-:W1:Y:S01]  /*36a20*/  MUFU.RCP R25, R25 ;  /* 0x0000001900197308 */ /* 0x000e620000001000 */
[----:B------:R-:W-:Y:S01]  /*36a30*/  @!P3 FMUL R17, R17, 16777216 ;  /* 0x4b8000001111b820 */ /* 0x000fe20000400000 */
[----:B------:R-:W-:Y:S01]  /*36a40*/  @!P3 FMUL R18, R18, 16777216 ;  /* 0x4b8000001212b820 */ /* 0x000fe20000400000 */
[----:B------:R-:W-:Y:S01]  /*36a50*/  @!P3 FMUL R21, R21, 16777216 ;  /* 0x4b8000001515b820 */ /* 0x000fe20000400000 */
[----:B------:R-:W-:Y:S01]  /*36a60*/  @!P3 FMUL R22, R22, 16777216 ;  /* 0x4b8000001616b820 */ /* 0x000fe20000400000 */
[C---:B0-----:R-:W-:Y:S01]  /*36a70*/  FMUL R27, R26.reuse, R6 ;  /* 0x000000061a1b7220 */ /* 0x041fe20000400000 */
[C---:B------:R-:W-:Y:S01]  /*36a80*/  FMUL R9, R26.reuse, R9 ;  /* 0x000000091a097220 */ /* 0x040fe20000400000 */
[----:B------:R-:W4:Y:S01]  /*36a90*/  LDL.LU R6, [R1] ;  /* 0x0000000001067983 */ /* 0x000f220000300800 */
[C---:B------:R-:W-:Y:S01]  /*36aa0*/  FMUL R10, R26.reuse, R10 ;  /* 0x0000000a1a0a7220 */ /* 0x040fe20000400000 */
[C---:B------:R-:W-:Y:S01]  /*36ab0*/  FMUL R13, R26.reuse, R13 ;  /* 0x0000000d1a0d7220 */ /* 0x040fe20000400000 */
[C---:B------:R-:W-:Y:S01]  /*36ac0*/  FMUL R14, R26.reuse, R14 ;  /* 0x0000000e1a0e7220 */ /* 0x040fe20000400000 */
[C---:B------:R-:W-:Y:S01]  /*36ad0*/  FMUL R17, R26.reuse, R17 ;  /* 0x000000111a117220 */ /* 0x040fe20000400000 */
[C---:B------:R-:W-:Y:S01]  /*36ae0*/  FMUL R18, R26.reuse, R18 ;  /* 0x000000121a127220 */ /* 0x040fe20000400000 */
[C---:B------:R-:W-:Y:S01]  /*36af0*/  FMUL R21, R26.reuse, R21 ;  /* 0x000000151a157220 */ /* 0x040fe20000400000 */
[----:B------:R-:W-:Y:S01]  /*36b00*/  FMUL R22, R26, R22 ;  /* 0x000000161a167220 */ /* 0x000fe20000400000 */
[----:B------:R-:W-:-:S02]  /*36b10*/  IMAD.MOV.U32 R26, RZ, RZ, R29 ;  /* 0x000000ffff1a7224 */ /* 0x000fc400078e001d */
[----:B---3--:R-:W-:-:S04]  /*36b20*/  @P2 FMUL R0, R0, 0.25 ;  /* 0x3e80000000002820 */ /* 0x008fc80000400000 */
[----:B------:R-:W-:-:S04]  /*36b30*/  @!P1 FMUL R0, R0, 16777216 ;  /* 0x4b80000000009820 */ /* 0x000fc80000400000 */
[----:B-1----:R-:W-:-:S05]  /*36b40*/  FMUL R0, R25, R0 ;  /* 0x0000000019007220 */ /* 0x002fca0000400000 */
[----:B------:R0:W-:Y:S04]  /*36b50*/  STL [R1+0x1608], R0 ;  /* 0x0016080001007387 */ /* 0x0001e80000100800 */
[----:B0-----:R-:W3:Y:S04]  /*36b60*/  LDL.LU R0, [R1+0x18] ;  /* 0x0000180001007983 */ /* 0x001ee80000300800 */
[----:B------:R-:W5:Y:S04]  /*36b70*/  LDL.LU R29, [R1+0xb4] ;  /* 0x0000b400011d7983 */ /* 0x000f680000300800 */
[----:B-----5:R0:W-:Y:S04]  /*36b80*/  STL [R1+0x15d4], R29 ;  /* 0x0015d41d01007387 */ /* 0x0201e80000100800 */
[----:B0-----:R-:W5:Y:S04]  /*36b90*/  LDL.LU R29, [R1+0x58] ;  /* 0x00005800011d7983 */ /* 0x001f680000300800 */
        /* <DEDUP_REMOVED lines=13> */
[----:B0-----:R-:W5:Y:S01]  /*36c70*/  LDL.LU R29, [R1+0x68] ;  /* 0x00006800011d7983 */ /* 0x001f620000300800 */
[----:B------:R-:W-:Y:S01]  /*36c80*/  @P2 FMUL R23, R23, 0.25 ;  /* 0x3e80000017172820 */ /* 0x000fe20000400000 */
[----:B--2---:R-:W-:-:S03]  /*36c90*/  @P2 FMUL R24, R24, 0.25 ;  /* 0x3e80000018182820 */ /* 0x004fc60000400000 */
[----:B------:R-:W-:Y:S01]  /*36ca0*/  @!P1 FMUL R23, R23, 16777216 ;  /* 0x4b80000017179820 */ /* 0x000fe20000400000 */
[----:B------:R-:W-:Y:S01]  /*36cb0*/  @!P1 FMUL R24, R24, 16777216 ;  /* 0x4b80000018189820 */ /* 0x000fe20000400000 */
[----:B-----5:R0:W-:Y:S04]  /*36cc0*/  STL [R1+0x15fc], R29 ;  /* 0x0015fc1d01007387 */ /* 0x0201e80000100800 */
[----:B0-----:R-:W2:Y:S01]  /*36cd0*/  LDL.LU R29, [R1+0x28] ;  /* 0x00002800011d7983 */ /* 0x001ea20000300800 */
[C---:B------:R-:W-:Y:S01]  /*36ce0*/  FMUL R23, R25.reuse, R23 ;  /* 0x0000001719177220 */ /* 0x040fe20000400000 */
[----:B------:R-:W-:-:S05]  /*36cf0*/  FMUL R24, R25, R24 ;  /* 0x0000001819187220 */ /* 0x000fca0000400000 */
[----:B------:R-:W-:Y:S01]  /*36d00*/  F2FP.SATFINITE.E4M3.F32.PACK_AB_MERGE_C R23, R23, R24, RZ ;  /* 0x000000181717723e */ /* 0x000fe200048070ff */
[----:B--2---:R0:W-:Y:S04]  /*36d10*/  STL [R1+0x1600], R29 ;  /* 0x0016001d01007387 */ /* 0x0041e80000100800 */
[----:B0-----:R-:W2:Y:S04]  /*36d20*/  LDL.LU R29, [R1+0x24] ;  /* 0x00002400011d7983 */ /* 0x001ea80000300800 */
[----:B------:R-:W5:Y:S01]  /*36d30*/  LDL.LU R24, [R1+0x8c] ;  /* 0x00008c0001187983 */ /* 0x000f620000300800 */
[----:B------:R-:W-:Y:S01]  /*36d40*/  @P2 FMUL R15, R15, 0.25 ;  /* 0x3e8000000f0f2820 */ /* 0x000fe20000400000 */
[----:B------:R-:W-:Y:S01]  /*36d50*/  @P2 FMUL R16, R16, 0.25 ;  /* 0x3e80000010102820 */ /* 0x000fe20000400000 */
[----:B------:R-:W-:Y:S01]  /*36d60*/  @P2 FMUL R19, R19, 0.25 ;  /* 0x3e80000013132820 */ /* 0x000fe20000400000 */
[----:B------:R-:W-:Y:S01]  /*36d70*/  @P2 FMUL R20, R20, 0.25 ;  /* 0x3e80000014142820 */ /* 0x000fe20000400000 */
[----:B------:R-:W-:Y:S01]  /*36d80*/  @P2 FMUL R11, R11, 0.25 ;  /* 0x3e8000000b0b2820 */ /* 0x000fe20000400000 */
[----:B------:R-:W-:Y:S01]  /*36d90*/  @P2 FMUL R12, R12, 0.25 ;  /* 0x3e8000000c0c2820 */ /* 0x000fe20000400000 */
[----:B-----5:R0:W-:Y:S04]  /*36da0*/  STL [R1+0x1604], R24 ;  /* 0x0016041801007387 */ /* 0x0201e80000100800 */
[----:B0-----:R-:W2:Y:S04]  /*36db0*/  LDL.LU R24, [R1+0x20] ;  /* 0x0000200001187983 */ /* 0x001ea80000300800 */
[----:B------:R0:W-:Y:S04]  /*36dc0*/  STL [R1+0x15dc], R23 ;  /* 0x0015dc1701007387 */ /* 0x0001e80000100800 */
[----:B0-----:R-:W5:Y:S01]  /*36dd0*/  LDL.LU R23, [R1+0xac] ;  /* 0x0000ac0001177983 */ /* 0x001f620000300800 */
[----:B------:R-:W-:Y:S01]  /*36de0*/  @!P1 FMUL R15, R15, 16777216 ;  /* 0x4b8000000f0f9820 */ /* 0x000fe20000400000 */
[----:B------:R-:W-:Y:S01]  /*36df0*/  @!P1 FMUL R16, R16, 16777216 ;  /* 0x4b80000010109820 */ /* 0x000fe20000400000 */
[----:B------:R-:W-:Y:S01]  /*36e00*/  @!P1 FMUL R19, R19, 16777216 ;  /* 0x4b80000013139820 */ /* 0x000fe20000400000 */
[----:B------:R-:W-:Y:S01]  /*36e10*/  @!P1 FMUL R20, R20, 16777216 ;  /* 0x4b80000014149820 */ /* 0x000fe20000400000 */
[----:B----4-:R-:W-:Y:S01]  /*36e20*/  @P2 FMUL R2, R2, 0.25 ;  /* 0x3e80000002022820 */ /* 0x010fe20000400000 */
[----:B------:R-:W-:Y:S01]  /*36e30*/  @P2 FMUL R5, R5, 0.25 ;  /* 0x3e80000005052820 */ /* 0x000fe20000400000 */
[----:B------:R-:W-:Y:S01]  /*36e40*/  @P2 FMUL R6, R6, 0.25 ;  /* 0x3e80000006062820 */ /* 0x000fe20000400000 */
[----:B------:R-:W-:Y:S01]  /*36e50*/  @P2 FMUL R3, R3, 0.25 ;  /* 0x3e80000003032820 */ /* 0x000fe20000400000 */
[----:B------:R-:W-:Y:S01]  /*36e60*/  @P2 FMUL R4, R4, 0.25 ;  /* 0x3e80000004042820 */ /* 0x000fe20000400000 */
[----:B------:R-:W-:Y:S01]  /*36e70*/  @P2 FMUL R7, R7, 0.25 ;  /* 0x3e80000007072820 */ /* 0x000fe20000400000 */
[----:B------:R-:W-:Y:S01]  /*36e80*/  @P2 FMUL R8, R8, 0.25 ;  /* 0x3e80000008082820 */ /* 0x000fe20000400000 */
[----:B------:R-:W-:Y:S01]  /*36e90*/  @!P1 FMUL R11, R11, 16777216 ;  /* 0x4b8000000b0b9820 */ /* 0x000fe20000400000 */
[----:B------:R-:W-:Y:S01]  /*36ea0*/  @!P1 FMUL R12, R12, 16777216 ;  /* 0x4b8000000c0c9820 */ /* 0x000fe20000400000 */
[C---:B------:R-:W-:Y:S01]  /*36eb0*/  FMUL R19, R25.reuse, R19 ;  /* 0x0000001319137220 */ /* 0x040fe20000400000 */
[C---:B------:R-:W-:Y:S01]  /*36ec0*/  FMUL R20, R25.reuse, R20 ;  /* 0x0000001419147220 */ /* 0x040fe20000400000 */
[C---:B------:R-:W-:Y:S01]  /*36ed0*/  FMUL R15, R25.reuse, R15 ;  /* 0x0000000f190f7220 */ /* 0x040fe20000400000 */
[----:B------:R-:W-:Y:S01]  /*36ee0*/  FMUL R16, R25, R16 ;  /* 0x0000001019107220 */ /* 0x000fe20000400000 */
[----:B------:R-:W-:Y:S01]  /*36ef0*/  @!P1 FMUL R2, R2, 16777216 ;  /* 0x4b80000002029820 */ /* 0x000fe20000400000 */
[----:B------:R-:W-:Y:S01]  /*36f00*/  @!P1 FMUL R5, R5, 16777216 ;  /* 0x4b80000005059820 */ /* 0x000fe20000400000 */
[----:B------:R-:W-:Y:S01]  /*36f10*/  @!P1 FMUL R6, R6, 16777216 ;  /* 0x4b80000006069820 */ /* 0x000fe20000400000 */
[----:B------:R-:W-:Y:S01]  /*36f20*/  @!P1 FMUL R3, R3, 16777216 ;  /* 0x4b80000003039820 */ /* 0x000fe20000400000 */
[----:B------:R-:W-:Y:S01]  /*36f30*/  @!P1 FMUL R4, R4, 16777216 ;  /* 0x4b80000004049820 */ /* 0x000fe20000400000 */
[----:B------:R-:W-:Y:S01]  /*36f40*/  @!P1 FMUL R7, R7, 16777216 ;  /* 0x4b80000007079820 */ /* 0x000fe20000400000 */
[----:B------:R-:W-:Y:S01]  /*36f50*/  @!P1 FMUL R8, R8, 16777216 ;  /* 0x4b80000008089820 */ /* 0x000fe20000400000 */
[C---:B------:R-:W-:Y:S01]  /*36f60*/  FMUL R11, R25.reuse, R11 ;  /* 0x0000000b190b7220 */ /* 0x040fe20000400000 */
[C---:B------:R-:W-:Y:S01]  /*36f70*/  FMUL R12, R25.reuse, R12 ;  /* 0x0000000c190c7220 */ /* 0x040fe20000400000 */
[C---:B------:R-:W-:Y:S01]  /*36f80*/  FMUL R2, R25.reuse, R2 ;  /* 0x0000000219027220 */ /* 0x040fe20000400000 */
[C---:B------:R-:W-:Y:S01]  /*36f90*/  FMUL R5, R25.reuse, R5 ;  /* 0x0000000519057220 */ /* 0x040fe20000400000 */
[C---:B------:R-:W-:Y:S01]  /*36fa0*/  FMUL R6, R25.reuse, R6 ;  /* 0x0000000619067220 */ /* 0x040fe20000400000 */
[C---:B------:R-:W-:Y:S01]  /*36fb0*/  FMUL R3, R25.reuse, R3 ;  /* 0x0000000319037220 */ /* 0x040fe20000400000 */
[C---:B------:R-:W-:Y:S01]  /*36fc0*/  FMUL R4, R25.reuse, R4 ;  /* 0x0000000419047220 */ /* 0x040fe20000400000 */
[C---:B------:R-:W-:Y:S01]  /*36fd0*/  FMUL R7, R25.reuse, R7 ;  /* 0x0000000719077220 */ /* 0x040fe20000400000 */
[----:B------:R-:W-:Y:S01]  /*36fe0*/  FMUL R8, R25, R8 ;  /* 0x0000000819087220 */ /* 0x000fe20000400000 */
[----:B------:R-:W-:-:S02]  /*36ff0*/  F2FP.SATFINITE.E4M3.F32.PACK_AB_MERGE_C R19, R19, R20, RZ ;  /* 0x000000141313723e */ /* 0x000fc400048070ff */
[----:B------:R-:W-:Y:S02]  /*37000*/  F2FP.SATFINITE.E4M3.F32.PACK_AB_MERGE_C R15, R15, R16, RZ ;  /* 0x000000100f0f723e */ /* 0x000fe400048070ff */
[----:B------:R-:W-:Y:S02]  /*37010*/  F2FP.SATFINITE.E4M3.F32.PACK_AB_MERGE_C R25, R17, R18, RZ ;  /* 0x000000121119723e */ /* 0x000fe400048070ff */
[----:B------:R-:W-:Y:S02]  /*37020*/  F2FP.SATFINITE.E4M3.F32.PACK_AB_MERGE_C R16, R13, R14, RZ ;  /* 0x0000000e0d10723e */ /* 0x000fe400048070ff */
[----:B------:R-:W-:Y:S02]  /*37030*/  F2FP.SATFINITE.E4M3.F32.PACK_AB_MERGE_C R14, R11, R12, RZ ;  /* 0x0000000c0b0e723e */ /* 0x000fe400048070ff */
[----:B------:R-:W-:Y:S02]  /*37040*/  F2FP.SATFINITE.E4M3.F32.PACK_AB_MERGE_C R21, R21, R22, RZ ;  /* 0x000000161515723e */ /* 0x000fe400048070ff */
[----:B------:R-:W-:-:S02]  /*37050*/  F2FP.SATFINITE.E4M3.F32.PACK_AB_MERGE_C R8, R7, R8, RZ ;  /* 0x000000080708723e */ /* 0x000fc400048070ff */
[----:B------:R-:W-:Y:S01]  /*37060*/  F2FP.SATFINITE.E4M3.F32.PACK_AB_MERGE_C R7, R28, R27, RZ ;  /* 0x0000001b1c07723e */ /* 0x000fe200048070ff */
[----:B-----5:R0:W-:Y:S04]  /*37070*/  STL [R1+0x15e4], R23 ;  /* 0x0015e41701007387 */ /* 0x0201e80000100800 */
[----:B0-----:R-:W4:Y:S04]  /*37080*/  LDL.LU R23, [R1+0x48] ;  /* 0x0000480001177983 */ /* 0x001f280000300800 */
[----:B------:R-:W5:Y:S04]  /*37090*/  LDL.LU R20, [R1+0xc8] ;  /* 0x0000c80001147983 */ /* 0x000f680000300800 */
[----:B------:R-:W4:Y:S04]  /*370a0*/  LDL.LU R17, [R1+0x2c] ;  /* 0x00002c0001117983 */ /* 0x000f280000300800 */
[----:B------:R-:W5:Y:S04]  /*370b0*/  LDL.LU R18, [R1+0xc4] ;  /* 0x0000c40001127983 */ /* 0x000f680000300800 */
[----:B------:R-:W5:Y:S04]  /*370c0*/  LDL.LU R13, [R1+0x84] ;  /* 0x00008400010d7983 */ /* 0x000f680000300800 */
[----:B------:R-:W5:Y:S04]  /*370d0*/  LDL.LU R12, [R1+0x34] ;  /* 0x00003400010c7983 */ /* 0x000f680000300800 */
[----:B------:R-:W5:Y:S04]  /*370e0*/  LDL.LU R11, [R1+0xc0] ;  /* 0x0000c000010b7983 */ /* 0x000f680000300800 */
[----:B------:R0:W-:Y:S02]  /*370f0*/  STL [R1+0x44], R14 ;  /* 0x0000440e01007387 */ /* 0x0001e40000100800 */
[----:B0-----:R-:W-:-:S02]  /*37100*/  F2FP.SATFINITE.E4M3.F32.PACK_AB_MERGE_C R14, R9, R10, RZ ;  /* 0x0000000a090e723e */ /* 0x001fc400048070ff */
[----:B------:R-:W5:Y:S01]  /*37110*/  LDL.LU R10, [R1+0xbc] ;  /* 0x0000bc00010a7983 */ /* 0x000f620000300800 */
[----:B------:R-:W-:-:S03]  /*37120*/  IMAD.MOV.U32 R9, RZ, RZ, R26 ;  /* 0x000000ffff097224 */ /* 0x000fc600078e001a */
[----:B------:R0:W-:Y:S04]  /*37130*/  STL [R1+0x54], R14 ;  /* 0x0000540e01007387 */ /* 0x0001e80000100800 */
[----:B------:R-:W5:Y:S04]  /*37140*/  LDL.LU R22, [R1+0x94] ;  /* 0x0000940001167983 */ /* 0x000f680000300800 */
[----:B------:R-:W5:Y:S01]  /*37150*/  LDL.LU R26, [R1+0xd0] ;  /* 0x0000d000011a7983 */ /* 0x000f620000300800 */
[----:B0-----:R-:W-:-:S03]  /*37160*/  F2FP.SATFINITE.E4M3.F32.PACK_AB_MERGE_C R14, R3, R4, RZ ;  /* 0x00000004030e723e */ /* 0x001fc600048070ff */
[----:B------:R-:W5:Y:S04]  /*37170*/  LDL.LU R27, [R1+0x9c] ;  /* 0x00009c00011b7983 */ /* 0x000f680000300800 */
[----:B------:R-:W5:Y:S04]  /*37180*/  LDL.LU R28, [R1+0xb8] ;  /* 0x0000b800011c7983 */ /* 0x000f680000300800 */
[----:B------:R-:W3:Y:S04]  /*37190*/  LDL.LU R4, [R1+0x8] ;  /* 0x0000080001047983 */ /* 0x000ee80000300800 */
[----:B------:R-:W5:Y:S01]  /*371a0*/  LDL.LU R3, [R1+0x74] ;  /* 0x0000740001037983 */ /* 0x000f620000300800 */
[----:B---3--:R-:W-:-:S02]  /*371b0*/  F2FP.SATFINITE.E4M3.F32.PACK_AB_MERGE_C R4, R9, R4, RZ ;  /* 0x000000040904723e */ /* 0x008fc400048070ff */
[----:B------:R-:W-:Y:S02]  /*371c0*/  F2FP.SATFINITE.E4M3.F32.PACK_AB_MERGE_C R9, R5, R6, RZ ;  /* 0x000000060509723e */ /* 0x000fe400048070ff */
[----:B------:R-:W3:Y:S04]  /*371d0*/  LDL.LU R6, [R1+0x1c] ;  /* 0x00001c0001067983 */ /* 0x000ee80000300800 */
[----:B------:R-:W5:Y:S01]  /*371e0*/  LDL.LU R5, [R1+0x78] ;  /* 0x0000780001057983 */ /* 0x000f620000300800 */
[----:B---3--:R-:W-:-:S03]  /*371f0*/  F2FP.SATFINITE.E4M3.F32.PACK_AB_MERGE_C R6, R6, R0, RZ ;  /* 0x000000000606723e */ /* 0x008fc600048070ff */
[----:B------:R-:W3:Y:S01]  /*37200*/  LDL.LU R0, [R1+0x1608] ;  /* 0x0016080001007983 */ /* 0x000ee20000300800 */
[----:B--2---:R-:W-:Y:S02]  /*37210*/  F2FP.SATFINITE.E4M3.F32.PACK_AB_MERGE_C R29, R29, R24, RZ ;  /* 0x000000181d1d723e */ /* 0x004fe400048070ff */
[----:B---3--:R-:W-:Y:S02]  /*37220*/  F2FP.SATFINITE.E4M3.F32.PACK_AB_MERGE_C R2, R0, R2, RZ ;  /* 0x000000020002723e */ /* 0x008fe400048070ff */
[----:B------:R-:W2:Y:S04]  /*37230*/  LDL.LU R0, [R1+0x3c] ;  /* 0x00003c0001007983 */ /* 0x000ea80000300800 */
[----:B------:R0:W-:Y:S04]  /*37240*/  STL [R1+0x40], R2 ;  /* 0x0000400201007387 */ /* 0x0001e80000100800 */
[----:B0-----:R-:W3:Y:S04]  /*37250*/  LDL.LU R2, [R1+0x5c] ;  /* 0x00005c0001027983 */ /* 0x001ee80000300800 */
[----:B------:R-:W2:Y:S04]  /*37260*/  LDL.LU R24, [R1+0x1604] ;  /* 0x0016040001187983 */ /* 0x000ea80000300800 */
[----:B------:R0:W-:Y:S04]  /*37270*/  STL [R1+0x50], R29 ;  /* 0x0000501d01007387 */ /* 0x0001e80000100800 */
[----:B0-----:R-:W4:Y:S02]  /*37280*/  LDL.LU R29, [R1+0x1600] ;  /* 0x00160000011d7983 */ /* 0x001f240000300800 */
[----:B----4-:R-:W-:-:S02]  /*37290*/  F2FP.SATFINITE.E4M3.F32.PACK_AB_MERGE_C R17, R17, R29, RZ ;  /* 0x0000001d1111723e */ /* 0x010fc400048070ff */
[----:B------:R-:W5:Y:S02]  /*372a0*/  LDL.LU R29, [R1+0x15fc] ;  /* 0x0015fc00011d7983 */ /* 0x000f640000300800 */
[----:B-----5:R-:W-:Y:S02]  /*372b0*/  F2FP.SATFINITE.E4M3.F32.PACK_AB_MERGE_C R5, R5, R29, RZ ;  /* 0x0000001d0505723e */ /* 0x020fe400048070ff */
[----:B------:R-:W4:Y:S02]  /*372c0*/  LDL.LU R29, [R1+0x15f8] ;  /* 0x0015f800011d7983 */ /* 0x000f240000300800 */
[----:B----4-:R-:W-:Y:S02]  /*372d0*/  F2FP.SATFINITE.E4M3.F32.PACK_AB_MERGE_C R12, R12, R29, RZ ;  /* 0x0000001d0c0c723e */ /* 0x010fe400048070ff */
[----:B------:R-:W2:Y:S02]  /*372e0*/  LDL.LU R29, [R1+0x15f4] ;  /* 0x0015f400011d7983 */ /* 0x000ea40000300800 */
[----:B--2---:R-:W-:-:S02]  /*372f0*/  F2FP.SATFINITE.E4M3.F32.PACK_AB_MERGE_C R24, R24, R29, RZ ;  /* 0x0000001d1818723e */ /* 0x004fc400048070ff */
[----:B------:R-:W2:Y:S02]  /*37300*/  LDL.LU R29, [R1+0x15f0] ;  /* 0x0015f000011d7983 */ /* 0x000ea40000300800 */
[----:B--2---:R-:W-:Y:S02]  /*37310*/  F2FP.SATFINITE.E4M3.F32.PACK_AB_MERGE_C R0, R0, R29, RZ ;  /* 0x0000001d0000723e */ /* 0x004fe400048070ff */
[----:B------:R-:W2:Y:S02]  /*37320*/  LDL.LU R29, [R1+0x15ec] ;  /* 0x0015ec00011d7983 */ /* 0x000ea40000300800 */
[----:B--2---:R-:W-:Y:S02]  /*37330*/  F2FP.SATFINITE.E4M3.F32.PACK_AB_MERGE_C R27, R27, R29, RZ ;  /* 0x0000001d1b1b723e */ /* 0x004fe400048070ff */
[----:B------:R-:W2:Y:S02]  /*37340*/  LDL.LU R29, [R1+0x15e8] ;  /* 0x0015e800011d7983 */ /* 0x000ea40000300800 */
[----:B--2---:R-:W-:-:S02]  /*37350*/  F2FP.SATFINITE.E4M3.F32.PACK_AB_MERGE_C R29, R29, R23, RZ ;  /* 0x000000171d1d723e */ /* 0x004fc400048070ff */
[----:B------:R-:W2:Y:S04]  /*37360*/  LDL.LU R23, [R1+0x15e4] ;  /* 0x0015e40001177983 */ /* 0x000ea80000300800 */
[----:B------:R0:W-:Y:S04]  /*37370*/  STL [R1+0x24], R29 ;  /* 0x0000241d01007387 */ /* 0x0001e80000100800 */
[----:B0-----:R-:W2:Y:S02]  /*37380*/  LDL.LU R29, [R1+0x15e0] ;  /* 0x0015e000011d7983 */ /* 0x001ea40000300800 */
[----:B--2---:R-:W-:-:S02]  /*37390*/  F2FP.SATFINITE.E4M3.F32.PACK_AB_MERGE_C R29, R29, R23, RZ ;  /* 0x000000171d1d723e */ /* 0x004fc400048070ff */
[----:B------:R-:W2:Y:S04]  /*373a0*/  LDL.LU R23, [R1+0x15dc] ;  /* 0x0015dc0001177983 */ /* 0x000ea80000300800 */
[----:B------:R0:W-:Y:S04]  /*373b0*/  STL [R1+0x34], R29 ;  /* 0x0000341d01007387 */ /* 0x0001e80000100800 */
[----:B0-----:R-:W3:Y:S02]  /*373c0*/  LDL.LU R29, [R1+0x15d8] ;  /* 0x0015d800011d7983 */ /* 0x001ee40000300800 */
[----:B---3--:R-:W-:-:S02]  /*373d0*/  F2FP.SATFINITE.E4M3.F32.PACK_AB_MERGE_C R2, R2, R29, RZ ;  /* 0x0000001d0202723e */ /* 0x008fc400048070ff */
[----:B------:R-:W3:Y:S02]  /*373e0*/  LDL.LU R29, [R1+0x15d4] ;  /* 0x0015d400011d7983 */ /* 0x000ee40000300800 */
[----:B---3--:R-:W-:Y:S02]  /*373f0*/  F2FP.SATFINITE.E4M3.F32.PACK_AB_MERGE_C R28, R28, R29, RZ ;  /* 0x0000001d1c1c723e */ /* 0x008fe400048070ff */
[----:B------:R-:W3:Y:S02]  /*37400*/  LDL.LU R29, [R1+0x15d0] ;  /* 0x0015d000011d7983 */ /* 0x000ee40000300800 */
[----:B---3--:R-:W-:Y:S02]  /*37410*/  F2FP.SATFINITE.E4M3.F32.PACK_AB_MERGE_C R3, R3, R29, RZ ;  /* 0x0000001d0303723e */ /* 0x008fe400048070ff */
[----:B------:R-:W3:Y:S01]  /*37420*/  LDL.LU R29, [R1+0x15cc] ;  /* 0x0015cc00011d7983 */ /* 0x000ee20000300800 */
[----:B------:R-:W-:Y:S02]  /*37430*/  F2FP.SATFINITE.E4M3.F32.PACK_AB_MERGE_C R11, R11, R10, RZ ;  /* 0x0000000a0b0b723e */ /* 0x000fe400048070ff */
[----:B---3--:R-:W-:-:S02]  /*37440*/  F2FP.SATFINITE.E4M3.F32.PACK_AB_MERGE_C R10, R13, R29, RZ ;  /* 0x0000001d0d0a723e */ /* 0x008fc400048070ff */
[----:B------:R-:W3:Y:S04]  /*37450*/  LDL.LU R29, [R1+0x15c8] ;  /* 0x0015c800011d7983 */ /* 0x000ee80000300800 */
[----:B------:R0:W-:Y:S02]  /*37460*/  STL [R1], R11 ;  /* 0x0000000b01007387 */ /* 0x0001e40000100800 */
[----:B0-----:R-:W-:-:S05]  /*37470*/  F2FP.SATFINITE.E4M3.F32.PACK_AB_MERGE_C R11, R20, R18, RZ ;  /* 0x00000012140b723e */ /* 0x001fca00048070ff */
[----:B------:R0:W-:Y:S01]  /*37480*/  STL [R1+0x4], R11 ;  /* 0x0000040b01007387 */ /* 0x0001e20000100800 */
[----:B---3--:R-:W-:-:S03]  /*37490*/  F2FP.SATFINITE.E4M3.F32.PACK_AB_MERGE_C R22, R22, R29, RZ ;  /* 0x0000001d1616723e */ /* 0x008fc600048070ff */
[----:B------:R-:W3:Y:S01]  /*374a0*/  LDL.LU R29, [R1+0x15c4] ;  /* 0x0015c400011d7983 */ /* 0x000ee20000300800 */
[----:B--2---:R-:W-:Y:S02]  /*374b0*/  LOP3.LUT R23, R23, 0xffff, RZ, 0xc0, !PT ;  /* 0x0000ffff17177812 */ /* 0x004fe400078ec0ff */
[----:B------:R-:W-:Y:S02]  /*374c0*/  LOP3.LUT R19, R19, 0xffff, RZ, 0xc0, !PT ;  /* 0x0000ffff13137812 */ /* 0x000fe400078ec0ff */
[----:B------:R-:W-:Y:S02]  /*374d0*/  LOP3.LUT R20, R15, 0xffff, RZ, 0xc0, !PT ;  /* 0x0000ffff0f147812 */ /* 0x000fe400078ec0ff */
[----:B------:R-:W-:Y:S02]  /*374e0*/  LOP3.LUT R15, R9, 0xffff, RZ, 0xc0, !PT ;  /* 0x0000ffff090f7812 */ /* 0x000fe400078ec0ff */
[----:B------:R-:W-:Y:S02]  /*374f0*/  LOP3.LUT R13, R8, 0xffff, RZ, 0xc0, !PT ;  /* 0x0000ffff080d7812 */ /* 0x000fe400078ec0ff */
[----:B------:R-:W-:Y:S01]  /*37500*/  LOP3.LUT R14, R14, 0xffff, RZ, 0xc0, !PT ;  /* 0x0000ffff0e0e7812 */ /* 0x000fe200078ec0ff */
[----:B------:R3:W-:Y:S01]  /*37510*/  STL [R1+0x20], R22 ;  /* 0x0000201601007387 */ /* 0x0007e20000100800 */
[----:B------:R-:W-:-:S02]  /*37520*/  PRMT R8, R20, 0x3340, R1 ;  /* 0x0000334014087816 */ /* 0x000fc40000000001 */
[----:B0-----:R-:W-:Y:S02]  /*37530*/  PRMT R11, R23, 0x3340, R19 ;  /* 0x00003340170b7816 */ /* 0x001fe40000000013 */
[----:B------:R-:W-:Y:S02]  /*37540*/  PRMT R9, R15, 0x3340, R1 ;  /* 0x000033400f097816 */ /* 0x000fe40000000001 */
[----:B------:R-:W-:Y:S02]  /*37550*/  PRMT R18, R13, 0x3340, R14 ;  /* 0x000033400d127816 */ /* 0x000fe4000000000e */
[----:B------:R-:W-:Y:S02]  /*37560*/  PRMT R11, R11, 0x5410, R8 ;  /* 0x000054100b0b7816 */ /* 0x000fe40000000008 */
[----:B------:R-:W-:Y:S02]  /*37570*/  PRMT R8, R18, 0x5410, R9 ;  /* 0x0000541012087816 */ /* 0x000fe40000000009 */
[----:B---3--:R-:W-:-:S02]  /*37580*/  F2FP.SATFINITE.E4M3.F32.PACK_AB_MERGE_C R22, R29, R26, RZ ;  /* 0x0000001a1d16723e */ /* 0x008fc400048070ff */
[----:B------:R-:W-:-:S03]  /*37590*/  LOP3.LUT R29, R4, 0xffff, RZ, 0xc0, !PT ;  /* 0x0000ffff041d7812 */ /* 0x000fc600078ec0ff */
[----:B------:R0:W-:Y:S04]  /*375a0*/  STL [R1+0x30], R22 ;  /* 0x0000301601007387 */ /* 0x0001e80000100800 */
[----:B------:R-:W-:Y:S01]  /*375b0*/  STL [R1+0x1c], R11 ;  /* 0x00001c0b01007387 */ /* 0x000fe20000100800 */
[----:B0-----:R-:W-:-:S03]  /*375c0*/  LOP3.LUT R22, R7, 0xffff, RZ, 0xc0, !PT ;  /* 0x0000ffff07167812 */ /* 0x001fc600078ec0ff */
[----:B------:R-:W-:Y:S04]  /*375d0*/  STL [R1+0x18], R8 ;  /* 0x0000180801007387 */ /* 0x000fe80000100800 */
[----:B------:R0:W-:Y:S04]  /*375e0*/  STL [R1+0xc], R22 ;  /* 0x00000c1601007387 */ /* 0x0001e80000100800 */
[----:B------:R1:W-:Y:S01]  /*375f0*/  STL [R1+0x8], R29 ;  /* 0x0000081d01007387 */ /* 0x0003e20000100800 */
[----:B0-----:R-:W-:-:S03]  /*37600*/  PRMT R22, R22, 0x3340, R29 ;  /* 0x0000334016167816 */ /* 0x001fc6000000001d */
[----:B-1----:R-:W2:Y:S01]  /*37610*/  LDL.LU R29, [R1+0x15c0] ;  /* 0x0015c000011d7983 */ /* 0x002ea20000300800 */
[----:B------:R-:W-:Y:S02]  /*37620*/  LOP3.LUT R11, R16, 0xffff, RZ, 0xc0, !PT ;  /* 0x0000ffff100b7812 */ /* 0x000fe400078ec0ff */
[----:B------:R-:W-:Y:S02]  /*37630*/  LOP3.LUT R17, R17, 0xffff, RZ, 0xc0, !PT ;  /* 0x0000ffff11117812 */ /* 0x000fe400078ec0ff */
[----:B------:R-:W-:Y:S02]  /*37640*/  LOP3.LUT R12, R12, 0xffff, RZ, 0xc0, !PT ;  /* 0x0000ffff0c0c7812 */ /* 0x000fe400078ec0ff */
[----:B------:R-:W-:Y:S02]  /*37650*/  LOP3.LUT R16, R0, 0xffff, RZ, 0xc0, !PT ;  /* 0x0000ffff00107812 */ /* 0x000fe400078ec0ff */
[----:B------:R-:W-:Y:S02]  /*37660*/  LOP3.LUT R10, R10, 0xffff, RZ, 0xc0, !PT ;  /* 0x0000ffff0a0a7812 */ /* 0x000fe400078ec0ff */
[----:B------:R-:W-:-:S02]  /*37670*/  PRMT R0, R16, 0x3340, R1 ;  /* 0x0000334010007816 */ /* 0x000fc40000000001 */
[----:B------:R-:W-:Y:S02]  /*37680*/  PRMT R9, R17, 0x3340, R12 ;  /* 0x0000334011097816 */ /* 0x000fe4000000000c */
[----:B------:R-:W-:Y:S02]  /*37690*/  LOP3.LUT R2, R2, 0xffff, RZ, 0xc0, !PT ;  /* 0x0000ffff02027812 */ /* 0x000fe400078ec0ff */
[----:B------:R-:W-:Y:S02]  /*376a0*/  LOP3.LUT R3, R3, 0xffff, RZ, 0xc0, !PT ;  /* 0x0000ffff03037812 */ /* 0x000fe400078ec0ff */
[----:B------:R-:W-:Y:S02]  /*376b0*/  LOP3.LUT R4, R6, 0xffff, RZ, 0xc0, !PT ;  /* 0x0000ffff06047812 */ /* 0x000fe400078ec0ff */
[----:B------:R-:W-:Y:S02]  /*376c0*/  PRMT R6, R10, 0x3340, R1 ;  /* 0x000033400a067816 */ /* 0x000fe40000000001 */
[----:B------:R-:W-:-:S02]  /*376d0*/  PRMT R9, R9, 0x5410, R0 ;  /* 0x0000541009097816 */ /* 0x000fc40000000000 */
[----:B------:R-:W-:-:S03]  /*376e0*/  PRMT R18, R2, 0x3340, R3 ;  /* 0x0000334002127816 */ /* 0x000fc60000000003 */
[----:B------:R0:W-:Y:S01]  /*376f0*/  STL [R1+0x14], R9 ;  /* 0x0000140901007387 */ /* 0x0001e20000100800 */
[----:B--2---:R-:W-:Y:S01]  /*37700*/  IMAD.MOV.U32 R0, RZ, RZ, R29 ;  /* 0x000000ffff007224 */ /* 0x004fe200078e001d */
[----:B------:R-:W-:Y:S02]  /*37710*/  PRMT R29, R18, 0x5410, R6 ;  /* 0x00005410121d7816 */ /* 0x000fe40000000006 */
[----:B------:R-:W2:Y:S04]  /*37720*/  LDL.LU R6, [R1] ;  /* 0x0000000001067983 */ /* 0x000ea80000300800 */
[----:B------:R-:W3:Y:S01]  /*37730*/  LDL.LU R18, [R1+0x4] ;  /* 0x0000040001127983 */ /* 0x000ee20000300800 */
[----:B------:R-:W-:Y:S02]  /*37740*/  LOP3.LUT R26, R21, 0xffff, RZ, 0xc0, !PT ;  /* 0x0000ffff151a7812 */ /* 0x000fe400078ec0ff */
[----:B------:R-:W-:-:S02]  /*37750*/  LOP3.LUT R25, R25, 0xffff, RZ, 0xc0, !PT ;  /* 0x0000ffff19197812 */ /* 0x000fc400078ec0ff */
[----:B------:R-:W-:Y:S02]  /*37760*/  PRMT R7, R11, 0x3340, R1 ;  /* 0x000033400b077816 */ /* 0x000fe40000000001 */
[----:B------:R-:W-:Y:S02]  /*37770*/  PRMT R21, R26, 0x3340, R25 ;  /* 0x000033401a157816 */ /* 0x000fe40000000019 */
[----:B------:R-:W-:Y:S02]  /*37780*/  PRMT R8, R4, 0x3340, R1 ;  /* 0x0000334004087816 */ /* 0x000fe40000000001 */
[----:B0-----:R-:W-:Y:S02]  /*37790*/  PRMT R9, R21, 0x5410, R7 ;  /* 0x0000541015097816 */ /* 0x001fe40000000007 */
[----:B------:R-:W-:Y:S02]  /*377a0*/  PRMT R7, R22, 0x5410, R8 ;  /* 0x0000541016077816 */ /* 0x000fe40000000008 */
[----:B------:R-:W-:Y:S01]  /*377b0*/  LOP3.LUT R5, R5, 0xffff, RZ, 0xc0, !PT ;  /* 0x0000ffff05057812 */ /* 0x000fe200078ec0ff */
[----:B------:R0:W-:Y:S01]  /*377c0*/  STL [R1+0x28], R9 ;  /* 0x0000280901007387 */ /* 0x0001e20000100800 */
[----:B------:R-:W-:-:S03]  /*377d0*/  LOP3.LUT R8, R24, 0xffff, RZ, 0xc0, !PT ;  /* 0x0000ffff18087812 */ /* 0x000fc600078ec0ff */
[----:B------:R-:W-:Y:S01]  /*377e0*/  STL [R1+0x2c], R7 ;  /* 0x00002c0701007387 */ /* 0x000fe20000100800 */
[----:B------:R-:W-:Y:S02]  /*377f0*/  SHF.R.U32.HI R24, RZ, 0x8, R19 ;  /* 0x00000008ff187819 */ /* 0x000fe40000011613 */
[----:B0-----:R-:W-:Y:S01]  /*37800*/  LOP3.LUT R9, R27, 0xffff, RZ, 0xc0, !PT ;  /* 0x0000ffff1b097812 */ /* 0x001fe200078ec0ff */
[----:B------:R-:W-:Y:S01]  /*37810*/  IMAD.MOV.U32 R27, RZ, RZ, R0 ;  /* 0x000000ffff1b7224 */ /* 0x000fe200078e0000 */
[----:B------:R-:W-:Y:S02]  /*37820*/  LOP3.LUT R0, R28, 0xffff, RZ, 0xc0, !PT ;  /* 0x0000ffff1c007812 */ /* 0x000fe400078ec0ff */
[----:B------:R-:W-:Y:S02]  /*37830*/  PRMT R19, R9, 0x3340, R1 ;  /* 0x0000334009137816 */ /* 0x000fe40000000001 */
[----:B------:R-:W-:Y:S02]  /*37840*/  PRMT R22, R5, 0x3340, R8 ;  /* 0x0000334005167816 */ /* 0x000fe40000000008 */
[----:B------:R-:W-:-:S02]  /*37850*/  SHF.R.U32.HI R23, RZ, 0x8, R23 ;  /* 0x00000008ff177819 */ /* 0x000fc40000011617 */
[----:B------:R-:W-:Y:S02]  /*37860*/  SHF.R.U32.HI R20, RZ, 0x8, R20 ;  /* 0x00000008ff147819 */ /* 0x000fe40000011614 */
[----:B------:R-:W-:Y:S02]  /*37870*/  SHF.R.U32.HI R13, RZ, 0x8, R13 ;  /* 0x00000008ff0d7819 */ /* 0x000fe4000001160d */
[----:B------:R-:W-:Y:S02]  /*37880*/  PRMT R22, R22, 0x5410, R19 ;  /* 0x0000541016167816 */ /* 0x000fe40000000013 */
[----:B------:R-:W-:Y:S02]  /*37890*/  SHF.R.U32.HI R14, RZ, 0x8, R14 ;  /* 0x00000008ff0e7819 */ /* 0x000fe4000001160e */
[----:B------:R-:W-:Y:S02]  /*378a0*/  SHF.R.U32.HI R15, RZ, 0x8, R15 ;  /* 0x00000008ff0f7819 */ /* 0x000fe4000001160f */
[----:B------:R-:W-:-:S02]  /*378b0*/  LOP3.LUT R24, R24, 0xffff, RZ, 0xc0, !PT ;  /* 0x0000ffff18187812 */ /* 0x000fc400078ec0ff */
[----:B------:R-:W-:Y:S02]  /*378c0*/  LOP3.LUT R23, R23, 0xffff, RZ, 0xc0, !PT ;  /* 0x0000ffff17177812 */ /* 0x000fe400078ec0ff */
[----:B------:R-:W-:Y:S02]  /*378d0*/  LOP3.LUT R20, R20, 0xffff, RZ, 0xc0, !PT ;  /* 0x0000ffff14147812 */ /* 0x000fe400078ec0ff */
[----:B------:R-:W-:Y:S01]  /*378e0*/  LOP3.LUT R13, R13, 0xffff, RZ, 0xc0, !PT ;  /* 0x0000ffff0d0d7812 */ /* 0x000fe200078ec0ff */
[----:B------:R-:W-:Y:S01]  /*378f0*/  IMAD.MOV.U32 R19, RZ, RZ, R27 ;  /* 0x000000ffff137224 */ /* 0x000fe200078e001b */
[----:B------:R-:W-:Y:S01]  /*37900*/  LOP3.LUT R14, R14, 0xffff, RZ, 0xc0, !PT ;  /* 0x0000ffff0e0e7812 */ /* 0x000fe200078ec0ff */
[----:B------:R0:W-:Y:S01]  /*37910*/  STL [R1], R22 ;  /* 0x0000001601007387 */ /* 0x0001e20000100800 */
[----:B------:R-:W-:Y:S02]  /*37920*/  LOP3.LUT R15, R15, 0xffff, RZ, 0xc0, !PT ;  /* 0x0000ffff0f0f7812 */ /* 0x000fe400078ec0ff */
[----:B------:R-:W-:Y:S01]  /*37930*/  PRMT R27, R23, 0x3340, R24 ;  /* 0x00003340171b7816 */ /* 0x000fe20000000018 */
[----:B------:R-:W4:Y:S01]  /*37940*/  LDL.LU R28, [R1+0x24] ;  /* 0x00002400011c7983 */ /* 0x000f220000300800 */
[----:B------:R-:W-:-:S02]  /*37950*/  PRMT R23, R20, 0x3340, R1 ;  /* 0x0000334014177816 */ /* 0x000fc40000000001 */
[----:B------:R-:W-:Y:S02]  /*37960*/  PRMT R20, R13, 0x3340, R14 ;  /* 0x000033400d147816 */ /* 0x000fe4000000000e */
[--C-:B0-----:R-:W-:Y:S02]  /*37970*/  PRMT R22, R15, 0x3340, R1.reuse ;  /* 0x000033400f167816 */ /* 0x101fe40000000001 */
[----:B--2---:R-:W-:Y:S02]  /*37980*/  LOP3.LUT R6, R6, 0xffff, RZ, 0xc0, !PT ;  /* 0x0000ffff06067812 */ /* 0x004fe400078ec0ff */
[----:B---3--:R-:W-:Y:S02]  /*37990*/  LOP3.LUT R7, R18, 0xffff, RZ, 0xc0, !PT ;  /* 0x0000ffff12077812 */ /* 0x008fe400078ec0ff */
[----:B------:R-:W-:Y:S02]  /*379a0*/  PRMT R21, R0, 0x3340, R6 ;  /* 0x0000334000157816 */ /* 0x000fe40000000006 */
[----:B------:R-:W-:-:S04]  /*379b0*/  PRMT R18, R7, 0x3340, R1 ;  /* 0x0000334007127816 */ /* 0x000fc80000000001 */
[----:B------:R-:W-:-:S05]  /*379c0*/  PRMT R18, R21, 0x5410, R18 ;  /* 0x0000541015127816 */ /* 0x000fca0000000012 */
[----:B------:R0:W-:Y:S04]  /*379d0*/  STL [R1+0x4], R18 ;  /* 0x0000041201007387 */ /* 0x0001e80000100800 */
[----:B------:R-:W2:Y:S04]  /*379e0*/  LDL.LU R24, [R1+0x40] ;  /* 0x0000400001187983 */ /* 0x000ea80000300800 */
[----:B------:R-:W3:Y:S04]  /*379f0*/  LDL.LU R13, [R1+0x8] ;  /* 0x00000800010d7983 */ /* 0x000ee80000300800 */
[----:B------:R-:W5:Y:S01]  /*37a00*/  LDL.LU R15, [R1+0xc] ;  /* 0x00000c00010f7983 */ /* 0x000f620000300800 */
[----:B------:R-:W-:-:S02]  /*37a10*/  SHF.R.U32.HI R2, RZ, 0x8, R2 ;  /* 0x00000008ff027819 */ /* 0x000fc40000011602 */
[----:B------:R-:W-:Y:S02]  /*37a20*/  SHF.R.U32.HI R3, RZ, 0x8, R3 ;  /* 0x00000008ff037819 */ /* 0x000fe40000011603 */
[----:B------:R-:W-:Y:S02]  /*37a30*/  SHF.R.U32.HI R17, RZ, 0x8, R17 ;  /* 0x00000008ff117819 */ /* 0x000fe40000011611 */
[----:B------:R-:W-:Y:S02]  /*37a40*/  SHF.R.U32.HI R12, RZ, 0x8, R12 ;  /* 0x00000008ff0c7819 */ /* 0x000fe4000001160c */
[----:B------:R-:W-:Y:S02]  /*37a50*/  SHF.R.U32.HI R11, RZ, 0x8, R11 ;  /* 0x00000008ff0b7819 */ /* 0x000fe4000001160b */
[----:B------:R-:W-:Y:S02]  /*37a60*/  SHF.R.U32.HI R10, RZ, 0x8, R10 ;  /* 0x00000008ff0a7819 */ /* 0x000fe4000001160a */
[----:B------:R-:W-:-:S02]  /*37a70*/  LOP3.LUT R3, R3, 0xffff, RZ, 0xc0, !PT ;  /* 0x0000ffff03037812 */ /* 0x000fc400078ec0ff */
[----:B0-----:R-:W-:Y:S02]  /*37a80*/  LOP3.LUT R18, R2, 0xffff, RZ, 0xc0, !PT ;  /* 0x0000ffff02127812 */ /* 0x001fe400078ec0ff */
[----:B------:R-:W-:Y:S02]  /*37a90*/  LOP3.LUT R12, R12, 0xffff, RZ, 0xc0, !PT ;  /* 0x0000ffff0c0c7812 */ /* 0x000fe400078ec0ff */
[----:B------:R-:W-:Y:S02]  /*37aa0*/  LOP3.LUT R17, R17, 0xffff, RZ, 0xc0, !PT ;  /* 0x0000ffff11117812 */ /* 0x000fe400078ec0ff */
[----:B------:R-:W-:Y:S02]  /*37ab0*/  LOP3.LUT R11, R11, 0xffff, RZ, 0xc0, !PT ;  /* 0x0000ffff0b0b7812 */ /* 0x000fe400078ec0ff */
[----:B------:R-:W-:Y:S02]  /*37ac0*/  LOP3.LUT R10, R10, 0xffff, RZ, 0xc0, !PT ;  /* 0x0000ffff0a0a7812 */ /* 0x000fe400078ec0ff */
[----:B------:R-:W-:-:S02]  /*37ad0*/  PRMT R18, R18, 0x3340, R3 ;  /* 0x0000334012127816 */ /* 0x000fc40000000003 */
[----:B------:R-:W-:Y:S02]  /*37ae0*/  PRMT R21, R17, 0x3340, R12 ;  /* 0x0000334011157816 */ /* 0x000fe4000000000c */
[----:B------:R-:W-:Y:S01]  /*37af0*/  SHF.R.U32.HI R26, RZ, 0x8, R26 ;  /* 0x00000008ff1a7819 */ /* 0x000fe2000001161a */
[----:B------:R-:W4:Y:S01]  /*37b00*/  LDL.LU R12, [R1+0x44] ;  /* 0x00004400010c7983 */ /* 0x000f220000300800 */
[----:B------:R-:W-:Y:S02]  /*37b10*/  PRMT R3, R11, 0x3340, R1 ;  /* 0x000033400b037816 */ /* 0x000fe40000000001 */
[----:B------:R-:W-:Y:S02]  /*37b20*/  SHF.R.U32.HI R25, RZ, 0x8, R25 ;  /* 0x00000008ff197819 */ /* 0x000fe40000011619 */
[----:B------:R-:W-:Y:S02]  /*37b30*/  PRMT R17, R10, 0x3340, R1 ;  /* 0x000033400a117816 */ /* 0x000fe40000000001 */
[----:B------:R-:W-:-:S02]  /*37b40*/  SHF.R.U32.HI R8, RZ, 0x8, R8 ;  /* 0x00000008ff087819 */ /* 0x000fc40000011608 */
[----:B------:R-:W-:Y:S02]  /*37b50*/  SHF.R.U32.HI R16, RZ, 0x8, R16 ;  /* 0x00000008ff107819 */ /* 0x000fe40000011610 */
[----:B------:R-:W-:Y:S02]  /*37b60*/  SHF.R.U32.HI R5, RZ, 0x8, R5 ;  /* 0x00000008ff057819 */ /* 0x000fe40000011605 */
[----:B------:R-:W-:Y:S02]  /*37b70*/  SHF.R.U32.HI R9, RZ, 0x8, R9 ;  /* 0x00000008ff097819 */ /* 0x000fe40000011609 */
[----:B------:R-:W-:Y:S02]  /*37b80*/  LOP3.LUT R26, R26, 0xffff, RZ, 0xc0, !PT ;  /* 0x0000ffff1a1a7812 */ /* 0x000fe400078ec0ff */
[----:B------:R-:W-:Y:S02]  /*37b90*/  LOP3.LUT R2, R25, 0xffff, RZ, 0xc0, !PT ;  /* 0x0000ffff19027812 */ /* 0x000fe400078ec0ff */
[----:B------:R-:W-:-:S02]  /*37ba0*/  LOP3.LUT R8, R8, 0xffff, RZ, 0xc0, !PT ;  /* 0x0000ffff08087812 */ /* 0x000fc400078ec0ff */
[----:B------:R-:W-:Y:S02]  /*37bb0*/  LOP3.LUT R16, R16, 0xffff, RZ, 0xc0, !PT ;  /* 0x0000ffff10107812 */ /* 0x000fe400078ec0ff */
[----:B------:R-:W-:Y:S02]  /*37bc0*/  LOP3.LUT R5, R5, 0xffff, RZ, 0xc0, !PT ;  /* 0x0000ffff05057812 */ /* 0x000fe400078ec0ff */
[----:B------:R-:W-:Y:S01]  /*37bd0*/  LOP3.LUT R9, R9, 0xffff, RZ, 0xc0, !PT ;  /* 0x0000ffff09097812 */ /* 0x000fe200078ec0ff */
[----:B------:R-:W-:Y:S01]  /*37be0*/  IMAD.MOV.U32 R14, RZ, RZ, R19 ;  /* 0x000000ffff0e7224 */ /* 0x000fe200078e0013 */
[----:B------:R-:W-:Y:S02]  /*37bf0*/  PRMT R2, R26, 0x3340, R2 ;  /* 0x000033401a027816 */ /* 0x000fe40000000002 */
[----:B------:R-:W2:Y:S01]  /*37c00*/  LDL.LU R26, [R1+0x14] ;  /* 0x00001400011a7983 */ /* 0x000ea20000300800 */
[--C-:B------:R-:W-:Y:S02]  /*37c10*/  PRMT R19, R16, 0x3340, R1.reuse ;  /* 0x0000334010137816 */ /* 0x100fe40000000001 */
[----:B------:R-:W-:-:S02]  /*37c20*/  PRMT R16, R9, 0x3340, R1 ;  /* 0x0000334009107816 */ /* 0x000fc40000000001 */
[----:B---3--:R-:W-:Y:S02]  /*37c30*/  SHF.R.U32.HI R11, RZ, 0x8, R13 ;  /* 0x00000008ff0b7819 */ /* 0x008fe4000001160d */
[----:B-----5:R-:W-:Y:S02]  /*37c40*/  SHF.R.U32.HI R10, RZ, 0x8, R15 ;  /* 0x00000008ff0a7819 */ /* 0x020fe4000001160f */
[----:B------:R-:W-:Y:S02]  /*37c50*/  LOP3.LUT R11, R11, 0xffff, RZ, 0xc0, !PT ;  /* 0x0000ffff0b0b7812 */ /* 0x000fe400078ec0ff */
[----:B------:R-:W-:Y:S02]  /*37c60*/  LOP3.LUT R10, R10, 0xffff, RZ, 0xc0, !PT ;  /* 0x0000ffff0a0a7812 */ /* 0x000fe400078ec0ff */
[----:B------:R-:W-:Y:S02]  /*37c70*/  PRMT R15, R5, 0x3340, R8 ;  /* 0x00003340050f7816 */ /* 0x000fe40000000008 */
[----:B------:R-:W-:-:S02]  /*37c80*/  PRMT R13, R10, 0x3340, R11 ;  /* 0x000033400a0d7816 */ /* 0x000fc4000000000b */
[----:B------:R-:W3:Y:S04]  /*37c90*/  LDL.LU R11, [R1+0x20] ;  /* 0x00002000010b7983 */ /* 0x000ee80000300800 */
[----:B------:R-:W5:Y:S04]  /*37ca0*/  LDL.LU R8, [R1+0x18] ;  /* 0x0000180001087983 */ /* 0x000f680000300800 */
[----:B------:R-:W5:Y:S01]  /*37cb0*/  LDL.LU R9, [R1+0x1c] ;  /* 0x00001c0001097983 */ /* 0x000f620000300800 */
[----:B------:R-:W-:Y:S01]  /*37cc0*/  SHF.R.U32.HI R4, RZ, 0x8, R4 ;  /* 0x00000008ff047819 */ /* 0x000fe20000011604 */
[----:B------:R-:W-:-:S03]  /*37cd0*/  IMAD.MOV.U32 R25, RZ, RZ, R14 ;  /* 0x000000ffff197224 */ /* 0x000fc600078e000e */
[----:B------:R-:W-:Y:S02]  /*37ce0*/  LOP3.LUT R4, R4, 0xffff, RZ, 0xc0, !PT ;  /* 0x0000ffff04047812 */ /* 0x000fe400078ec0ff */
[----:B------:R-:W-:Y:S02]  /*37cf0*/  SHF.R.U32.HI R6, RZ, 0x8, R6 ;  /* 0x00000008ff067819 */ /* 0x000fe40000011606 */
[----:B------:R-:W-:Y:S02]  /*37d00*/  PRMT R14, R4, 0x3340, R1 ;  /* 0x00003340040e7816 */ /* 0x000fe40000000001 */
[----:B----4-:R-:W-:Y:S02]  /*37d10*/  LOP3.LUT R4, R12, 0xffff, RZ, 0xc0, !PT ;  /* 0x0000ffff0c047812 */ /* 0x010fe400078ec0ff */
[----:B--2---:R-:W-:Y:S02]  /*37d20*/  LOP3.LUT R5, R24, 0xffff, RZ, 0xc0, !PT ;  /* 0x0000ffff18057812 */ /* 0x004fe400078ec0ff */
[----:B------:R-:W-:-:S02]  /*37d30*/  LOP3.LUT R10, R28, 0xffff, RZ, 0xc0, !PT ;  /* 0x0000ffff1c0a7812 */ /* 0x000fc400078ec0ff */
[----:B------:R-:W-:Y:S01]  /*37d40*/  SHF.R.U32.HI R24, RZ, 0x8, R0 ;  /* 0x00000008ff187819 */ /* 0x000fe20000011600 */
[----:B------:R-:W2:Y:S01]  /*37d50*/  LDL.LU R28, [R1+0xa0] ;  /* 0x0000a000011c7983 */ /* 0x000ea20000300800 */
[----:B------:R-:W-:-:S03]  /*37d60*/  LOP3.LUT R0, R6, 0xffff, RZ, 0xc0, !PT ;  /* 0x0000ffff06007812 */ /* 0x000fc600078ec0ff */
[----:B------:R0:W-:Y:S01]  /*37d70*/  STL [R1+0x15b8], R4 ;  /* 0x0015b80401007387 */ /* 0x0001e20000100800 */
[----:B------:R-:W-:Y:S02]  /*37d80*/  SHF.R.U32.HI R12, RZ, 0x8, R7 ;  /* 0x00000008ff0c7819 */ /* 0x000fe40000011607 */
[----:B---3--:R-:W-:Y:S02]  /*37d90*/  LOP3.LUT R11, R11, 0xffff, RZ, 0xc0, !PT ;  /* 0x0000ffff0b0b7812 */ /* 0x008fe400078ec0ff */
[----:B-----5:R-:W-:Y:S02]  /*37da0*/  PRMT R6, R9, 0x4210, R4 ;  /* 0x0000421009067816 */ /* 0x020fe40000000004 */
[----:B0-----:R-:W3:Y:S01]  /*37db0*/  LDL.LU R4, [R1+0xa4] ;  /* 0x0000a40001047983 */ /* 0x001ee20000300800 */
[----:B------:R-:W-:-:S03]  /*37dc0*/  PRMT R9, R29, 0x4210, R11 ;  /* 0x000042101d097816 */ /* 0x000fc6000000000b */
[----:B------:R0:W-:Y:S04]  /*37dd0*/  STL [R1+0x15b0], R10 ;  /* 0x0015b00a01007387 */ /* 0x0001e80000100800 */
[----:B------:R-:W4:Y:S01]  /*37de0*/  LDL.LU R29, [R1+0x15bc] ;  /* 0x0015bc00011d7983 */ /* 0x000f220000300800 */
[----:B------:R-:W-:Y:S02]  /*37df0*/  PRMT R7, R8, 0x4210, R5 ;  /* 0x0000421008077816 */ /* 0x000fe40000000005 */
[----:B------:R-:W-:Y:S01]  /*37e00*/  PRMT R8, R26, 0x4210, R10 ;  /* 0x000042101a087816 */ /* 0x000fe2000000000a */
[----:B------:R1:W-:Y:S01]  /*37e10*/  STL [R1+0x15b4], R11 ;  /* 0x0015b40b01007387 */ /* 0x0003e20000100800 */
[----:B------:R-:W-:Y:S01]  /*37e20*/  PRMT R21, R21, 0x5410, R19 ;  /* 0x0000541015157816 */ /* 0x000fe20000000013 */
[----:B0-----:R-:W-:Y:S01]  /*37e30*/  IMAD.MOV.U32 R10, RZ, RZ, R25 ;  /* 0x000000ffff0a7224 */ /* 0x001fe200078e0019 */
[----:B------:R-:W-:Y:S01]  /*37e40*/  LOP3.LUT R24, R24, 0xffff, RZ, 0xc0, !PT ;  /* 0x0000ffff18187812 */ /* 0x000fe200078ec0ff */
[----:B------:R-:W0:Y:S03]  /*37e50*/  LDC R26, c[0x0][0x278] ;  /* 0x00009e00ff1a7b82 */ /* 0x000e260000000800 */
[----:B------:R5:W-:Y:S04]  /*37e60*/  STS.64 [R10+UR7], R6 ;  /* 0x000000060a007988 */ /* 0x000be80008000a07 */
[----:B-1----:R-:W2:Y:S04]  /*37e70*/  LDL.LU R11, [R1+0xa8] ;  /* 0x0000a800010b7983 */ /* 0x002ea80000300800 */
[----:B------:R1:W-:Y:S01]  /*37e80*/  STS.64 [R10+UR7+0x80], R8 ;  /* 0x000080080a007988 */ /* 0x0003e20008000a07 */
[----:B-----5:R-:W-:-:S03]  /*37e90*/  PRMT R7, R20, 0x5410, R22 ;  /* 0x0000541014077816 */ /* 0x020fc60000000016 */
[----:B-1----:R-:W3:Y:S04]  /*37ea0*/  LDL.LU R8, [R1+0xdc] ;  /* 0x0000dc0001087983 */ /* 0x002ee80000300800 */
[----:B------:R-:W2:Y:S04]  /*37eb0*/  LDL.LU R22, [R1+0xe4] ;  /* 0x0000e40001167983 */ /* 0x000ea80000300800 */
[----:B------:R-:W5:Y:S01]  /*37ec0*/  LDL.LU R19, [R1+0xe0] ;  /* 0x0000e00001137983 */ /* 0x000f620000300800 */
[----:B------:R-:W-:Y:S02]  /*37ed0*/  PRMT R0, R24, 0x3340, R0 ;  /* 0x0000334018007816 */ /* 0x000fe40000000000 */
[----:B------:R-:W-:-:S02]  /*37ee0*/  PRMT R24, R2, 0x5410, R3 ;  /* 0x0000541002187816 */ /* 0x000fc40000000003 */
[----:B------:R-:W-:Y:S01]  /*37ef0*/  PRMT R18, R18, 0x5410, R17 ;  /* 0x0000541012127816 */ /* 0x000fe20000000011 */
[----:B------:R-:W1:Y:S01]  /*37f00*/  S2R R20, SR_TID.X ;  /* 0x0000000000147919 */ /* 0x000e620000002100 */
[----:B----4-:R-:W-:-:S05]  /*37f10*/  VIADD R25, R29, 0xc0cafb0d ;  /* 0xc0cafb0d1d197836 */ /* 0x010fca0000000000 */
[----:B------:R-:W-:-:S05]  /*37f20*/  LOP3.LUT R25, R25, 0xff800000, RZ, 0xc0, !PT ;  /* 0xff80000019197812 */ /* 0x000fca00078ec0ff */
[----:B------:R-:W-:Y:S01]  /*37f30*/  IMAD.IADD R6, R29, 0x1, -R25 ;  /* 0x000000011d067824 */ /* 0x000fe200078e0a19 */
[----:B------:R-:W-:-:S05]  /*37f40*/  PRMT R25, R13, 0x5410, R14 ;  /* 0x000054100d197816 */ /* 0x000fca000000000e */
[----:B------:R4:W-:Y:S04]  /*37f50*/  STL.64 [R1+0x15a8], R24 ;  /* 0x0015a81801007387 */ /* 0x0009e80000100a00 */
[----:B------:R-:W5:Y:S01]  /*37f60*/  LDL.LU R17, [R1+0xf4] ;  /* 0x0000f40001117983 */ /* 0x000f620000300800 */
[----:B--2---:R-:W-:-:S03]  /*37f70*/  IMAD.IADD R3, R11, 0x1, -R22 ;  /* 0x000000010b037824 */ /* 0x004fc600078e0a16 */
[----:B------:R-:W2:Y:S04]  /*37f80*/  LDL.LU R22, [R1+0xf0] ;  /* 0x0000f00001167983 */ /* 0x000ea80000300800 */
[----:B----4-:R-:W4:Y:S01]  /*37f90*/  LDL.LU R24, [R1+0xec] ;  /* 0x0000ec0001187983 */ /* 0x010f220000300800 */
[----:B------:R-:W-:-:S03]  /*37fa0*/  IMAD.MOV.U32 R25, RZ, RZ, R10 ;  /* 0x000000ffff197224 */ /* 0x000fc600078e000a */
[----:B------:R-:W4:Y:S01]  /*37fb0*/  LDL.LU R10, [R1+0xe8] ;  /* 0x0000e800010a7983 */ /* 0x000f220000300800 */
[----:B---3--:R-:W-:Y:S02]  /*37fc0*/  IMAD.IADD R8, R4, 0x1, -R8 ;  /* 0x0000000104087824 */ /* 0x008fe400078e0a08 */
[----:B------:R-:W-:Y:S01]  /*37fd0*/  FADD R6, R6, -1 ;  /* 0xbf80000006067421 */ /* 0x000fe20000000000 */
[----:B------:R-:W-:Y:S01]  /*37fe0*/  IMAD.MOV.U32 R9, RZ, RZ, 0x3dc6b27f ;  /* 0x3dc6b27fff097424 */ /* 0x000fe200078e00ff */
[----:B------:R-:W-:Y:S01]  /*37ff0*/  PRMT R23, R27, 0x5410, R23 ;  /* 0x000054101b177816 */ /* 0x000fe20000000017 */
[----:B-----5:R-:W-:Y:S01]  /*38000*/  IMAD.IADD R2, R28, 0x1, -R19 ;  /* 0x000000011c027824 */ /* 0x020fe200078e0a13 */
[----:B-1----:R-:W-:Y:S01]  /*38010*/  SHF.R.U32.HI R13, RZ, 0x5, R20 ;  /* 0x00000005ff0d7819 */ /* 0x002fe20000011614 */
[----:B------:R-:W-:Y:S01]  /*38020*/  FADD R8, R8, -1 ;  /* 0xbf80000008087421 */ /* 0x000fe20000000000 */
[----:B------:R-:W-:Y:S01]  /*38030*/  PRMT R27, R15, 0x5410, R16 ;  /* 0x000054100f1b7816 */ /* 0x000fe20000000010 */
[-C--:B------:R-:W-:Y:S01]  /*38040*/  FFMA.FTZ R15, R6, R9.reuse, -0.16845393180847167969 ;  /* 0xbe2c7f30060f7423 */ /* 0x080fe20000010009 */
[----:B------:R-:W-:Y:S01]  /*38050*/  FADD R2, R2, -1 ;  /* 0xbf80000002027421 */ /* 0x000fe20000000000 */
[----:B------:R-:W-:Y:S01]  /*38060*/  SGXT.U32 R19, R13, 0x2 ;  /* 0x000000020d13781a */ /* 0x000fe20000000000 */
[----:B------:R-:W-:Y:S01]  /*38070*/  FFMA.FTZ R13, R8, R9, -0.16845393180847167969 ;  /* 0xbe2c7f30080d7423 */ /* 0x000fe20000010009 */
[----:B------:R-:W-:Y:S01]  /*38080*/  FFMA.FTZ R15, R6, R15, 0.1716887056827545166 ;  /* 0x3e2fcf2a060f7423 */ /* 0x000fe2000001000f */
[----:B------:R-:W-:-:S02]  /*38090*/  FFMA.FTZ R14, R2, R9, -0.16845393180847167969 ;  /* 0xbe2c7f30020e7423 */ /* 0x000fc40000010009 */
[----:B------:R-:W-:Y:S01]  /*380a0*/  FFMA.FTZ R13, R8, R13, 0.1716887056827545166 ;  /* 0x3e2fcf2a080d7423 */ /* 0x000fe2000001000d */
[----:B------:R-:W-:Y:S01]  /*380b0*/  FFMA.FTZ R15, R6, R15, -0.17900948226451873779 ;  /* 0xbe374e43060f7423 */ /* 0x000fe2000001000f */
[----:B------:R-:W-:Y:S01]  /*380c0*/  FFMA.FTZ R14, R2, R14, 0.1716887056827545166 ;  /* 0x3e2fcf2a020e7423 */ /* 0x000fe2000001000e */
[----:B------:R-:W-:Y:S01]  /*380d0*/  FADD R3, R3, -1 ;  /* 0xbf80000003037421 */ /* 0x000fe20000000000 */
[----:B------:R-:W-:Y:S01]  /*380e0*/  FFMA.FTZ R13, R8, R13, -0.17900948226451873779 ;  /* 0xbe374e43080d7423 */ /* 0x000fe2000001000d */
[----:B------:R-:W-:Y:S01]  /*380f0*/  FFMA.FTZ R15, R6, R15, 0.20512372255325317383 ;  /* 0x3e520bf4060f7423 */ /* 0x000fe2000001000f */
[----:B------:R-:W-:Y:S01]  /*38100*/  FFMA.FTZ R14, R2, R14, -0.17900948226451873779 ;  /* 0xbe374e43020e7423 */ /* 0x000fe2000001000e */
[C---:B------:R-:W-:Y:S01]  /*38110*/  FFMA.FTZ R9, R3.reuse, R9, -0.16845393180847167969 ;  /* 0xbe2c7f3003097423 */ /* 0x040fe20000010009 */
[----:B------:R-:W-:Y:S01]  /*38120*/  FFMA.FTZ R13, R8, R13, 0.20512372255325317383 ;  /* 0x3e520bf4080d7423 */ /* 0x000fe2000001000d */
[----:B------:R-:W-:Y:S01]  /*38130*/  FFMA.FTZ R15, R6, R15, -0.24046532809734344482 ;  /* 0xbe763c8b060f7423 */ /* 0x000fe2000001000f */
[----:B------:R-:W-:Y:S01]  /*38140*/  FFMA.FTZ R14, R2, R14, 0.20512372255325317383 ;  /* 0x3e520bf4020e7423 */ /* 0x000fe2000001000e */
[C---:B------:R-:W-:Y:S01]  /*38150*/  FFMA.FTZ R9, R3.reuse, R9, 0.1716887056827545166 ;  /* 0x3e2fcf2a03097423 */ /* 0x040fe20000010009 */
[----:B------:R-:W-:Y:S01]  /*38160*/  FFMA.FTZ R13, R8, R13, -0.24046532809734344482 ;  /* 0xbe763c8b080d7423 */ /* 0x000fe2000001000d */
[----:B------:R-:W-:Y:S01]  /*38170*/  FFMA.FTZ R15, R6, R15, 0.28857114911079406738 ;  /* 0x3e93bf99060f7423 */ /* 0x000fe2000001000f */
[----:B------:R-:W-:Y:S01]  /*38180*/  FFMA.FTZ R14, R2, R14, -0.24046532809734344482 ;  /* 0xbe763c8b020e7423 */ /* 0x000fe2000001000e */
[C---:B------:R-:W-:Y:S01]  /*38190*/  FFMA.FTZ R9, R3.reuse, R9, -0.17900948226451873779 ;  /* 0xbe374e4303097423 */ /* 0x040fe20000010009 */
[----:B------:R-:W-:Y:S01]  /*381a0*/  FFMA.FTZ R13, R8, R13, 0.28857114911079406738 ;  /* 0x3e93bf99080d7423 */ /* 0x000fe2000001000d */
[----:B------:R-:W-:Y:S01]  /*381b0*/  FFMA.FTZ R15, R6, R15, -0.36067417263984680176 ;  /* 0xbeb8aa49060f7423 */ /* 0x000fe2000001000f */
[----:B------:R-:W-:Y:S01]  /*381c0*/  FFMA.FTZ R14, R2, R14, 0.28857114911079406738 ;  /* 0x3e93bf99020e7423 */ /* 0x000fe2000001000e */
[C---:B------:R-:W-:Y:S01]  /*381d0*/  FFMA.FTZ R9, R3.reuse, R9, 0.20512372255325317383 ;  /* 0x3e520bf403097423 */ /* 0x040fe20000010009 */
[----:B------:R-:W-:Y:S01]  /*381e0*/  FFMA.FTZ R13, R8, R13, -0.36067417263984680176 ;  /* 0xbeb8aa49080d7423 */ /* 0x000fe2000001000d */
[----:B------:R-:W-:Y:S01]  /*381f0*/  FFMA.FTZ R15, R6, R15, 0.48089820146560668945 ;  /* 0x3ef6384a060f7423 */ /* 0x000fe2000001000f */
[----:B------:R-:W-:Y:S01]  /*38200*/  FFMA.FTZ R14, R2, R14, -0.36067417263984680176 ;  /* 0xbeb8aa49020e7423 */ /* 0x000fe2000001000e */
[C---:B------:R-:W-:Y:S01]  /*38210*/  FFMA.FTZ R9, R3.reuse, R9, -0.24046532809734344482 ;  /* 0xbe763c8b03097423 */ /* 0x040fe20000010009 */
[----:B------:R-:W-:Y:S01]  /*38220*/  FFMA.FTZ R13, R8, R13, 0.48089820146560668945 ;  /* 0x3ef6384a080d7423 */ /* 0x000fe2000001000d */
[----:B------:R-:W-:Y:S01]  /*38230*/  FFMA.FTZ R15, R6, R15, -0.72134751081466674805 ;  /* 0xbf38aa3b060f7423 */ /* 0x000fe2000001000f */
[----:B------:R-:W-:Y:S01]  /*38240*/  FFMA.FTZ R14, R2, R14, 0.48089820146560668945 ;  /* 0x3ef6384a020e7423 */ /* 0x000fe2000001000e */
[----:B------:R-:W-:Y:S01]  /*38250*/  FFMA.FTZ R9, R3, R9, 0.28857114911079406738 ;  /* 0x3e93bf9903097423 */ /* 0x000fe20000010009 */
[----:B------:R-:W-:Y:S01]  /*38260*/  FFMA.FTZ R13, R8, R13, -0.72134751081466674805 ;  /* 0xbf38aa3b080d7423 */ /* 0x000fe2000001000d */
[----:B------:R-:W-:Y:S01]  /*38270*/  FMUL R15, R6, R15 ;  /* 0x0000000f060f7220 */ /* 0x000fe20000400000 */
[----:B------:R-:W-:Y:S01]  /*38280*/  ISETP.GE.U32.AND P4, PT, R29, 0x7f800000, PT ;  /* 0x7f8000001d00780c */ /* 0x000fe20003f86070 */
[----:B------:R-:W-:Y:S01]  /*38290*/  FFMA.FTZ R14, R2, R14, -0.72134751081466674805 ;  /* 0xbf38aa3b020e7423 */ /* 0x000fe2000001000e */
[----:B------:R-:W-:Y:S01]  /*382a0*/  ISETP.GE.U32.AND P5, PT, R28, 0x7f800000, PT ;  /* 0x7f8000001c00780c */ /* 0x000fe20003fa6070 */
[C---:B------:R-:W-:Y:S01]  /*382b0*/  FFMA.FTZ R9, R3.reuse, R9, -0.36067417263984680176 ;  /* 0xbeb8aa4903097423 */ /* 0x040fe20000010009 */
[----:B------:R-:W-:Y:S01]  /*382c0*/  FMUL R13, R8, R13 ;  /* 0x0000000d080d7220 */ /* 0x000fe20000400000 */
[----:B------:R-:W-:Y:S01]  /*382d0*/  FMUL R15, R6, R15 ;  /* 0x0000000f060f7220 */ /* 0x000fe20000400000 */
[----:B------:R-:W-:Y:S01]  /*382e0*/  FMUL R14, R2, R14 ;  /* 0x0000000e020e7220 */ /* 0x000fe20000400000 */
[----:B------:R-:W-:Y:S01]  /*382f0*/  ISETP.GE.U32.AND P3, PT, R4, 0x7f800000, PT ;  /* 0x7f8000000400780c */ /* 0x000fe20003f66070 */
[C---:B------:R-:W-:Y:S01]  /*38300*/  FFMA.FTZ R9, R3.reuse, R9, 0.48089820146560668945 ;  /* 0x3ef6384a03097423 */ /* 0x040fe20000010009 */
[----:B------:R-:W-:Y:S01]  /*38310*/  FMUL R13, R8, R13 ;  /* 0x0000000d080d7220 */ /* 0x000fe20000400000 */
[----:B------:R-:W-:Y:S01]  /*38320*/  FFMA.FTZ R6, R6, 1.4426950216293334961, R15 ;  /* 0x3fb8aa3b06067823 */ /* 0x000fe2000001000f */
[----:B------:R-:W-:Y:S01]  /*38330*/  FMUL R14, R2, R14 ;  /* 0x0000000e020e7220 */ /* 0x000fe20000400000 */
[----:B------:R-:W-:Y:S01]  /*38340*/  FFMA.FTZ R9, R3, R9, -0.72134751081466674805 ;  /* 0xbf38aa3b03097423 */ /* 0x000fe20000010009 */
[----:B------:R-:W-:Y:S01]  /*38350*/  FFMA.FTZ R13, R8, 1.4426950216293334961, R13 ;  /* 0x3fb8aa3b080d7823 */ /* 0x000fe2000001000d */
[----:B------:R-:W-:Y:S01]  /*38360*/  ISETP.GE.U32.AND P1, PT, R11, 0x7f800000, PT ;  /* 0x7f8000000b00780c */ /* 0x000fe20003f26070 */
[----:B------:R-:W-:Y:S01]  /*38370*/  FFMA.FTZ R2, R2, 1.4426950216293334961, R14 ;  /* 0x3fb8aa3b02027823 */ /* 0x000fe2000001000e */
[----:B------:R-:W-:-:S02]  /*38380*/  @P5 IMAD.MOV.U32 R8, RZ, RZ, 0x7f800000 ;  /* 0x7f800000ff085424 */ /* 0x000fc400078e00ff */
[----:B------:R-:W-:-:S04]  /*38390*/  FMUL R9, R3, R9 ;  /* 0x0000000903097220 */ /* 0x000fc80000400000 */
[----:B------:R-:W-:-:S04]  /*383a0*/  FMUL R9, R3, R9 ;  /* 0x0000000903097220 */ /* 0x000fc80000400000 */
[----:B------:R-:W-:Y:S01]  /*383b0*/  FFMA.FTZ R9, R3, 1.4426950216293334961, R9 ;  /* 0x3fb8aa3b03097823 */ /* 0x000fe20000010009 */
[----:B------:R-:W-:Y:S01]  /*383c0*/  FADD R16, R17, R6 ;  /* 0x0000000611107221 */ /* 0x000fe20000000000 */
[----:B------:R-:W-:-:S04]  /*383d0*/  @P4 IMAD.MOV.U32 R6, RZ, RZ, 0x7f800000 ;  /* 0x7f800000ff064424 */ /* 0x000fc800078e00ff */
[----:B------:R-:W-:Y:S01]  /*383e0*/  STL [R1+0x1e0], R16 ;  /* 0x0001e01001007387 */ /* 0x000fe20000100800 */
[----:B--2---:R-:W-:Y:S01]  /*383f0*/  FADD R22, R22, R2 ;  /* 0x0000000216167221 */ /* 0x004fe20000000000 */
[----:B------:R-:W-:Y:S01]  /*38400*/  @P5 FFMA.FTZ R22, R28, R8, +INF ;  /* 0x7f8000001c165423 */ /* 0x000fe20000010008 */
[----:B----4-:R-:W-:Y:S01]  /*38410*/  FADD R24, R24, R13 ;  /* 0x0000000d18187221 */ /* 0x010fe20000000000 */
[----:B------:R-:W-:Y:S02]  /*38420*/  IMAD.MOV.U32 R13, RZ, RZ, R16 ;  /* 0x000000ffff0d7224 */ /* 0x000fe400078e0010 */
[----:B------:R-:W-:Y:S01]  /*38430*/  @P4 FFMA.FTZ R13, R29, R6, +INF ;  /* 0x7f8000001d0d4423 */ /* 0x000fe20000010006 */
[----:B------:R-:W-:Y:S01]  /*38440*/  @P3 IMAD.MOV.U32 R6, RZ, RZ, 0x7f800000 ;  /* 0x7f800000ff063424 */ /* 0x000fe200078e00ff */
[----:B------:R-:W-:Y:S01]  /*38450*/  FSETP.NEU.AND P5, PT, R4, RZ, PT ;  /* 0x000000ff0400720b */ /* 0x000fe20003fad000 */
[----:B------:R-:W-:Y:S01]  /*38460*/  FADD R10, R10, R9 ;  /* 0x000000090a0a7221 */ /* 0x000fe20000000000 */
[----:B------:R-:W1:Y:S01]  /*38470*/  LDC.64 R2, c[0x0][0x228] ;  /* 0x00008a00ff027b82 */ /* 0x000e620000000a00 */
[----:B------:R-:W-:Y:S01]  /*38480*/  @P4 STL [R1+0x1e0], R13 ;  /* 0x0001e00d01004387 */ /* 0x000fe20000100800 */
[----:B------:R-:W-:-:S03]  /*38490*/  @P3 FFMA.FTZ R24, R4, R6, +INF ;  /* 0x7f80000004183423 */ /* 0x000fc60000010006 */
[----:B------:R2:W-:Y:S04]  /*384a0*/  STL [R1+0x1dc], R22 ;  /* 0x0001dc1601007387 */ /* 0x0005e80000100800 */
[----:B------:R-:W3:Y:S01]  /*384b0*/  LDL.LU R4, [R1+0x15b8] ;  /* 0x0015b80001047983 */ /* 0x000ee20000300800 */
[----:B--2---:R-:W-:Y:S01]  /*384c0*/  @P1 IMAD.MOV.U32 R22, RZ, RZ, 0x7f800000 ;  /* 0x7f800000ff161424 */ /* 0x004fe200078e00ff */
[----:B------:R-:W-:-:S03]  /*384d0*/  FSETP.NEU.AND P3, PT, R11, RZ, PT ;  /* 0x000000ff0b00720b */ /* 0x000fc60003f6d000 */
[----:B------:R-:W-:Y:S01]  /*384e0*/  @P1 FFMA.FTZ R10, R11, R22, +INF ;  /* 0x7f8000000b0a1423 */ /* 0x000fe20000010016 */
[----:B------:R-:W-:Y:S04]  /*384f0*/  STL [R1+0x1d8], R24 ;  /* 0x0001d81801007387 */ /* 0x000fe80000100800 */
[----:B------:R-:W2:Y:S04]  /*38500*/  LDL.LU R11, [R1+0x15b4] ;  /* 0x0015b400010b7983 */ /* 0x000ea80000300800 */
[----:B------:R4:W-:Y:S04]  /*38510*/  STL [R1+0x1d4], R10 ;  /* 0x0001d40a01007387 */ /* 0x0009e80000100800 */
[----:B----4-:R-:W4:Y:S01]  /*38520*/  LDL.LU R10, [R1+0x15b0] ;  /* 0x0015b000010a7983 */ /* 0x010f220000300800 */
[----:B------:R-:W-:-:S02]  /*38530*/  FSETP.NEU.AND P4, PT, R28, RZ, PT ;  /* 0x000000ff1c00720b */ /* 0x000fc40003f8d000 */
[----:B------:R-:W5:Y:S01]  /*38540*/  S2R R28, SR_TID.X ;  /* 0x00000000001c7919 */ /* 0x000f620000002100 */
[----:B------:R-:W1:Y:S01]  /*38550*/  S2R R24, SR_CTAID.X ;  /* 0x0000000000187919 */ /* 0x000e620000002500 */
[----:B------:R-:W-:Y:S01]  /*38560*/  UIMAD UR4, UR8, UR4, URZ ;  /* 0x00000004080472a4 */ /* 0x000fe2000f8e023f */
[----:B------:R-:W-:Y:S01]  /*38570*/  LOP3.LUT R12, R12, 0xffff, RZ, 0xc0, !PT ;  /* 0x0000ffff0c0c7812 */ /* 0x000fe200078ec0ff */
[----:B0-----:R-:W-:-:S03]  /*38580*/  IMAD R19, R19, R26, RZ ;  /* 0x0000001a13137224 */ /* 0x001fc600078e02ff */
[----:B------:R-:W-:Y:S01]  /*38590*/  PRMT R12, R12, 0x3340, R1 ;  /* 0x000033400c0c7816 */ /* 0x000fe20000000001 */
[----:B------:R-:W-:Y:S01]  /*385a0*/  IMAD R20, R26, 0x4, R19 ;  /* 0x000000041a147824 */ /* 0x000fe200078e0213 */
[----:B------:R-:W-:Y:S02]  /*385b0*/  PRMT R5, R7, 0x5210, R5 ;  /* 0x0000521007057816 */ /* 0x000fe40000000005 */
[----:B-----5:R-:W-:-:S05]  /*385c0*/  LOP3.LUT R28, R28, 0x1f, RZ, 0xc0, !PT ;  /* 0x0000001f1c1c7812 */ /* 0x020fca00078ec0ff */
[----:B-1----:R-:W-:-:S04]  /*385d0*/  IMAD R24, R24, 0x20, R28 ;  /* 0x0000002018187824 */ /* 0x002fc800078e021c */
[----:B------:R-:W-:Y:S01]  /*385e0*/  IMAD R22, R24, UR5, RZ ;  /* 0x0000000518167c24 */ /* 0x000fe2000f8e02ff */
[----:B------:R-:W-:-:S04]  /*385f0*/  USHF.R.S32.HI UR5, URZ, 0x1f, UR4 ;  /* 0x0000001f3f057899 */ /* 0x000fc80008011404 */
[----:B------:R-:W-:Y:S01]  /*38600*/  IADD3 R28, P1, P6, R22, UR4, R2 ;  /* 0x00000004161c7c10 */ /* 0x000fe2000fe3e002 */
[C---:B------:R-:W-:Y:S01]  /*38610*/  IMAD R17, R26.reuse, 0x4, R20 ;  /* 0x000000041a117824 */ /* 0x040fe200078e0214 */
[----:B------:R-:W-:Y:S01]  /*38620*/  SHF.R.S32.HI R22, RZ, 0x1f, R22 ;  /* 0x0000001fff167819 */ /* 0x000fe20000011416 */
[----:B------:R-:W-:Y:S02]  /*38630*/  ULDC UR4, c[0x0][0x27c] ;  /* 0x00009f0000047ab9 */ /* 0x000fe40000000800 */
[----:B------:R-:W-:Y:S01]  /*38640*/  IMAD R16, R26, 0x4, R17 ;  /* 0x000000041a107824 */ /* 0x000fe200078e0211 */
[----:B------:R-:W-:-:S03]  /*38650*/  FSETP.NEU.AND P2, PT, R29, RZ, PT ;  /* 0x000000ff1d00720b */ /* 0x000fc60003f4d000 */
[----:B------:R-:W-:-:S04]  /*38660*/  IMAD R14, R26, 0x4, R16 ;  /* 0x000000041a0e7824 */ /* 0x000fc800078e0210 */
[----:B------:R-:W-:Y:S01]  /*38670*/  IMAD R15, R26, 0x4, R14 ;  /* 0x000000041a0f7824 */ /* 0x000fe200078e020e */
[----:B---3--:R-:W-:Y:S02]  /*38680*/  PRMT R4, R23, 0x5210, R4 ;  /* 0x0000521017047816 */ /* 0x008fe40000000004 */
[----:B------:R-:W-:Y:S02]  /*38690*/  PRMT R23, R0, 0x5410, R12 ;  /* 0x0000541000177816 */ /* 0x000fe4000000000c */
[----:B------:R-:W-:Y:S02]  /*386a0*/  IADD3.X R0, R22, UR5, R3, P1, P6 ;  /* 0x0000000516007c10 */ /* 0x000fe40008fec403 */
[-C--:B------:R-:W-:Y:S01]  /*386b0*/  IADD3 R24, P1, R19, R28.reuse, RZ ;  /* 0x0000001c13187210 */ /* 0x080fe20007f3e0ff */
[----:B------:R0:W-:Y:S01]  /*386c0*/  STS.64 [R25+UR7+0x100], R4 ;  /* 0x0001000419007988 */ /* 0x0001e20008000a07 */
[----:B------:R-:W-:-:S03]  /*386d0*/  IADD3 R22, P6, R20, R28, RZ ;  /* 0x0000001c14167210 */ /* 0x000fc60007fde0ff */
[----:B------:R1:W-:Y:S01]  /*386e0*/  STL [R1+0x15a0], R23 ;  /* 0x0015a01701007387 */ /* 0x0003e20000100800 */
[----:B--2---:R-:W-:Y:S01]  /*386f0*/  PRMT R11, R18, 0x5210, R11 ;  /* 0x00005210120b7816 */ /* 0x004fe2000000000b */
[----:B0-----:R-:W-:Y:S01]  /*38700*/  IMAD.MOV.U32 R5, RZ, RZ, R25 ;  /* 0x000000ffff057224 */ /* 0x001fe200078e0019 */
[-C--:B------:R-:W-:Y:S02]  /*38710*/  LEA.HI.X.SX32 R25, R19, R0.reuse, 0x1, P1 ;  /* 0x0000000013197211 */ /* 0x080fe400008f0eff */
[----:B-1----:R-:W-:-:S03]  /*38720*/  LEA.HI.X.SX32 R23, R20, R0, 0x1, P6 ;  /* 0x0000000014177211 */ /* 0x002fc600030f0eff */
[----:B------:R0:W-:Y:S01]  /*38730*/  STL.64 [R1+0x1c8], R24 ;  /* 0x0001c81801007387 */ /* 0x0001e20000100a00 */
[----:B----4-:R-:W-:-:S05]  /*38740*/  PRMT R10, R21, 0x5210, R10 ;  /* 0x00005210150a7816 */ /* 0x010fca000000000a */
[----:B------:R1:W-:Y:S04]  /*38750*/  STS.64 [R5+UR7+0x180], R10 ;  /* 0x0001800a05007988 */ /* 0x0003e80008000a07 */
[----:B0-----:R-:W2:Y:S04]  /*38760*/  LDL.LU.64 R24, [R1+0x15a8] ;  /* 0x0015a80001187983 */ /* 0x001ea80000300a00 */
[----:B------:R-:W3:Y:S04]  /*38770*/  LDL.LU R19, [R1+0x28] ;  /* 0x0000280001137983 */ /* 0x000ee80000300800 */
[----:B------:R0:W-:Y:S04]  /*38780*/  STL.64 [R1+0x1c0], R22 ;  /* 0x0001c01601007387 */ /* 0x0001e80000100a00 */
[----:B-1----:R-:W4:Y:S01]  /*38790*/  LDL.LU R11, [R1+0x54] ;  /* 0x00005400010b7983 */ /* 0x002f220000300800 */
[----:B------:R-:W-:-:S03]  /*387a0*/  IADD3 R20, P1, R17, R28, RZ ;  /* 0x0000001c11147210 */ /* 0x000fc60007f3e0ff */
[----:B------:R-:W5:Y:S01]  /*387b0*/  LDL.LU R29, [R1+0x2c] ;  /* 0x00002c00011d7983 */ /* 0x000f620000300800 */
[----:B------:R-:W-:Y:S02]  /*387c0*/  LEA.HI.X.SX32 R21, R17, R0, 0x1, P1 ;  /* 0x0000000011157211 */ /* 0x000fe400008f0eff */
[----:B0-----:R-:W-:-:S04]  /*387d0*/  IADD3 R22, P6, R16, R28, RZ ;  /* 0x0000001c10167210 */ /* 0x001fc80007fde0ff */
[----:B------:R-:W-:Y:S01]  /*387e0*/  LEA.HI.X.SX32 R23, R16, R0, 0x1, P6 ;  /* 0x0000000010177211 */ /* 0x000fe200030f0eff */
[----:B------:R-:W-:Y:S04]  /*387f0*/  STL.64 [R1+0x1b8], R20 ;  /* 0x0001b81401007387 */ /* 0x000fe80000100a00 */
[----:B------:R0:W-:Y:S02]  /*38800*/  STL.64 [R1+0x1b0], R22 ;  /* 0x0001b01601007387 */ /* 0x0001e40000100a00 */
[----:B0-----:R-:W-:-:S04]  /*38810*/  IADD3 R22, P1, R14, R28, RZ ;  /* 0x0000001c0e167210 */ /* 0x001fc80007f3e0ff */
[----:B------:R-:W-:Y:S02]  /*38820*/  LEA.HI.X.SX32 R23, R14, R0, 0x1, P1 ;  /* 0x000000000e177211 */ /* 0x000fe400008f0eff */
[----:B------:R-:W2:Y:S01]  /*38830*/  LDL.LU R14, [R1+0x50] ;  /* 0x00005000010e7983 */ /* 0x000ea20000300800 */
[----:B------:R-:W-:Y:S01]  /*38840*/  IADD3 R20, P6, R15, R28, RZ ;  /* 0x0000001c0f147210 */ /* 0x000fe20007fde0ff */
[----:B------:R-:W-:-:S03]  /*38850*/  IMAD R9, R26, 0x4, R15 ;  /* 0x000000041a097824 */ /* 0x000fc600078e020f */
[----:B------:R-:W-:Y:S01]  /*38860*/  LEA.HI.X.SX32 R21, R15, R0, 0x1, P6 ;  /* 0x000000000f157211 */ /* 0x000fe200030f0eff */
[C---:B------:R-:W-:Y:S01]  /*38870*/  IMAD R13, R26.reuse, 0x4, R9 ;  /* 0x000000041a0d7824 */ /* 0x040fe200078e0209 */
[----:B------:R0:W-:Y:S04]  /*38880*/  STL.64 [R1+0x1a8], R22 ;  /* 0x0001a81601007387 */ /* 0x0001e80000100a00 */
[----:B------:R1:W-:Y:S01]  /*38890*/  STL.64 [R1+0x1a0], R20 ;  /* 0x0001a01401007387 */ /* 0x0003e20000100a00 */
[----:B------:R-:W-:Y:S01]  /*388a0*/  IMAD R8, R26, 0x4, R13 ;  /* 0x000000041a087824 */ /* 0x000fe200078e020d */
[-C--:B0-----:R-:W-:Y:S02]  /*388b0*/  IADD3 R22, P1, R9, R28.reuse, RZ ;  /* 0x0000001c09167210 */ /* 0x081fe40007f3e0ff */
[----:B-1----:R-:W-:-:S02]  /*388c0*/  IADD3 R20, P6, R13, R28, RZ ;  /* 0x0000001c0d147210 */ /* 0x002fc40007fde0ff */
[-C--:B------:R-:W-:Y:S01]  /*388d0*/  LEA.HI.X.SX32 R23, R9, R0.reuse, 0x1, P1 ;  /* 0x0000000009177211 */ /* 0x080fe200008f0eff */
[----:B------:R-:W-:Y:S01]  /*388e0*/  IMAD R6, R26, 0x4, R8 ;  /* 0x000000041a067824 */ /* 0x000fe200078e0208 */
[----:B------:R-:W-:-:S03]  /*388f0*/  LEA.HI.X.SX32 R21, R13, R0, 0x1, P6 ;  /* 0x000000000d157211 */ /* 0x000fc600030f0eff */
[----:B------:R0:W-:Y:S01]  /*38900*/  STL.64 [R1+0x198], R22 ;  /* 0x0001981601007387 */ /* 0x0001e20000100a00 */
[----:B------:R-:W-:-:S03]  /*38910*/  IMAD R7, R26, 0x4, R6 ;  /* 0x000000041a077824 */ /* 0x000fc600078e0206 */
[----:B------:R1:W-:Y:S01]  /*38920*/  STL.64 [R1+0x190], R20 ;  /* 0x0001901401007387 */ /* 0x0003e20000100a00 */
[----:B------:R-:W-:Y:S01]  /*38930*/  IMAD R12, R26, 0x4, R7 ;  /* 0x000000041a0c7824 */ /* 0x000fe200078e0207 */
[-C--:B0-----:R-:W-:Y:S02]  /*38940*/  IADD3 R22, P1, R8, R28.reuse, RZ ;  /* 0x0000001c08167210 */ /* 0x081fe40007f3e0ff */
[----:B-1----:R-:W-:Y:S02]  /*38950*/  IADD3 R20, P6, R6, R28, RZ ;  /* 0x0000001c06147210 */ /* 0x002fe40007fde0ff */
[-C--:B------:R-:W-:Y:S02]  /*38960*/  LEA.HI.X.SX32 R23, R8, R0.reuse, 0x1, P1 ;  /* 0x0000000008177211 */ /* 0x080fe400008f0eff */
[----:B------:R-:W-:-:S03]  /*38970*/  LEA.HI.X.SX32 R21, R6, R0, 0x1, P6 ;  /* 0x0000000006157211 */ /* 0x000fc600030f0eff */
[----:B------:R0:W-:Y:S01]  /*38980*/  STL.64 [R1+0x188], R22 ;  /* 0x0001881601007387 */ /* 0x0001e20000100a00 */
[----:B------:R-:W-:-:S03]  /*38990*/  IMAD R2, R26, 0x4, R12 ;  /* 0x000000041a027824 */ /* 0x000fc600078e020c */
[----:B------:R1:W-:Y:S01]  /*389a0*/  STL.64 [R1+0x180], R20 ;  /* 0x0001801401007387 */ /* 0x0003e20000100a00 */
[----:B------:R-:W-:Y:S01]  /*389b0*/  IMAD R18, R26, 0x4, R2 ;  /* 0x000000041a127824 */ /* 0x000fe200078e0202 */
[CC--:B0-----:R-:W-:Y:S02]  /*389c0*/  IADD3 R22, P1, R7.reuse, R28.reuse, RZ ;  /* 0x0000001c07167210 */ /* 0x0c1fe40007f3e0ff */
[C---:B-1----:R-:W-:Y:S02]  /*389d0*/  IADD3 R20, P6, R12.reuse, R28, RZ ;  /* 0x0000001c0c147210 */ /* 0x042fe40007fde0ff */
[-C--:B------:R-:W-:Y:S02]  /*389e0*/  LEA.HI.X.SX32 R23, R7, R0.reuse, 0x1, P1 ;  /* 0x0000000007177211 */ /* 0x080fe400008f0eff */
[----:B------:R-:W-:-:S03]  /*389f0*/  LEA.HI.X.SX32 R21, R12, R0, 0x1, P6 ;  /* 0x000000000c157211 */ /* 0x000fc600030f0eff */
[----:B------:R0:W-:Y:S04]  /*38a00*/  STL.64 [R1+0x178], R22 ;  /* 0x0001781601007387 */ /* 0x0001e80000100a00 */
[----:B------:R1:W-:Y:S01]  /*38a10*/  STL.64 [R1+0x170], R20 ;  /* 0x0001701401007387 */ /* 0x0003e20000100a00 */
[----:B------:R-:W-:Y:S01]  /*38a20*/  IMAD R4, R26, 0x4, R18 ;  /* 0x000000041a047824 */ /* 0x000fe200078e0212 */
[-C--:B0-----:R-:W-:Y:S02]  /*38a30*/  IADD3 R22, P1, R2, R28.reuse, RZ ;  /* 0x0000001c02167210 */ /* 0x081fe40007f3e0ff */
[----:B-1----:R-:W-:Y:S01]  /*38a40*/  IADD3 R20, P6, R18, R28, RZ ;  /* 0x0000001c12147210 */ /* 0x002fe20007fde0ff */
[----:B------:R-:W-:Y:S01]  /*38a50*/  IMAD R10, R26, 0x4, R4 ;  /* 0x000000041a0a7824 */ /* 0x000fe200078e0204 */
[----:B------:R-:W-:-:S02]  /*38a60*/  LEA.HI.X.SX32 R23, R2, R0, 0x1, P1 ;  /* 0x0000000002177211 */ /* 0x000fc400008f0eff */
[----:B------:R-:W-:Y:S02]  /*38a70*/  LEA.HI.X.SX32 R21, R18, R0, 0x1, P6 ;  /* 0x0000000012157211 */ /* 0x000fe400030f0eff */
[----:B------:R-:W-:-:S03]  /*38a80*/  IADD3 R18, P1, R4, R28, RZ ;  /* 0x0000001c04127210 */ /* 0x000fc60007f3e0ff */
[----:B------:R0:W-:Y:S01]  /*38a90*/  STL.64 [R1+0x160], R20 ;  /* 0x0001601401007387 */ /* 0x0001e20000100a00 */
[----:B------:R-:W-:-:S03]  /*38aa0*/  IMAD R3, R26, 0x4, R10 ;  /* 0x000000041a037824 */ /* 0x000fc600078e020a */
[----:B0-----:R-:W5:Y:S04]  /*38ab0*/  LDL.LU R20, [R1+0x34] ;  /* 0x0000340001147983 */ /* 0x001f680000300800 */
[----:B------:R0:W-:Y:S01]  /*38ac0*/  STL.64 [R1+0x168], R22 ;  /* 0x0001681601007387 */ /* 0x0001e20000100a00 */
[----:B------:R-:W-:-:S03]  /*38ad0*/  IMAD R16, R26, 0x4, R3 ;  /* 0x000000041a107824 */ /* 0x000fc600078e0203 */
[----:B------:R-:W5:Y:S01]  /*38ae0*/  LDL.LU R21, [R1+0x30] ;  /* 0x0000300001157983 */ /* 0x000f620000300800 */
[----:B0-----:R-:W-:-:S04]  /*38af0*/  IADD3 R22, P6, R10, R28, RZ ;  /* 0x0000001c0a167210 */ /* 0x001fc80007fde0ff */
[----:B------:R-:W-:Y:S02]  /*38b00*/  LEA.HI.X.SX32 R23, R10, R0, 0x1, P6 ;  /* 0x000000000a177211 */ /* 0x000fe400030f0eff */
[----:B----4-:R-:W-:-:S04]  /*38b10*/  LOP3.LUT R17, R11, 0xffff, RZ, 0xc0, !PT ;  /* 0x0000ffff0b117812 */ /* 0x010fc800078ec0ff */
[----:B---3--:R-:W-:Y:S02]  /*38b20*/  PRMT R6, R19, 0x4210, R17 ;  /* 0x0000421013067816 */ /* 0x008fe40000000011 */
[----:B------:R-:W-:-:S05]  /*38b30*/  LEA.HI.X.SX32 R19, R4, R0, 0x1, P1 ;  /* 0x0000000004137211 */ /* 0x000fca00008f0eff */
[----:B------:R0:W-:Y:S04]  /*38b40*/  STL.64 [R1+0x158], R18 ;  /* 0x0001581201007387 */ /* 0x0001e80000100a00 */
[----:B------:R1:W-:Y:S01]  /*38b50*/  STL.64 [R1+0x150], R22 ;  /* 0x0001501601007387 */ /* 0x0003e20000100a00 */
[-C--:B0-----:R-:W-:Y:S02]  /*38b60*/  IADD3 R18, P6, R16, R28.reuse, RZ ;  /* 0x0000001c10127210 */ /* 0x081fe40007fde0ff */
[----:B-1----:R-:W-:-:S04]  /*38b70*/  IADD3 R22, P1, R3, R28, RZ ;  /* 0x0000001c03167210 */ /* 0x002fc80007f3e0ff */
[-C--:B------:R-:W-:Y:S02]  /*38b80*/  LEA.HI.X.SX32 R23, R3, R0.reuse, 0x1, P1 ;  /* 0x0000000003177211 */ /* 0x080fe400008f0eff */
[----:B------:R-:W-:Y:S02]  /*38b90*/  LEA.HI.X.SX32 R19, R16, R0, 0x1, P6 ;  /* 0x0000000010137211 */ /* 0x000fe400030f0eff */
[----:B--2---:R-:W-:Y:S01]  /*38ba0*/  LOP3.LUT R9, R14, 0xffff, RZ, 0xc0, !PT ;  /* 0x0000ffff0e097812 */ /* 0x004fe200078ec0ff */
[----:B------:R0:W-:Y:S03]  /*38bb0*/  STL.64 [R1+0x148], R22 ;  /* 0x0001481601007387 */ /* 0x0001e60000100a00 */
[----:B-----5:R-:W-:Y:S01]  /*38bc0*/  PRMT R7, R29, 0x4210, R9 ;  /* 0x000042101d077816 */ /* 0x020fe20000000009 */
[----:B0-----:R-:W2:Y:S04]  /*38bd0*/  LDL.LU R23, [R1+0x15a0] ;  /* 0x0015a00001177983 */ /* 0x001ea80000300800 */
[----:B------:R-:W3:Y:S04]  /*38be0*/  LDL.LU R22, [R1] ;  /* 0x0000000001167983 */ /* 0x000ee80000300800 */
[----:B------:R0:W-:Y:S04]  /*38bf0*/  STL.64 [R1+0x140], R18 ;  /* 0x0001401201007387 */ /* 0x0001e80000100a00 */
[----:B------:R-:W4:Y:S01]  /*38c00*/  LDL.LU R29, [R1+0x4] ;  /* 0x00000400011d7983 */ /* 0x000f220000300800 */
[----:B------:R-:W-:Y:S01]  /*38c10*/  IMAD R11, R26, 0x4, R16 ;  /* 0x000000041a0b7824 */ /* 0x000fe200078e0210 */
[----:B------:R-:W-:-:S03]  /*38c20*/  LOP3.LUT R5, R5, 0x8, RZ, 0x3c, !PT ;  /* 0x0000000805057812 */ /* 0x000fc600078e3cff */
[C---:B------:R-:W-:Y:S01]  /*38c30*/  IMAD R15, R26.reuse, 0x4, R11 ;  /* 0x000000041a0f7824 */ /* 0x040fe200078e020b */
[-C--:B------:R-:W-:Y:S01]  /*38c40*/  IADD3 R16, P1, R11, R28.reuse, RZ ;  /* 0x0000001c0b107210 */ /* 0x080fe20007f3e0ff */
[----:B------:R1:W-:Y:S03]  /*38c50*/  STS.64 [R5+UR7+0x1000], R6 ;  /* 0x0010000605007988 */ /* 0x0003e60008000a07 */
[----:B0-----:R-:W-:Y:S01]  /*38c60*/  IADD3 R18, P6, R15, R28, RZ ;  /* 0x0000001c0f127210 */ /* 0x001fe20007fde0ff */
[----:B------:R-:W-:-:S03]  /*38c70*/  IMAD R8, R26, 0x4, R15 ;  /* 0x000000041a087824 */ /* 0x000fc600078e020f */
[-C--:B------:R-:W-:Y:S01]  /*38c80*/  LEA.HI.X.SX32 R19, R15, R0.reuse, 0x1, P6 ;  /* 0x000000000f137211 */ /* 0x080fe200030f0eff */
[----:B------:R-:W-:Y:S01]  /*38c90*/  IMAD R14, R26, 0x4, R8 ;  /* 0x000000041a0e7824 */ /* 0x000fe200078e0208 */
[----:B-1----:R-:W-:Y:S02]  /*38ca0*/  PRMT R6, R24, 0x5210, R17 ;  /* 0x0000521018067816 */ /* 0x002fe40000000011 */
[----:B------:R-:W-:Y:S01]  /*38cb0*/  LEA.HI.X.SX32 R17, R11, R0, 0x1, P1 ;  /* 0x000000000b117211 */ /* 0x000fe200008f0eff */
        /* <DEDUP_REMOVED lines=23> */
[----:B------:R-:W-:Y:S02]  /*38e30*/  LEA.HI.X.SX32 R17, R4, R0, 0x1, P6 ;  /* 0x0000000004117211 */ /* 0x000fe400030f0eff */
[----:B------:R-:W-:Y:S01]  /*38e40*/  PRMT R7, R25, 0x5210, R9 ;  /* 0x0000521019077816 */ /* 0x000fe20000000009 */
[----:B------:R0:W-:Y:S04]  /*38e50*/  STL.64 [R1+0x108], R18 ;  /* 0x0001081201007387 */ /* 0x0001e80000100a00 */
[----:B------:R1:W-:Y:S01]  /*38e60*/  STL.64 [R1+0x100], R16 ;  /* 0x0001001001007387 */ /* 0x0003e20000100a00 */
[----:B0-----:R-:W-:-:S02]  /*38e70*/  IADD3 R18, P1, R10, R28, RZ ;  /* 0x0000001c0a127210 */ /* 0x001fc40007f3e0ff */
[C---:B-1----:R-:W-:Y:S01]  /*38e80*/  IADD3 R16, P6, R3.reuse, R28, RZ ;  /* 0x0000001c03107210 */ /* 0x042fe20007fde0ff */
[----:B------:R0:W-:Y:S01]  /*38e90*/  STS.64 [R5+UR7+0x1100], R6 ;  /* 0x0011000605007988 */ /* 0x0001e20008000a07 */
[-C--:B------:R-:W-:Y:S02]  /*38ea0*/  LEA.HI.X.SX32 R19, R10, R0.reuse, 0x1, P1 ;  /* 0x000000000a137211 */ /* 0x080fe400008f0eff */
[----:B------:R-:W-:Y:S01]  /*38eb0*/  LEA.HI.X.SX32 R17, R3, R0, 0x1, P6 ;  /* 0x0000000003117211 */ /* 0x000fe200030f0eff */
[----:B------:R-:W-:Y:S02]  /*38ec0*/  IMAD R9, R26, 0x4, R3 ;  /* 0x000000041a097824 */ /* 0x000fe400078e0203 */
[----:B------:R1:W-:Y:S01]  /*38ed0*/  STL.64 [R1+0xf8], R18 ;  /* 0x0000f81201007387 */ /* 0x0003e20000100a00 */
[----:B0-----:R-:W-:-:S03]  /*38ee0*/  LOP3.LUT R7, R21, 0xffff, RZ, 0xc0, !PT ;  /* 0x0000ffff15077812 */ /* 0x001fc600078ec0ff */
[----:B------:R0:W-:Y:S01]  /*38ef0*/  STL.64 [R1+0xf0], R16 ;  /* 0x0000f01001007387 */ /* 0x0001e20000100a00 */
[----:B----4-:R-:W-:-:S03]  /*38f00*/  PRMT R3, R29, 0x4210, R7 ;  /* 0x000042101d037816 */ /* 0x010fc60000000007 */
[----:B------:R-:W4:Y:S01]  /*38f10*/  LDL.LU R29, [R1+0x1d0] ;  /* 0x0001d000011d7983 */ /* 0x000f220000300800 */
[----:B------:R-:W-:Y:S01]  /*38f20*/  IMAD R11, R26, 0x4, R9 ;  /* 0x000000041a0b7824 */ /* 0x000fe200078e0209 */
[----:B-1----:R-:W-:-:S03]  /*38f30*/  IADD3 R18, P1, R9, R28, RZ ;  /* 0x0000001c09127210 */ /* 0x002fc60007f3e0ff */
[C---:B------:R-:W-:Y:S01]  /*38f40*/  IMAD R8, R26.reuse, 0x4, R11 ;  /* 0x000000041a087824 */ /* 0x040fe200078e020b */
[----:B0-----:R-:W-:Y:S02]  /*38f50*/  IADD3 R16, P6, R11, R28, RZ ;  /* 0x0000001c0b107210 */ /* 0x001fe40007fde0ff */
[-C--:B------:R-:W-:Y:S01]  /*38f60*/  LEA.HI.X.SX32 R19, R9, R0.reuse, 0x1, P1 ;  /* 0x0000000009137211 */ /* 0x080fe200008f0eff */
[----:B------:R-:W-:Y:S01]  /*38f70*/  IMAD R15, R26, 0x4, R8 ;  /* 0x000000041a0f7824 */ /* 0x000fe200078e0208 */
[----:B------:R-:W-:Y:S02]  /*38f80*/  LEA.HI.X.SX32 R17, R11, R0, 0x1, P6 ;  /* 0x000000000b117211 */ /* 0x000fe400030f0eff */
[----:B------:R-:W-:Y:S01]  /*38f90*/  LOP3.LUT R6, R20, 0xffff, RZ, 0xc0, !PT ;  /* 0x0000ffff14067812 */ /* 0x000fe200078ec0ff */
[----:B------:R0:W-:Y:S01]  /*38fa0*/  STL.64 [R1+0xe8], R18 ;  /* 0x0000e81201007387 */ /* 0x0001e20000100a00 */
[----:B------:R-:W-:-:S03]  /*38fb0*/  IMAD R14, R26, 0x4, R15 ;  /* 0x000000041a0e7824 */ /* 0x000fc600078e020f */
[----:B------:R1:W-:Y:S01]  /*38fc0*/  STL.64 [R1+0xe0], R16 ;  /* 0x0000e01001007387 */ /* 0x0003e20000100a00 */
[----:B---3--:R-:W-:Y:S01]  /*38fd0*/  PRMT R2, R22, 0x4210, R6 ;  /* 0x0000421016027816 */ /* 0x008fe20000000006 */
[----:B------:R-:W-:Y:S01]  /*38fe0*/  IMAD R13, R26, 0x4, R14 ;  /* 0x000000041a0d7824 */ /* 0x000fe200078e020e */
[CC--:B0-----:R-:W-:Y:S02]  /*38ff0*/  IADD3 R18, P1, R8.reuse, R28.reuse, RZ ;  /* 0x0000001c08127210 */ /* 0x0c1fe40007f3e0ff */
[C---:B-1----:R-:W-:Y:S02]  /*39000*/  IADD3 R16, P6, R15.reuse, R28, RZ ;  /* 0x0000001c0f107210 */ /* 0x042fe40007fde0ff */
[-C--:B------:R-:W-:Y:S02]  /*39010*/  LEA.HI.X.SX32 R19, R8, R0.reuse, 0x1, P1 ;  /* 0x0000000008137211 */ /* 0x080fe400008f0eff */
[----:B------:R-:W-:Y:S01]  /*39020*/  LEA.HI.X.SX32 R17, R15, R0, 0x1, P6 ;  /* 0x000000000f117211 */ /* 0x000fe200030f0eff */
[----:B------:R0:W-:Y:S01]  /*39030*/  STS.64 [R5+UR7+0x1080], R2 ;  /* 0x0010800205007988 */ /* 0x0001e20008000a07 */
[----:B------:R-:W-:-:S03]  /*39040*/  IMAD R4, R26, 0x4, R13 ;  /* 0x000000041a047824 */ /* 0x000fc600078e020d */
[----:B------:R-:W-:Y:S04]  /*39050*/  STL.64 [R1+0xd8], R18 ;  /* 0x0000d81201007387 */ /* 0x000fe80000100a00 */
[----:B------:R1:W-:Y:S01]  /*39060*/  STL.64 [R1+0xd0], R16 ;  /* 0x0000d01001007387 */ /* 0x0003e20000100a00 */
[----:B0-----:R-:W-:Y:S01]  /*39070*/  IADD3 R2, P1, R14, R28, RZ ;  /* 0x0000001c0e027210 */ /* 0x001fe20007f3e0ff */
[----:B------:R-:W-:-:S03]  /*39080*/  IMAD R12, R26, 0x4, R4 ;  /* 0x000000041a0c7824 */ /* 0x000fc600078e0204 */
[----:B------:R-:W-:Y:S02]  /*39090*/  LEA.HI.X.SX32 R3, R14, R0, 0x1, P1 ;  /* 0x000000000e037211 */ /* 0x000fe400008f0eff */
[----:B-1----:R-:W-:-:S04]  /*390a0*/  IADD3 R16, P6, R13, R28, RZ ;  /* 0x0000001c0d107210 */ /* 0x002fc80007fde0ff */
[----:B------:R-:W-:Y:S01]  /*390b0*/  LEA.HI.X.SX32 R17, R13, R0, 0x1, P6 ;  /* 0x000000000d117211 */ /* 0x000fe200030f0eff */
[----:B------:R-:W-:Y:S01]  /*390c0*/  STL.64 [R1+0xc8], R2 ;  /* 0x0000c80201007387 */ /* 0x000fe20000100a00 */
[----:B------:R-:W-:Y:S01]  /*390d0*/  IMAD R10, R26, 0x4, R12 ;  /* 0x000000041a0a7824 */ /* 0x000fe200078e020c */
[----:B------:R-:W-:Y:S02]  /*390e0*/  PRMT R6, R27, 0x5210, R6 ;  /* 0x000052101b067816 */ /* 0x000fe40000000006 */
[----:B------:R0:W-:Y:S01]  /*390f0*/  STL.64 [R1+0xc0], R16 ;  /* 0x0000c01001007387 */ /* 0x0001e20000100a00 */
[----:B------:R-:W-:Y:S02]  /*39100*/  IADD3 R14, P6, R12, R28, RZ ;  /* 0x0000001c0c0e7210 */ /* 0x000fe40007fde0ff */
[----:B--2---:R-:W-:Y:S01]  /*39110*/  PRMT R7, R23, 0x5210, R7 ;  /* 0x0000521017077816 */ /* 0x004fe20000000007 */
[----:B------:R-:W-:Y:S01]  /*39120*/  IMAD R11, R26, 0x4, R10 ;  /* 0x000000041a0b7824 */ /* 0x000fe200078e020a */
[----:B------:R-:W-:-:S02]  /*39130*/  LEA.HI.X.SX32 R15, R12, R0, 0x1, P6 ;  /* 0x000000000c0f7211 */ /* 0x000fc400030f0eff */
[C---:B0-----:R-:W-:Y:S01]  /*39140*/  IADD3 R16, P1, R4.reuse, R28, RZ ;  /* 0x0000001c04107210 */ /* 0x041fe20007f3e0ff */
[----:B------:R-:W-:Y:S03]  /*39150*/  STS.64 [R5+UR7+0x1180], R6 ;  /* 0x0011800605007988 */ /* 0x000fe60008000a07 */
[----:B------:R-:W-:Y:S01]  /*39160*/  LEA.HI.X.SX32 R17, R4, R0, 0x1, P1 ;  /* 0x0000000004117211 */ /* 0x000fe200008f0eff */
[----:B------:R-:W-:-:S04]  /*39170*/  IMAD R9, R26, 0x4, R11 ;  /* 0x000000041a097824 */ /* 0x000fc800078e020b */
[----:B------:R0:W-:Y:S01]  /*39180*/  STL.64 [R1+0xb8], R16 ;  /* 0x0000b81001007387 */ /* 0x0001e20000100a00 */
[----:B------:R-:W-:-:S03]  /*39190*/  IMAD R8, R26, 0x4, R9 ;  /* 0x000000041a087824 */ /* 0x000fc600078e0209 */
[----:B------:R1:W-:Y:S01]  /*391a0*/  STL.64 [R1+0xb0], R14 ;  /* 0x0000b00e01007387 */ /* 0x0003e20000100a00 */
[----:B------:R-:W-:Y:S01]  /*391b0*/  IMAD R2, R26, 0x4, R8 ;  /* 0x000000041a027824 */ /* 0x000fe200078e0208 */
[----:B------:R-:W-:Y:S01]  /*391c0*/  BAR.SYNC.DEFER_BLOCKING 0x0 ;  /* 0x0000000000007b1d */ /* 0x000fe20000010000 */
[-C--:B0-----:R-:W-:Y:S02]  /*391d0*/  IADD3 R16, P1, R10, R28.reuse, RZ ;  /* 0x0000001c0a107210 */ /* 0x081fe40007f3e0ff */
[----:B-1----:R-:W-:-:S04]  /*391e0*/  IADD3 R14, P6, R11, R28, RZ ;  /* 0x0000001c0b0e7210 */ /* 0x002fc80007fde0ff */
[----:B------:R-:W-:Y:S02]  /*391f0*/  LEA.HI.X.SX32 R15, R11, R0, 0x1, P6 ;  /* 0x000000000b0f7211 */ /* 0x000fe400030f0eff */
[----:B------:R-:W-:Y:S02]  /*39200*/  IADD3 R12, P6, R8, R28, RZ ;  /* 0x0000001c080c7210 */ /* 0x000fe40007fde0ff */
[-C--:B------:R-:W-:Y:S01]  /*39210*/  LEA.HI.X.SX32 R17, R10, R0.reuse, 0x1, P1 ;  /* 0x000000000a117211 */ /* 0x080fe200008f0eff */
[----:B------:R0:W-:Y:S01]  /*39220*/  STL.64 [R1+0xa0], R14 ;  /* 0x0000a00e01007387 */ /* 0x0001e20000100a00 */
[----:B------:R-:W-:Y:S01]  /*39230*/  LEA.HI.X.SX32 R13, R8, R0, 0x1, P6 ;  /* 0x00000000080d7211 */ /* 0x000fe200030f0eff */
[C---:B------:R-:W-:Y:S02]  /*39240*/  IMAD R3, R26.reuse, 0x4, R2 ;  /* 0x000000041a037824 */ /* 0x040fe400078e0202 */
[----:B------:R-:W-:Y:S02]  /*39250*/  STL.64 [R1+0xa8], R16 ;  /* 0x0000a81001007387 */ /* 0x000fe40000100a00 */
[----:B------:R-:W-:Y:S01]  /*39260*/  IMAD R4, R26, 0x4, R3 ;  /* 0x000000041a047824 */ /* 0x000fe200078e0203 */
[-C--:B------:R-:W-:Y:S01]  /*39270*/  IADD3 R10, P6, R3, R28.reuse, RZ ;  /* 0x0000001c030a7210 */ /* 0x080fe20007fde0ff */
[----:B------:R1:W-:Y:S01]  /*39280*/  STL.64 [R1+0x90], R12 ;  /* 0x0000900c01007387 */ /* 0x0003e20000100a00 */
[----:B0-----:R-:W-:-:S04]  /*39290*/  IADD3 R14, P1, R9, R28, RZ ;  /* 0x0000001c090e7210 */ /* 0x001fc80007f3e0ff */
[----:B------:R-:W-:Y:S02]  /*392a0*/  LEA.HI.X.SX32 R15, R9, R0, 0x1, P1 ;  /* 0x00000000090f7211 */ /* 0x000fe400008f0eff */
[----:B-1----:R-:W-:Y:S01]  /*392b0*/  IADD3 R12, P1, R2, R28, RZ ;  /* 0x0000001c020c7210 */ /* 0x002fe20007f3e0ff */
[----:B------:R-:W-:Y:S01]  /*392c0*/  IMAD R5, R26, 0x4, R4 ;  /* 0x000000041a057824 */ /* 0x000fe200078e0204 */
[-C--:B------:R-:W-:Y:S02]  /*392d0*/  LEA.HI.X.SX32 R11, R3, R0.reuse, 0x1, P6 ;  /* 0x00000000030b7211 */ /* 0x080fe400030f0eff */
[----:B------:R-:W-:Y:S01]  /*392e0*/  LEA.HI.X.SX32 R13, R2, R0, 0x1, P1 ;  /* 0x00000000020d7211 */ /* 0x000fe200008f0eff */
[----:B------:R0:W-:Y:S04]  /*392f0*/  STL.64 [R1+0x98], R14 ;  /* 0x0000980e01007387 */ /* 0x0001e80000100a00 */
[----:B------:R1:W-:Y:S01]  /*39300*/  STL.64 [R1+0x88], R12 ;  /* 0x0000880c01007387 */ /* 0x0003e20000100a00 */
[----:B------:R-:W-:Y:S01]  /*39310*/  IMAD R7, R26, 0x4, R5 ;  /* 0x000000041a077824 */ /* 0x000fe200078e0205 */
[----:B0-----:R-:W-:-:S02]  /*39320*/  IADD3 R14, P1, R4, R28, RZ ;  /* 0x0000001c040e7210 */ /* 0x001fc40007f3e0ff */
[C---:B-1----:R-:W-:Y:S02]  /*39330*/  IADD3 R12, P6, R5.reuse, R28, RZ ;  /* 0x0000001c050c7210 */ /* 0x042fe40007fde0ff */
[-C--:B------:R-:W-:Y:S02]  /*39340*/  LEA.HI.X.SX32 R15, R4, R0.reuse, 0x1, P1 ;  /* 0x00000000040f7211 */ /* 0x080fe400008f0eff */
[----:B------:R-:W-:Y:S01]  /*39350*/  LEA.HI.X.SX32 R13, R5, R0, 0x1, P6 ;  /* 0x00000000050d7211 */ /* 0x000fe200030f0eff */
[C---:B------:R-:W-:Y:S01]  /*39360*/  IMAD R6, R26.reuse, 0x4, R7 ;  /* 0x000000041a067824 */ /* 0x040fe200078e0207 */
[----:B------:R0:W-:Y:S03]  /*39370*/  STL.64 [R1+0x80], R10 ;  /* 0x0000800a01007387 */ /* 0x0001e60000100a00 */
[----:B------:R-:W-:-:S04]  /*39380*/  IMAD R9, R26, 0x4, R6 ;  /* 0x000000041a097824 */ /* 0x000fc800078e0206 */
[----:B------:R-:W-:-:S04]  /*39390*/  IMAD R8, R26, 0x4, R9 ;  /* 0x000000041a087824 */ /* 0x000fc800078e0209 */
[----:B0-----:R-:W-:-:S04]  /*393a0*/  IMAD R10, R26, 0x4, R8 ;  /* 0x000000041a0a7824 */ /* 0x001fc800078e0208 */
[----:B------:R-:W-:Y:S01]  /*393b0*/  IMAD R11, R26, 0x4, R10 ;  /* 0x000000041a0b7824 */ /* 0x000fe200078e020a */
[----:B----4-:R-:W0:Y:S04]  /*393c0*/  LDS.64 R2, [R29+UR7] ;  /* 0x000000071d027984 */ /* 0x010e280008000a00 */
[----:B------:R-:W1:Y:S04]  /*393d0*/  LDS.64 R4, [R29+UR7+0x200] ;  /* 0x000200071d047984 */ /* 0x000e680008000a00 */
[----:B0-----:R-:W-:Y:S04]  /*393e0*/  STL [R1+0x1548], R3 ;  /* 0x0015480301007387 */ /* 0x001fe80000100800 */
[----:B------:R0:W-:Y:S04]  /*393f0*/  STL.64 [R1+0x70], R12 ;  /* 0x0000700c01007387 */ /* 0x0001e80000100a00 */
[----:B------:R2:W-:Y:S01]  /*39400*/  STL.64 [R1+0x78], R14 ;  /* 0x0000780e01007387 */ /* 0x0005e20000100a00 */
[----:B0-----:R-:W-:-:S02]  /*39410*/  IADD3 R12, P1, R7, R28, RZ ;  /* 0x0000001c070c7210 */ /* 0x001fc40007f3e0ff */
[C---:B--2---:R-:W-:Y:S02]  /*39420*/  IADD3 R14, P6, R6.reuse, R28, RZ ;  /* 0x0000001c060e7210 */ /* 0x044fe40007fde0ff */
[-C--:B------:R-:W-:Y:S02]  /*39430*/  LEA.HI.X.SX32 R13, R7, R0.reuse, 0x1, P1 ;  /* 0x00000000070d7211 */ /* 0x080fe400008f0eff */
[----:B------:R-:W-:Y:S02]  /*39440*/  LEA.HI.X.SX32 R15, R6, R0, 0x1, P6 ;  /* 0x00000000060f7211 */ /* 0x000fe400030f0eff */
[----:B------:R-:W0:Y:S04]  /*39450*/  LDS.64 R6, [R29+UR7+0x400] ;  /* 0x000400071d067984 */ /* 0x000e280008000a00 */
[----:B-1----:R1:W-:Y:S04]  /*39460*/  STL.64 [R1+0x1598], R4 ;  /* 0x0015980401007387 */ /* 0x0023e80000100a00 */
[----:B------:R-:W-:Y:S04]  /*39470*/  STL.64 [R1+0x68], R12 ;  /* 0x0000680c01007387 */ /* 0x000fe80000100a00 */
[----:B------:R2:W-:Y:S01]  /*39480*/  STL.64 [R1+0x60], R14 ;  /* 0x0000600e01007387 */ /* 0x0005e20000100a00 */
[----:B-1----:R-:W-:-:S04]  /*39490*/  IADD3 R4, P6, R8, R28, RZ ;  /* 0x0000001c08047210 */ /* 0x002fc80007fde0ff */
[----:B------:R-:W-:Y:S02]  /*394a0*/  LEA.HI.X.SX32 R5, R8, R0, 0x1, P6 ;  /* 0x0000000008057211 */ /* 0x000fe400030f0eff */
[----:B--2---:R-:W-:-:S04]  /*394b0*/  IADD3 R14, P1, R9, R28, RZ ;  /* 0x0000001c090e7210 */ /* 0x004fc80007f3e0ff */
[----:B------:R-:W-:Y:S02]  /*394c0*/  LEA.HI.X.SX32 R15, R9, R0, 0x1, P1 ;  /* 0x00000000090f7211 */ /* 0x000fe400008f0eff */
[----:B------:R-:W1:Y:S01]  /*394d0*/  LDS.64 R8, [R29+UR7+0x600] ;  /* 0x000600071d087984 */ /* 0x000e620008000a00 */
[----:B------:R-:W-:-:S03]  /*394e0*/  IMAD R13, R26, 0x4, R11 ;  /* 0x000000041a0d7824 */ /* 0x000fc600078e020b */
[----:B0-----:R0:W-:Y:S04]  /*394f0*/  STL.64 [R1+0x1590], R6 ;  /* 0x0015900601007387 */ /* 0x0011e80000100a00 */
[----:B------:R-:W-:Y:S04]  /*39500*/  STL.64 [R1+0x58], R14 ;  /* 0x0000580e01007387 */ /* 0x000fe80000100a00 */
[----:B------:R2:W-:Y:S01]  /*39510*/  STL.64 [R1+0x50], R4 ;  /* 0x0000500401007387 */ /* 0x0005e20000100a00 */
[----:B0-----:R-:W-:Y:S01]  /*39520*/  IADD3 R6, P1, R10, R28, RZ ;  /* 0x0000001c0a067210 */ /* 0x001fe20007f3e0ff */
[----:B------:R-:W-:-:S03]  /*39530*/  IMAD R12, R26, 0x4, R13 ;  /* 0x000000041a0c7824 */ /* 0x000fc600078e020d */
[----:B------:R-:W-:Y:S02]  /*39540*/  LEA.HI.X.SX32 R7, R10, R0, 0x1, P1 ;  /* 0x000000000a077211 */ /* 0x000fe400008f0eff */
[----:B--2---:R-:W-:-:S04]  /*39550*/  IADD3 R4, P6, R11, R28, RZ ;  /* 0x0000001c0b047210 */ /* 0x004fc80007fde0ff */
[----:B------:R-:W-:Y:S01]  /*39560*/  LEA.HI.X.SX32 R5, R11, R0, 0x1, P6 ;  /* 0x000000000b057211 */ /* 0x000fe200030f0eff */
[C---:B------:R-:W-:Y:S01]  /*39570*/  IMAD R15, R26.reuse, 0x4, R12 ;  /* 0x000000041a0f7824 */ /* 0x040fe200078e020c */
[----:B-1----:R-:W-:Y:S04]  /*39580*/  STL.64 [R1+0x1588], R8 ;  /* 0x0015880801007387 */ /* 0x002fe80000100a00 */
[----:B------:R0:W-:Y:S04]  /*39590*/  STL.64 [R1+0x48], R6 ;  /* 0x0000480601007387 */ /* 0x0001e80000100a00 */
[----:B------:R1:W-:Y:S01]  /*395a0*/  STL.64 [R1+0x40], R4 ;  /* 0x0000400401007387 */ /* 0x0003e20000100a00 */
[----:B------:R-:W-:Y:S01]  /*395b0*/  IMAD R14, R26, 0x4, R15 ;  /* 0x000000041a0e7824 */ /* 0x000fe200078e020f */
[----:B0-----:R-:W-:-:S02]  /*395c0*/  IADD3 R6, P1, R13, R28, RZ ;  /* 0x0000001c0d067210 */ /* 0x001fc40007f3e0ff */
[C---:B-1----:R-:W-:Y:S02]  /*395d0*/  IADD3 R4, P6, R12.reuse, R28, RZ ;  /* 0x0000001c0c047210 */ /* 0x042fe40007fde0ff */
        /* <DEDUP_REMOVED lines=17> */
[----:B------:R-:W-:Y:S01]  /*396f0*/  LEA.HI.X.SX32 R5, R20, R0, 0x1, P6 ;  /* 0x0000000014057211 */ /* 0x000fe200030f0eff */
[----:B------:R-:W-:Y:S02]  /*39700*/  IMAD R22, R26, 0x4, R19 ;  /* 0x000000041a167824 */ /* 0x000fe400078e0213 */
[----:B------:R0:W-:Y:S04]  /*39710*/  STL.64 [R1+0x18], R6 ;  /* 0x0000180601007387 */ /* 0x0001e80000100a00 */
[----:B------:R1:W-:Y:S01]  /*39720*/  STL.64 [R1+0x10], R4 ;  /* 0x0000100401007387 */ /* 0x0003e20000100a00 */
[----:B0-----:R-:W-:-:S02]  /*39730*/  IADD3 R6, P1, R18, R28, RZ ;  /* 0x0000001c12067210 */ /* 0x001fc40007f3e0ff */
[C---:B-1----:R-:W-:Y:S02]  /*39740*/  IADD3 R4, P6, R19.reuse, R28, RZ ;  /* 0x0000001c13047210 */ /* 0x042fe40007fde0ff */
[-C--:B------:R-:W-:Y:S02]  /*39750*/  LEA.HI.X.SX32 R7, R18, R0.reuse, 0x1, P1 ;  /* 0x0000000012077211 */ /* 0x080fe400008f0eff */
[----:B------:R-:W-:Y:S02]  /*39760*/  LEA.HI.X.SX32 R5, R19, R0, 0x1, P6 ;  /* 0x0000000013057211 */ /* 0x000fe400030f0eff */
[C---:B------:R-:W-:Y:S01]  /*39770*/  IADD3 R18, P1, R22.reuse, R28, RZ ;  /* 0x0000001c16127210 */ /* 0x040fe20007f3e0ff */
[----:B------:R-:W-:Y:S03]  /*39780*/  STL.64 [R1+0x8], R6 ;  /* 0x0000080601007387 */ /* 0x000fe60000100a00 */
[----:B------:R-:W-:Y:S01]  /*39790*/  LEA.HI.X.SX32 R19, R22, R0, 0x1, P1 ;  /* 0x0000000016137211 */ /* 0x000fe200008f0eff */
[----:B------:R0:W-:Y:S01]  /*397a0*/  STL.64 [R1], R4 ;  /* 0x0000000401007387 */ /* 0x0001e20000100a00 */
[----:B------:R-:W-:-:S02]  /*397b0*/  LOP3.LUT R16, R29, 0x8, RZ, 0x3c, !PT ;  /* 0x000000081d107812 */ /* 0x000fc400078e3cff */
[----:B------:R-:W1:Y:S01]  /*397c0*/  S2R R29, SR_TID.X ;  /* 0x00000000001d7919 */ /* 0x000e620000002100 */
[C---:B------:R-:W-:Y:S02]  /*397d0*/  IMAD R21, R26.reuse, 0x4, R22 ;  /* 0x000000041a157824 */ /* 0x040fe400078e0216 */
[----:B------:R-:W2:Y:S04]  /*397e0*/  LDS.64 R10, [R16+UR7] ;  /* 0x00000007100a7984 */ /* 0x000ea80008000a00 */
[----:B0-----:R-:W3:Y:S04]  /*397f0*/  LDL.LU.64 R4, [R1+0x1c8] ;  /* 0x0001c80001047983 */ /* 0x001ee80000300a00 */
[----:B------:R-:W4:Y:S04]  /*39800*/  LDL.LU.64 R6, [R1+0x1c0] ;  /* 0x0001c00001067983 */ /* 0x000f280000300a00 */
[----:B------:R-:W5:Y:S04]  /*39810*/  LDL.LU.64 R8, [R1+0x1a8] ;  /* 0x0001a80001087983 */ /* 0x000f680000300a00 */
[----:B------:R0:W-:Y:S04]  /*39820*/  STL.64 [R1+0x14c0], R18 ;  /* 0x0014c01201007387 */ /* 0x0001e80000100a00 */
[----:B------:R-:W5:Y:S04]  /*39830*/  LDS.64 R12, [R16+UR7+0x200] ;  /* 0x00020007100c7984 */ /* 0x000f680008000a00 */
[----:B------:R-:W5:Y:S01]  /*39840*/  LDS.64 R14, [R16+UR7+0x400] ;  /* 0x00040007100e7984 */ /* 0x000f620008000a00 */
[----:B0-----:R-:W0:Y:S01]  /*39850*/  S2R R19, SR_TID.X ;  /* 0x0000000000137919 */ /* 0x001e220000002100 */
[----:B------:R-:W-:Y:S01]  /*39860*/  IMAD R23, R26, 0x4, R21 ;  /* 0x000000041a177824 */ /* 0x000fe200078e0215 */
[----:B------:R-:W-:-:S02]  /*39870*/  IADD3 R20, P6, R21, R28, RZ ;  /* 0x0000001c15147210 */ /* 0x000fc40007fde0ff */
[----:B-1----:R-:W-:Y:S01]  /*39880*/  SHF.R.U32.HI R29, RZ, 0x1, R29 ;  /* 0x00000001ff1d7819 */ /* 0x002fe2000001161d */
[C---:B------:R-:W-:Y:S01]  /*39890*/  IMAD R25, R26.reuse, 0x4, R23 ;  /* 0x000000041a197824 */ /* 0x040fe200078e0217 */
[----:B------:R-:W-:Y:S01]  /*398a0*/  IADD3 R22, P1, R23, R28, RZ ;  /* 0x0000001c17167210 */ /* 0x000fe20007f3e0ff */
[----:B------:R-:W1:Y:S01]  /*398b0*/  LDS.64 R16, [R16+UR7+0x600] ;  /* 0x0006000710107984 */ /* 0x000e620008000a00 */
[----:B------:R-:W-:Y:S02]  /*398c0*/  LEA.HI.X.SX32 R21, R21, R0, 0x1, P6 ;  /* 0x0000000015157211 */ /* 0x000fe400030f0eff */
[----:B------:R-:W-:Y:S01]  /*398d0*/  IADD3 R24, P6, R25, R28, RZ ;  /* 0x0000001c19187210 */ /* 0x000fe20007fde0ff */
[----:B------:R-:W-:Y:S01]  /*398e0*/  IMAD R27, R26, 0x4, R25 ;  /* 0x000000041a1b7824 */ /* 0x000fe200078e0219 */
[-C--:B------:R-:W-:Y:S01]  /*398f0*/  LEA.HI.X.SX32 R23, R23, R0.reuse, 0x1, P1 ;  /* 0x0000000017177211 */ /* 0x080fe200008f0eff */
[----:B------:R2:W-:Y:S01]  /*39900*/  STL.64 [R1+0x14c8], R20 ;  /* 0x0014c81401007387 */ /* 0x0005e20000100a00 */
[----:B------:R-:W-:-:S02]  /*39910*/  LEA.HI.X.SX32 R25, R25, R0, 0x1, P6 ;  /* 0x0000000019197211 */ /* 0x000fc400030f0eff */
[----:B------:R-:W-:Y:S01]  /*39920*/  LOP3.LUT R3, R29, 0xc, RZ, 0xc0, !PT ;  /* 0x0000000c1d037812 */ /* 0x000fe200078ec0ff */
[----:B--2---:R-:W2:Y:S01]  /*39930*/  LDL.LU.64 R20, [R1+0x1a0] ;  /* 0x0001a00001147983 */ /* 0x004ea20000300a00 */
[----:B0-----:R-:W-:-:S03]  /*39940*/  IMAD.SHL.U32 R19, R19, 0x10, RZ ;  /* 0x0000001013137824 */ /* 0x001fc600078e00ff */
[----:B------:R0:W-:Y:S02]  /*39950*/  STL.64 [R1+0x14d0], R22 ;  /* 0x0014d01601007387 */ /* 0x0001e40000100a00 */
[----:B------:R-:W-:-:S04]  /*39960*/  LOP3.LUT R19, R19, 0x70, RZ, 0xc0, !PT ;  /* 0x0000007013137812 */ /* 0x000fc800078ec0ff */
[----:B------:R-:W-:Y:S01]  /*39970*/  IADD3 R3, R3, UR7, R19 ;  /* 0x0000000703037c10 */ /* 0x000fe2000fffe013 */
[----:B0-----:R-:W2:Y:S04]  /*39980*/  LDL.LU.64 R22, [R1+0x1b0] ;  /* 0x0001b00001167983 */ /* 0x001ea80000300a00 */
[----:B------:R0:W-:Y:S04]  /*39990*/  STL.64 [R1+0x14d8], R24 ;  /* 0x0014d81801007387 */ /* 0x0001e80000100a00 */
[----:B------:R-:W2:Y:S04]  /*399a0*/  LDL.LU.64 R18, [R1+0x198] ;  /* 0x0001980001127983 */ /* 0x000ea80000300a00 */
[----:B0-----:R-:W4:Y:S01]  /*399b0*/  LDL.LU.64 R24, [R1+0x180] ;  /* 0x0001800001187983 */ /* 0x001f220000300a00 */
[----:B------:R-:W-:Y:S01]  /*399c0*/  IMAD R29, R26, 0x4, R27 ;  /* 0x000000041a1d7824 */ /* 0x000fe200078e021b */
[----:B------:R-:W-:-:S04]  /*399d0*/  IADD3 R26, P1, R27, R28, RZ ;  /* 0x0000001c1b1a7210 */ /* 0x000fc80007f3e0ff */
[----:B------:R-:W-:Y:S02]  /*399e0*/  IADD3 R28, P6, R29, R28, RZ ;  /* 0x0000001c1d1c7210 */ /* 0x000fe40007fde0ff */
[-C--:B------:R-:W-:Y:S01]  /*399f0*/  LEA.HI.X.SX32 R27, R27, R0.reuse, 0x1, P1 ;  /* 0x000000001b1b7211 */ /* 0x080fe200008f0eff */
[----:B------:R0:W-:Y:S01]  /*39a00*/  STL [R1+0x1e4], R3 ;  /* 0x0001e40301007387 */ /* 0x0001e20000100800 */
[----:B------:R-:W-:Y:S02]  /*39a10*/  LEA.HI.X.SX32 R29, R29, R0, 0x1, P6 ;  /* 0x000000001d1d7211 */ /* 0x000fe400030f0eff */
[----:B0-----:R-:W-:-:S05]  /*39a20*/  PRMT R3, R2, 0x7770, RZ ;  /* 0x0000777002037816 */ /* 0x001fca00000000ff */
[----:B---3--:R-:W-:Y:S04]  /*39a30*/  STG.E.U8 desc[UR10][R4.64], R3 ;  /* 0x0000000304007986 */ /* 0x008fe8000c10110a */
[----:B----4-:R0:W-:Y:S04]  /*39a40*/  STL.64 [R1+0x1580], R24 ;  /* 0x0015801801007387 */ /* 0x0101e80000100a00 */
[----:B0-----:R-:W3:Y:S04]  /*39a50*/  LDL.LU.64 R24, [R1+0x188] ;  /* 0x0001880001187983 */ /* 0x001ee80000300a00 */
[----:B------:R0:W-:Y:S04]  /*39a60*/  STL.64 [R1+0x14e0], R26 ;  /* 0x0014e01a01007387 */ /* 0x0001e80000100a00 */
[----:B0-----:R-:W4:Y:S04]  /*39a70*/  LDL.LU.64 R26, [R1+0x190] ;  /* 0x00019000011a7983 */ /* 0x001f280000300a00 */
[----:B------:R0:W-:Y:S04]  /*39a80*/  STL.64 [R1+0x14e8], R28 ;  /* 0x0014e81c01007387 */ /* 0x0001e80000100a00 */
[----:B0-----:R-:W5:Y:S04]  /*39a90*/  LDL.LU.64 R28, [R1+0x1b8] ;  /* 0x0001b800011c7983 */ /* 0x001f680000300a00 */
[----:B------:R-:W2:Y:S01]  /*39aa0*/  LDL.LU.64 R4, [R1+0x1598] ;  /* 0x0015980001047983 */ /* 0x000ea20000300a00 */
[----:B------:R-:W-:-:S05]  /*39ab0*/  PRMT R0, R10, 0x7770, RZ ;  /* 0x000077700a007816 */ /* 0x000fca00000000ff */
[----:B------:R0:W-:Y:S04]  /*39ac0*/  STG.E.U8 desc[UR10][R6.64], R0 ;  /* 0x0000000006007986 */ /* 0x0001e8000c10110a */
[----:B0-----:R-:W3:Y:S01]  /*39ad0*/  LDL.LU.64 R6, [R1+0x1590] ;  /* 0x0015900001067983 */ /* 0x001ee20000300a00 */
[----:B--2---:R-:W-:-:S05]  /*39ae0*/  PRMT R3, R4, 0x7770, RZ ;  /* 0x0000777004037816 */ /* 0x004fca00000000ff */
[----:B-----5:R0:W-:Y:S04]  /*39af0*/  STG.E.U8 desc[UR10][R28.64], R3 ;  /* 0x000000031c007986 */ /* 0x0201e8000c10110a */
[----:B0-----:R-:W2:Y:S04]  /*39b00*/  LDL.LU.64 R28, [R1+0x158] ;  /* 0x00015800011c7983 */ /* 0x001ea80000300a00 */
[----:B--2---:R0:W-:Y:S04]  /*39b10*/  STL.64 [R1+0x1568], R28 ;  /* 0x0015681c01007387 */ /* 0x0041e80000100a00 */
[----:B0-----:R-:W2:Y:S01]  /*39b20*/  LDL.LU.64 R28, [R1+0x168] ;  /* 0x00016800011c7983 */ /* 0x001ea20000300a00 */
[----:B------:R-:W-:-:S03]  /*39b30*/  PRMT R0, R12, 0x7770, RZ ;  /* 0x000077700c007816 */ /* 0x000fc600000000ff */
[----:B--2---:R0:W-:Y:S04]  /*39b40*/  STL.64 [R1+0x1570], R28 ;  /* 0x0015701c01007387 */ /* 0x0041e80000100a00 */
[----:B0-----:R-:W2:Y:S01]  /*39b50*/  LDL.LU.64 R28, [R1+0x170] ;  /* 0x00017000011c7983 */ /* 0x001ea20000300a00 */
[----:B---3--:R-:W-:-:S03]  /*39b60*/  PRMT R3, R6, 0x7770, RZ ;  /* 0x0000777006037816 */ /* 0x008fc600000000ff */
[----:B------:R-:W-:Y:S04]  /*39b70*/  STG.E.U8 desc[UR10][R22.64], R0 ;  /* 0x0000000016007986 */ /* 0x000fe8000c10110a */
[----:B------:R-:W-:Y:S04]  /*39b80*/  STG.E.U8 desc[UR10][R8.64], R3 ;  /* 0x0000000308007986 */ /* 0x000fe8000c10110a */
[----:B--2---:R0:W-:Y:S04]  /*39b90*/  STL.64 [R1+0x1578], R28 ;  /* 0x0015781c01007387 */ /* 0x0041e80000100a00 */
[----:B0-----:R-:W2:Y:S04]  /*39ba0*/  LDL.LU.64 R28, [R1+0x178] ;  /* 0x00017800011c7983 */ /* 0x001ea80000300a00 */
[----:B------:R-:W3:Y:S04]  /*39bb0*/  LDL.LU.64 R22, [R1+0x150] ;  /* 0x0001500001167983 */ /* 0x000ee80000300a00 */
[----:B------:R-:W5:Y:S01]  /*39bc0*/  LDL.LU.64 R8, [R1+0x1588] ;  /* 0x0015880001087983 */ /* 0x000f620000300a00 */
[----:B------:R-:W-:-:S05]  /*39bd0*/  PRMT R0, R14, 0x7770, RZ ;  /* 0x000077700e007816 */ /* 0x000fca00000000ff */
[----:B------:R1:W-:Y:S02]  /*39be0*/  STG.E.U8 desc[UR10][R20.64], R0 ;  /* 0x0000000014007986 */ /* 0x0003e4000c10110a */
[----:B-1----:R-:W-:Y:S02]  /*39bf0*/  PRMT R0, R16, 0x7770, RZ ;  /* 0x0000777010007816 */ /* 0x002fe400000000ff */
[----:B------:R-:W3:Y:S01]  /*39c00*/  LDL.LU.64 R20, [R1+0x148] ;  /* 0x0001480001147983 */ /* 0x000ee20000300a00 */
[----:B-----5:R-:W-:-:S05]  /*39c10*/  PRMT R3, R8, 0x7770, RZ ;  /* 0x0000777008037816 */ /* 0x020fca00000000ff */
[----:B------:R0:W-:Y:S04]  /*39c20*/  STG.E.U8 desc[UR10][R18.64], R3 ;  /* 0x0000000312007986 */ /* 0x0001e8000c10110a */
[----:B----4-:R1:W-:Y:S01]  /*39c30*/  STG.E.U8 desc[UR10][R26.64], R0 ;  /* 0x000000001a007986 */ /* 0x0103e2000c10110a */
[----:B0-----:R-:W-:-:S03]  /*39c40*/  PRMT R3, R2, 0x7771, RZ ;  /* 0x0000777102037816 */ /* 0x001fc600000000ff */
[----:B------:R-:W4:Y:S04]  /*39c50*/  LDL.LU.64 R18, [R1+0x140] ;  /* 0x0001400001127983 */ /* 0x000f280000300a00 */
[----:B-1----:R-:W5:Y:S04]  /*39c60*/  LDL.LU.64 R26, [R1+0x138] ;  /* 0x00013800011a7983 */ /* 0x002f680000300a00 */
[----:B------:R0:W-:Y:S04]  /*39c70*/  STG.E.U8 desc[UR10][R24.64], R3 ;  /* 0x0000000318007986 */ /* 0x0001e8000c10110a */
[----:B0-----:R-:W2:Y:S01]  /*39c80*/  LDL.LU.64 R24, [R1+0x1580] ;  /* 0x0015800001187983 */ /* 0x001ea20000300a00 */
[----:B------:R-:W-:-:S02]  /*39c90*/  PRMT R0, R10, 0x7771, RZ ;  /* 0x000077710a007816 */ /* 0x000fc400000000ff */
[----:B------:R-:W-:-:S03]  /*39ca0*/  PRMT R3, R4, 0x7771, RZ ;  /* 0x0000777104037816 */ /* 0x000fc600000000ff */
[----:B--2---:R0:W-:Y:S04]  /*39cb0*/  STG.E.U8 desc[UR10][R24.64], R0 ;  /* 0x0000000018007986 */ /* 0x0041e8000c10110a */
[----:B------:R1:W-:Y:S04]  /*39cc0*/  STG.E.U8 desc[UR10][R28.64], R3 ;  /* 0x000000031c007986 */ /* 0x0003e8000c10110a */
[----:B0-----:R-:W2:Y:S04]  /*39cd0*/  LDL.LU.64 R24, [R1+0x130] ;  /* 0x0001300001187983 */ /* 0x001ea80000300a00 */
[----:B-1----:R-:W3:Y:S01]  /*39ce0*/  LDL.LU.64 R28, [R1+0x1578] ;  /* 0x00157800011c7983 */ /* 0x002ee20000300a00 */
[----:B------:R-:W-:-:S02]  /*39cf0*/  PRMT R0, R12, 0x7771, RZ ;  /* 0x000077710c007816 */ /* 0x000fc400000000ff */
[----:B------:R-:W-:-:S03]  /*39d00*/  PRMT R3, R6, 0x7771, RZ ;  /* 0x0000777106037816 */ /* 0x000fc600000000ff */
[----:B---3--:R0:W-:Y:S04]  /*39d10*/  STG.E.U8 desc[UR10][R28.64], R0 ;  /* 0x000000001c007986 */ /* 0x0081e8000c10110a */
[----:B0-----:R-:W3:Y:S01]  /*39d20*/  LDL.LU.64 R28, [R1+0x1570] ;  /* 0x00157000011c7983 */ /* 0x001ee20000300a00 */
[----:B------:R-:W-:-:S03]  /*39d30*/  PRMT R0, R14, 0x7771, RZ ;  /* 0x000077710e007816 */ /* 0x000fc600000000ff */
[----:B---3--:R0:W-:Y:S04]  /*39d40*/  STG.E.U8 desc[UR10][R28.64], R3 ;  /* 0x000000031c007986 */ /* 0x0081e8000c10110a */
[----:B0-----:R-:W3:Y:S01]  /*39d50*/  LDL.LU.64 R28, [R1+0x1568] ;  /* 0x00156800011c7983 */ /* 0x001ee20000300a00 */
[----:B------:R-:W-:-:S03]  /*39d60*/  PRMT R3, R8, 0x7771, RZ ;  /* 0x0000777108037816 */ /* 0x000fc600000000ff */
[----:B------:R0:W-:Y:S04]  /*39d70*/  STL.64 [R1+0x1560], R8 ;  /* 0x0015600801007387 */ /* 0x0001e80000100a00 */
[----:B0-----:R-:W4:Y:S04]  /*39d80*/  LDL.LU.64 R8, [R1+0x160] ;  /* 0x0001600001087983 */ /* 0x001f280000300a00 */
[----:B------:R-:W-:Y:S04]  /*39d90*/  STL.64 [R1+0x1558], R16 ;  /* 0x0015581001007387 */ /* 0x000fe80000100a00 */
[----:B----4-:R0:W-:Y:S04]  /*39da0*/  STG.E.U8 desc[UR10][R8.64], R0 ;  /* 0x0000000008007986 */ /* 0x0101e8000c10110a */
[----:B---3--:R-:W-:Y:S01]  /*39db0*/  STG.E.U8 desc[UR10][R28.64], R3 ;  /* 0x000000031c007986 */ /* 0x008fe2000c10110a */
[----:B0-----:R-:W-:-:S03]  /*39dc0*/  PRMT R0, R16, 0x7771, RZ ;  /* 0x0000777110007816 */ /* 0x001fc600000000ff */
[----:B------:R-:W3:Y:S04]  /*39dd0*/  LDL.LU.64 R8, [R1+0x128] ;  /* 0x0001280001087983 */ /* 0x000ee80000300a00 */
[----:B------:R-:W4:Y:S04]  /*39de0*/  LDL.LU.64 R16, [R1+0x120] ;  /* 0x0001200001107983 */ /* 0x000f280000300a00 */
[----:B------:R0:W-:Y:S04]  /*39df0*/  STG.E.U8 desc[UR10][R22.64], R0 ;  /* 0x0000000016007986 */ /* 0x0001e8000c10110a */
[----:B0-----:R-:W5:Y:S01]  /*39e00*/  LDL.LU.64 R22, [R1+0x110] ;  /* 0x0001100001167983 */ /* 0x001f620000300a00 */
[----:B------:R-:W-:-:S02]  /*39e10*/  PRMT R3, R2, 0x7772, RZ ;  /* 0x0000777202037816 */ /* 0x000fc400000000ff */
[----:B------:R-:W-:-:S03]  /*39e20*/  PRMT R0, R10, 0x7772, RZ ;  /* 0x000077720a007816 */ /* 0x000fc600000000ff */
[----:B------:R-:W-:Y:S04]  /*39e30*/  STG.E.U8 desc[UR10][R20.64], R3 ;  /* 0x0000000314007986 */ /* 0x000fe8000c10110a */
[----:B------:R-:W-:Y:S04]  /*39e40*/  STG.E.U8 desc[UR10][R18.64], R0 ;  /* 0x0000000012007986 */ /* 0x000fe8000c10110a */
[----:B-----5:R0:W-:Y:S04]  /*39e50*/  STL.64 [R1+0x1550], R22 ;  /* 0x0015501601007387 */ /* 0x0201e80000100a00 */
[----:B0-----:R-:W5:Y:S04]  /*39e60*/  LDL.LU.64 R22, [R1+0x118] ;  /* 0x0001180001167983 */ /* 0x001f680000300a00 */
[----:B------:R-:W5:Y:S04]  /*39e70*/  LDL.LU.64 R20, [R1+0x108] ;  /* 0x0001080001147983 */ /* 0x000f680000300a00 */
[----:B------:R-:W5:Y:S04]  /*39e80*/  LDL.LU.64 R18, [R1+0x100] ;  /* 0x0001000001127983 */ /* 0x000f680000300a00 */
[----:B------:R-:W2:Y:S01]  /*39e90*/  LDL.LU.64 R28, [R1+0xf0] ;  /* 0x0000f000011c7983 */ /* 0x000ea20000300a00 */
[----:B------:R-:W-:-:S05]  /*39ea0*/  PRMT R3, R4, 0x7772, RZ ;  /* 0x0000777204037816 */ /* 0x000fca00000000ff */
[----:B------:R-:W-:Y:S04]  /*39eb0*/  STG.E.U8 desc[UR10][R26.64], R3 ;  /* 0x000000031a007986 */ /* 0x000fe8000c10110a */
[----:B--2---:R0:W-:Y:S04]  /*39ec0*/  STL.64 [R1+0x1540], R28 ;  /* 0x0015401c01007387 */ /* 0x0041e80000100a00 */
[----:B0-----:R-:W2:Y:S04]  /*39ed0*/  LDL.LU.64 R28, [R1+0xf8] ;  /* 0x0000f800011c7983 */ /* 0x001ea80000300a00 */
[----:B------:R-:W3:Y:S04]  /*39ee0*/  LDL.LU.64 R26, [R1+0xc8] ;  /* 0x0000c800011a7983 */ /* 0x000ee80000300a00 */
[----:B---3--:R0:W-:Y:S04]  /*39ef0*/  STL.64 [R1+0x1520], R26 ;  /* 0x0015201a01007387 */ /* 0x0081e80000100a00 */
[----:B0-----:R-:W3:Y:S04]  /*39f00*/  LDL.LU.64 R26, [R1+0xd0] ;  /* 0x0000d000011a7983 */ /* 0x001ee80000300a00 */
[----:B---3--:R0:W-:Y:S04]  /*39f10*/  STL.64 [R1+0x1528], R26 ;  /* 0x0015281a01007387 */ /* 0x0081e80000100a00 */
[----:B0-----:R-:W3:Y:S01]  /*39f20*/  LDL.LU.64 R26, [R1+0xd8] ;  /* 0x0000d800011a7983 */ /* 0x001ee20000300a00 */
[----:B------:R-:W-:-:S03]  /*39f30*/  PRMT R0, R12, 0x7772, RZ ;  /* 0x000077720c007816 */ /* 0x000fc600000000ff */
[----:B---3--:R0:W-:Y:S04]  /*39f40*/  STL.64 [R1+0x1530], R26 ;  /* 0x0015301a01007387 */ /* 0x0081e80000100a00 */
[----:B0-----:R-:W3:Y:S01]  /*39f50*/  LDL.LU.64 R26, [R1+0xe0] ;  /* 0x0000e000011a7983 */ /* 0x001ee20000300a00 */
[----:B------:R-:W-:-:S03]  /*39f60*/  PRMT R3, R6, 0x7772, RZ ;  /* 0x0000777206037816 */ /* 0x000fc600000000ff */
[----:B------:R-:W-:Y:S04]  /*39f70*/  STG.E.U8 desc[UR10][R24.64], R0 ;  /* 0x0000000018007986 */ /* 0x000fe8000c10110a */
[----:B------:R-:W-:Y:S04]  /*39f80*/  STG.E.U8 desc[UR10][R8.64], R3 ;  /* 0x0000000308007986 */ /* 0x000fe8000c10110a */
[----:B---3--:R0:W-:Y:S04]  /*39f90*/  STL.64 [R1+0x1538], R26 ;  /* 0x0015381a01007387 */ /* 0x0081e80000100a00 */
[----:B0-----:R-:W3:Y:S04]  /*39fa0*/  LDL.LU.64 R26, [R1+0xe8] ;  /* 0x0000e800011a7983 */ /* 0x001ee80000300a00 */
[----:B------:R-:W3:Y:S04]  /*39fb0*/  LDL.LU.64 R24, [R1+0xc0] ;  /* 0x0000c00001187983 */ /* 0x000ee80000300a00 */
[----:B------:R-:W5:Y:S01]  /*39fc0*/  LDL.LU.64 R8, [R1+0x1560] ;  /* 0x0015600001087983 */ /* 0x000f620000300a00 */
[----:B------:R-:W-:-:S05]  /*39fd0*/  PRMT R0, R14, 0x7772, RZ ;  /* 0x000077720e007816 */ /* 0x000fca00000000ff */
[----:B----4-:R0:W-:Y:S04]  /*39fe0*/  STG.E.U8 desc[UR10][R16.64], R0 ;  /* 0x0000000010007986 */ /* 0x0101e8000c10110a */
[----:B0-----:R-:W4:Y:S01]  /*39ff0*/  LDL.LU.64 R16, [R1+0x1558] ;  /* 0x0015580001107983 */ /* 0x001f220000300a00 */
[----:B-----5:R-:W-:-:S05]  /*3a000*/  PRMT R3, R8, 0x7772, RZ ;  /* 0x0000777208037816 */ /* 0x020fca00000000ff */
[----:B------:R0:W-:Y:S04]  /*3a010*/  STG.E.U8 desc[UR10][R22.64], R3 ;  /* 0x0000000316007986 */ /* 0x0001e8000c10110a */
[----:B0-----:R-:W5:Y:S01]  /*3a020*/  LDL.LU.64 R22, [R1+0x1550] ;  /* 0x0015500001167983 */ /* 0x001f620000300a00 */
[----:B----4-:R-:W-:Y:S02]  /*3a030*/  PRMT R0, R16, 0x7772, RZ ;  /* 0x0000777210007816 */ /* 0x010fe400000000ff */
[----:B------:R-:W-:Y:S01]  /*3a040*/  PRMT R2, R2, 0x7773, RZ ;  /* 0x0000777302027816 */ /* 0x000fe200000000ff */
[----:B------:R-:W4:Y:S01]  /*3a050*/  LDL.LU R3, [R1+0x1548] ;  /* 0x0015480001037983 */ /* 0x000f220000300800 */
[----:B------:R-:W-:Y:S02]  /*3a060*/  PRMT R10, R10, 0x7773, RZ ;  /* 0x000077730a0a7816 */ /* 0x000fe400000000ff */
[----:B------:R-:W-:Y:S01]  /*3a070*/  PRMT R4, R4, 0x7773, RZ ;  /* 0x0000777304047816 */ /* 0x000fe200000000ff */
[----:B-----5:R0:W-:Y:S04]  /*3a080*/  STG.E.U8 desc[UR10][R22.64], R0 ;  /* 0x0000000016007986 */ /* 0x0201e8000c10110a */
[----:B------:R1:W-:Y:S04]  /*3a090*/  STG.E.U8 desc[UR10][R20.64], R2 ;  /* 0x0000000214007986 */ /* 0x0003e8000c10110a */
[----:B------:R5:W-:Y:S04]  /*3a0a0*/  STG.E.U8 desc[UR10][R18.64], R10 ;  /* 0x0000000a12007986 */ /* 0x000be8000c10110a */
[----:B0-----:R-:W4:Y:S04]  /*3a0b0*/  LDL.LU.64 R22, [R1+0xb0] ;  /* 0x0000b00001167983 */ /* 0x001f280000300a00 */
[----:B-1----:R-:W4:Y:S04]  /*3a0c0*/  LDL.LU.64 R20, [R1+0xa8] ;  /* 0x0000a80001147983 */ /* 0x002f280000300a00 */
[----:B-----5:R-:W5:Y:S04]  /*3a0d0*/  LDL.LU.64 R18, [R1+0xa0] ;  /* 0x0000a00001127983 */ /* 0x020f680000300a00 */
[----:B--2---:R0:W-:Y:S04]  /*3a0e0*/  STG.E.U8 desc[UR10][R28.64], R4 ;  /* 0x000000041c007986 */ /* 0x0041e8000c10110a */
[----:B0-----:R-:W2:Y:S01]  /*3a0f0*/  LDL.LU.64 R28, [R1+0x1540] ;  /* 0x00154000011c7983 */ /* 0x001ea20000300a00 */
[----:B------:R-:W-:-:S02]  /*3a100*/  PRMT R12, R12, 0x7773, RZ ;  /* 0x000077730c0c7816 */ /* 0x000fc400000000ff */
[----:B------:R-:W-:-:S03]  /*3a110*/  PRMT R6, R6, 0x7773, RZ ;  /* 0x0000777306067816 */ /* 0x000fc600000000ff */
[----:B--2---:R0:W-:Y:S04]  /*3a120*/  STG.E.U8 desc[UR10][R28.64], R12 ;  /* 0x0000000c1c007986 */ /* 0x0041e8000c10110a */
[----:B---3--:R1:W-:Y:S04]  /*3a130*/  STG.E.U8 desc[UR10][R26.64], R6 ;  /* 0x000000061a007986 */ /* 0x0083e8000c10110a */
        /* <DEDUP_REMOVED lines=9> */
[----:B----4-:R-:W-:Y:S02]  /*3a1d0*/  PRMT R2, R3, 0x7770, RZ ;  /* 0x0000777003027816 */ /* 0x010fe400000000ff */
[----:B------:R-:W-:Y:S01]  /*3a1e0*/  PRMT R0, R11, 0x7770, RZ ;  /* 0x000077700b007816 */ /* 0x000fe200000000ff */
[----:B---3--:R0:W-:Y:S04]  /*3a1f0*/  STG.E.U8 desc[UR10][R26.64], R16 ;  /* 0x000000101a007986 */ /* 0x0081e8000c10110a */
[----:B0-----:R-:W3:Y:S04]  /*3a200*/  LDL.LU.64 R26, [R1+0x1520] ;  /* 0x00152000011a7983 */ /* 0x001ee80000300a00 */
[----:B---3--:R0:W-:Y:S04]  /*3a210*/  STG.E.U8 desc[UR10][R26.64], R2 ;  /* 0x000000021a007986 */ /* 0x0081e8000c10110a */
[----:B------:R1:W-:Y:S04]  /*3a220*/  STG.E.U8 desc[UR10][R24.64], R0 ;  /* 0x0000000018007986 */ /* 0x0003e8000c10110a */
[----:B0-----:R-:W3:Y:S04]  /*3a230*/  LDL.LU.64 R26, [R1+0x90] ;  /* 0x00009000011a7983 */ /* 0x001ee80000300a00 */
[----:B-1----:R-:W4:Y:S01]  /*3a240*/  LDL.LU.64 R24, [R1+0x88] ;  /* 0x0000880001187983 */ /* 0x002f220000300a00 */
[----:B------:R-:W-:-:S03]  /*3a250*/  PRMT R0, R13, 0x7770, RZ ;  /* 0x000077700d007816 */ /* 0x000fc600000000ff */
[----:B------:R0:W-:Y:S04]  /*3a260*/  STL [R1+0x151c], R13 ;  /* 0x00151c0d01007387 */ /* 0x0001e80000100800 */
[----:B0-----:R-:W5:Y:S01]  /*3a270*/  LDL.LU.64 R12, [R1+0xb8] ;  /* 0x0000b800010c7983 */ /* 0x001f620000300a00 */
[----:B------:R-:W-:-:S05]  /*3a280*/  PRMT R2, R5, 0x7770, RZ ;  /* 0x0000777005027816 */ /* 0x000fca00000000ff */
[----:B-----5:R0:W-:Y:S04]  /*3a290*/  STG.E.U8 desc[UR10][R12.64], R2 ;  /* 0x000000020c007986 */ /* 0x0201e8000c10110a */
[----:B------:R1:W-:Y:S01]  /*3a2a0*/  STG.E.U8 desc[UR10][R22.64], R0 ;  /* 0x0000000016007986 */ /* 0x0003e2000c10110a */
[----:B0-----:R-:W-:-:S03]  /*3a2b0*/  PRMT R2, R7, 0x7770, RZ ;  /* 0x0000777007027816 */ /* 0x001fc600000000ff */
[----:B------:R-:W5:Y:S01]  /*3a2c0*/  LDL.LU.64 R12, [R1+0x80] ;  /* 0x00008000010c7983 */ /* 0x000f620000300a00 */
[----:B-1----:R-:W-:-:S03]  /*3a2d0*/  PRMT R0, R15, 0x7770, RZ ;  /* 0x000077700f007816 */ /* 0x002fc600000000ff */
[----:B------:R0:W-:Y:S04]  /*3a2e0*/  STG.E.U8 desc[UR10][R20.64], R2 ;  /* 0x0000000214007986 */ /* 0x0001e8000c10110a */
[----:B------:R-:W5:Y:S04]  /*3a2f0*/  LDL.LU.64 R22, [R1+0x78] ;  /* 0x0000780001167983 */ /* 0x000f680000300a00 */
[----:B------:R1:W-:Y:S01]  /*3a300*/  STG.E.U8 desc[UR10][R18.64], R0 ;  /* 0x0000000012007986 */ /* 0x0003e2000c10110a */
[----:B0-----:R-:W-:-:S03]  /*3a310*/  PRMT R2, R9, 0x7770, RZ ;  /* 0x0000777009027816 */ /* 0x001fc600000000ff */
[----:B------:R-:W5:Y:S04]  /*3a320*/  LDL.LU.64 R20, [R1+0x70] ;  /* 0x0000700001147983 */ /* 0x000f680000300a00 */
[----:B--2---:R-:W-:Y:S01]  /*3a330*/  STG.E.U8 desc[UR10][R28.64], R2 ;  /* 0x000000021c007986 */ /* 0x004fe2000c10110a */
[----:B-1----:R-:W-:-:S03]  /*3a340*/  PRMT R0, R17, 0x7770, RZ ;  /* 0x0000777011007816 */ /* 0x002fc600000000ff */
[----:B------:R-:W2:Y:S04]  /*3a350*/  LDL.LU.64 R18, [R1+0x68] ;  /* 0x0000680001127983 */ /* 0x000ea80000300a00 */
[----:B------:R0:W-:Y:S04]  /*3a360*/  STL [R1+0x1518], R17 ;  /* 0x0015181101007387 */ /* 0x0001e80000100800 */
[----:B0-----:R-:W2:Y:S04]  /*3a370*/  LDL.LU.64 R16, [R1+0x60] ;  /* 0x0000600001107983 */ /* 0x001ea80000300a00 */
[----:B------:R-:W3:Y:S04]  /*3a380*/  LDL.LU.64 R28, [R1+0x30] ;  /* 0x00003000011c7983 */ /* 0x000ee80000300a00 */
[----:B---3--:R0:W-:Y:S04]  /*3a390*/  STL.64 [R1+0x14f0], R28 ;  /* 0x0014f01c01007387 */ /* 0x0081e80000100a00 */
[----:B0-----:R-:W3:Y:S04]  /*3a3a0*/  LDL.LU.64 R28, [R1+0x38] ;  /* 0x00003800011c7983 */ /* 0x001ee80000300a00 */
[----:B---3--:R0:W-:Y:S04]  /*3a3b0*/  STL.64 [R1+0x14f8], R28 ;  /* 0x0014f81c01007387 */ /* 0x0081e80000100a00 */
[----:B0-----:R-:W3:Y:S04]  /*3a3c0*/  LDL.LU.64 R28, [R1+0x40] ;  /* 0x00004000011c7983 */ /* 0x001ee80000300a00 */
[----:B---3--:R0:W-:Y:S04]  /*3a3d0*/  STL.64 [R1+0x1500], R28 ;  /* 0x0015001c01007387 */ /* 0x0081e80000100a00 */
[----:B0-----:R-:W3:Y:S01]  /*3a3e0*/  LDL.LU.64 R28, [R1+0x48] ;  /* 0x00004800011c7983 */ /* 0x001ee20000300a00 */
[----:B------:R-:W-:-:S03]  /*3a3f0*/  PRMT R2, R3, 0x7771, RZ ;  /* 0x0000777103027816 */ /* 0x000fc600000000ff */
[----:B---3--:R0:W-:Y:S04]  /*3a400*/  STL.64 [R1+0x1508], R28 ;  /* 0x0015081c01007387 */ /* 0x0081e80000100a00 */
[----:B0-----:R-:W3:Y:S04]  /*3a410*/  LDL.LU.64 R28, [R1+0x50] ;  /* 0x00005000011c7983 */ /* 0x001ee80000300a00 */
[----:B------:R0:W-:Y:S04]  /*3a420*/  STG.E.U8 desc[UR10][R26.64], R0 ;  /* 0x000000001a007986 */ /* 0x0001e8000c10110a */
[----:B----4-:R-:W-:Y:S01]  /*3a430*/  STG.E.U8 desc[UR10][R24.64], R2 ;  /* 0x0000000218007986 */ /* 0x010fe2000c10110a */
[----:B0-----:R-:W-:-:S05]  /*3a440*/  PRMT R0, R11, 0x7771, RZ ;  /* 0x000077710b007816 */ /* 0x001fca00000000ff */
[----:B-----5:R-:W-:Y:S04]  /*3a450*/  STG.E.U8 desc[UR10][R12.64], R0 ;  /* 0x000000000c007986 */ /* 0x020fe8000c10110a */
[----:B---3--:R0:W-:Y:S04]  /*3a460*/  STL.64 [R1+0x1510], R28 ;  /* 0x0015101c01007387 */ /* 0x0081e80000100a00 */
[----:B0-----:R-:W3:Y:S04]  /*3a470*/  LDL.LU.64 R28, [R1+0x58] ;  /* 0x00005800011c7983 */ /* 0x001ee80000300a00 */
[----:B------:R-:W4:Y:S04]  /*3a480*/  LDL.LU.64 R26, [R1+0x28] ;  /* 0x00002800011a7983 */ /* 0x000f280000300a00 */
[----:B------:R-:W5:Y:S04]  /*3a490*/  LDL.LU.64 R24, [R1+0x20] ;  /* 0x0000200001187983 */ /* 0x000f680000300a00 */
[----:B------:R-:W2:Y:S01]  /*3a4a0*/  LDL.LU R13, [R1+0x151c] ;  /* 0x00151c00010d7983 */ /* 0x000ea20000300800 */
[----:B------:R-:W-:-:S05]  /*3a4b0*/  PRMT R2, R5, 0x7771, RZ ;  /* 0x0000777105027816 */ /* 0x000fca00000000ff */
[----:B------:R0:W-:Y:S02]  /*3a4c0*/  STG.E.U8 desc[UR10][R22.64], R2 ;  /* 0x0000000216007986 */ /* 0x0001e4000c10110a */
[----:B0-----:R-:W-:Y:S02]  /*3a4d0*/  PRMT R2, R7, 0x7771, RZ ;  /* 0x0000777107027816 */ /* 0x001fe400000000ff */
[----:B------:R-:W5:Y:S01]  /*3a4e0*/  LDL.LU.64 R22, [R1+0x18] ;  /* 0x0000180001167983 */ /* 0x000f620000300a00 */
[----:B--2---:R-:W-:-:S05]  /*3a4f0*/  PRMT R0, R13, 0x7771, RZ ;  /* 0x000077710d007816 */ /* 0x004fca00000000ff */
[----:B------:R0:W-:Y:S04]  /*3a500*/  STG.E.U8 desc[UR10][R20.64], R0 ;  /* 0x0000000014007986 */ /* 0x0001e8000c10110a */
[----:B------:R1:W-:Y:S01]  /*3a510*/  STG.E.U8 desc[UR10][R18.64], R2 ;  /* 0x0000000212007986 */ /* 0x0003e2000c10110a */
[----:B0-----:R-:W-:-:S03]  /*3a520*/  PRMT R0, R15, 0x7771, RZ ;  /* 0x000077710f007816 */ /* 0x001fc600000000ff */
[----:B------:R-:W2:Y:S01]  /*3a530*/  LDL.LU.64 R20, [R1+0x10] ;  /* 0x0000100001147983 */ /* 0x000ea20000300a00 */
[----:B-1----:R-:W-:-:S03]  /*3a540*/  PRMT R2, R9, 0x7771, RZ ;  /* 0x0000777109027816 */ /* 0x002fc600000000ff */
[----:B------:R-:W2:Y:S04]  /*3a550*/  LDL.LU.64 R18, [R1+0x8] ;  /* 0x0000080001127983 */ /* 0x000ea80000300a00 */
[----:B------:R0:W-:Y:S04]  /*3a560*/  STG.E.U8 desc[UR10][R16.64], R0 ;  /* 0x0000000010007986 */ /* 0x0001e8000c10110a */
[----:B---3--:R1:W-:Y:S04]  /*3a570*/  STG.E.U8 desc[UR10][R28.64], R2 ;  /* 0x000000021c007986 */ /* 0x0083e8000c10110a */
[----:B0-----:R-:W3:Y:S04]  /*3a580*/  LDL.LU R17, [R1+0x1518] ;  /* 0x0015180001117983 */ /* 0x001ee80000300800 */
[----:B-1----:R-:W4:Y:S01]  /*3a590*/  LDL.LU.64 R28, [R1+0x1510] ;  /* 0x00151000011c7983 */ /* 0x002f220000300a00 */
[----:B---3--:R-:W-:-:S05]  /*3a5a0*/  PRMT R0, R17, 0x7771, RZ ;  /* 0x0000777111007816 */ /* 0x008fca00000000ff */
[----:B----4-:R0:W-:Y:S04]  /*3a5b0*/  STG.E.U8 desc[UR10][R28.64], R0 ;  /* 0x000000001c007986 */ /* 0x0101e8000c10110a */
[----:B0-----:R-:W3:Y:S01]  /*3a5c0*/  LDL.LU.64 R28, [R1+0x1508] ;  /* 0x00150800011c7983 */ /* 0x001ee20000300a00 */
[----:B------:R-:W-:Y:S02]  /*3a5d0*/  PRMT R2, R3, 0x7772, RZ ;  /* 0x0000777203027816 */ /* 0x000fe400000000ff */
[----:B------:R-:W-:-:S03]  /*3a5e0*/  PRMT R0, R11, 0x7772, RZ ;  /* 0x000077720b007816 */ /* 0x000fc600000000ff */
[----:B---3--:R0:W-:Y:S04]  /*3a5f0*/  STG.E.U8 desc[UR10][R28.64], R2 ;  /* 0x000000021c007986 */ /* 0x0081e8000c10110a */
[----:B0-----:R-:W3:Y:S01]  /*3a600*/  LDL.LU.64 R28, [R1+0x1500] ;  /* 0x00150000011c7983 */ /* 0x001ee20000300a00 */
[----:B------:R-:W-:-:S03]  /*3a610*/  PRMT R2, R5, 0x7772, RZ ;  /* 0x0000777205027816 */ /* 0x000fc600000000ff */
[----:B---3--:R0:W-:Y:S04]  /*3a620*/  STG.E.U8 desc[UR10][R28.64], R0 ;  /* 0x000000001c007986 */ /* 0x0081e8000c10110a */
[----:B0-----:R-:W3:Y:S01]  /*3a630*/  LDL.LU.64 R28, [R1+0x14f8] ;  /* 0x0014f800011c7983 */ /* 0x001ee20000300a00 */
[----:B------:R-:W-:-:S03]  /*3a640*/  PRMT R0, R13, 0x7772, RZ ;  /* 0x000077720d007816 */ /* 0x000fc600000000ff */
[----:B---3--:R0:W-:Y:S04]  /*3a650*/  STG.E.U8 desc[UR10][R28.64], R2 ;  /* 0x000000021c007986 */ /* 0x0081e8000c10110a */
[----:B0-----:R-:W3:Y:S01]  /*3a660*/  LDL.LU.64 R28, [R1+0x14f0] ;  /* 0x0014f000011c7983 */ /* 0x001ee20000300a00 */
[----:B------:R-:W-:Y:S02]  /*3a670*/  PRMT R2, R7, 0x7772, RZ ;  /* 0x0000777207027816 */ /* 0x000fe400000000ff */
[----:B------:R-:W-:Y:S01]  /*3a680*/  PRMT R3, R3, 0x7773, RZ ;  /* 0x0000777303037816 */ /* 0x000fe200000000ff */
[----:B---3--:R0:W-:Y:S04]  /*3a690*/  STG.E.U8 desc[UR10][R28.64], R0 ;  /* 0x000000001c007986 */ /* 0x0081e8000c10110a */
[----:B------:R1:W-:Y:S01]  /*3a6a0*/  STG.E.U8 desc[UR10][R26.64], R2 ;  /* 0x000000021a007986 */ /* 0x0003e2000c10110a */
[----:B0-----:R-:W-:-:S03]  /*3a6b0*/  PRMT R0, R15, 0x7772, RZ ;  /* 0x000077720f007816 */ /* 0x001fc600000000ff */
[----:B------:R-:W3:Y:S04]  /*3a6c0*/  LDL.LU.64 R28, [R1+0x14e8] ;  /* 0x0014e800011c7983 */ /* 0x000ee80000300a00 */
[----:B------:R-:W4:Y:S01]  /*3a6d0*/  LDL.LU R4, [R1+0x1e0] ;  /* 0x0001e00001047983 */ /* 0x000f220000300800 */
[----:B-1----:R-:W-:-:S03]  /*3a6e0*/  PRMT R2, R9, 0x7772, RZ ;  /* 0x0000777209027816 */ /* 0x002fc600000000ff */
[----:B------:R-:W3:Y:S04]  /*3a6f0*/  LDL.LU.64 R26, [R1+0x14e0] ;  /* 0x0014e000011a7983 */ /* 0x000ee80000300a00 */
[----:B------:R-:W3:Y:S04]  /*3a700*/  LDL.LU R6, [R1+0x1d8] ;  /* 0x0001d80001067983 */ /* 0x000ee80000300800 */
[----:B-----5:R0:W-:Y:S04]  /*3a710*/  STG.E.U8 desc[UR10][R24.64], R0 ;  /* 0x0000000018007986 */ /* 0x0201e8000c10110a */
[----:B------:R-:W5:Y:S04]  /*3a720*/  LDL.LU R12, [R1+0x338] ;  /* 0x00033800010c7983 */ /* 0x000f680000300800 */
[----:B------:R1:W-:Y:S01]  /*3a730*/  STG.E.U8 desc[UR10][R22.64], R2 ;  /* 0x0000000216007986 */ /* 0x0003e2000c10110a */
[----:B0-----:R-:W-:-:S03]  /*3a740*/  PRMT R0, R17, 0x7772, RZ ;  /* 0x0000777211007816 */ /* 0x001fc600000000ff */
[----:B------:R-:W3:Y:S04]  /*3a750*/  LDL.LU.64 R24, [R1+0x14d8] ;  /* 0x0014d80001187983 */ /* 0x000ee80000300a00 */
[----:B------:R-:W3:Y:S04]  /*3a760*/  LDL.LU R16, [R1+0x330] ;  /* 0x0003300001107983 */ /* 0x000ee80000300800 */
[----:B------:R-:W3:Y:S04]  /*3a770*/  LDL.LU R14, [R1+0x32c] ;  /* 0x00032c00010e7983 */ /* 0x000ee80000300800 */
[----:B------:R-:W3:Y:S04]  /*3a780*/  LDL.LU R10, [R1+0x14b8] ;  /* 0x0014b800010a7983 */ /* 0x000ee80000300800 */
[----:B-1----:R-:W3:Y:S04]  /*3a790*/  LDL.LU.64 R22, [R1+0x14d0] ;  /* 0x0014d00001167983 */ /* 0x002ee80000300a00 */
[----:B--2---:R0:W-:Y:S04]  /*3a7a0*/  STG.E.U8 desc[UR10][R20.64], R0 ;  /* 0x0000000014007986 */ /* 0x0041e8000c10110a */
[----:B------:R1:W-:Y:S04]  /*3a7b0*/  STG.E.U8 desc[UR10][R18.64], R3 ;  /* 0x0000000312007986 */ /* 0x0003e8000c10110a */
[----:B0-----:R-:W2:Y:S04]  /*3a7c0*/  LDL.LU.64 R20, [R1+0x14c8] ;  /* 0x0014c80001147983 */ /* 0x001ea80000300a00 */
[----:B------:R-:W3:Y:S04]  /*3a7d0*/  LDL.LU R0, [R1+0x334] ;  /* 0x0003340001007983 */ /* 0x000ee80000300800 */
[----:B-1----:R-:W4:Y:S04]  /*3a7e0*/  LDL.LU.64 R18, [R1+0x14c0] ;  /* 0x0014c00001127983 */ /* 0x002f280000300a00 */
[----:B------:R-:W5:Y:S01]  /*3a7f0*/  LDL.LU.64 R2, [R1] ;  /* 0x0000000001027983 */ /* 0x000f620000300a00 */
[----:B------:R-:W-:-:S02]  /*3a800*/  PRMT R11, R11, 0x7773, RZ ;  /* 0x000077730b0b7816 */ /* 0x000fc400000000ff */
[----:B------:R-:W-:Y:S02]  /*3a810*/  PRMT R5, R5, 0x7773, RZ ;  /* 0x0000777305057816 */ /* 0x000fe400000000ff */
[----:B------:R-:W-:Y:S02]  /*3a820*/  PRMT R13, R13, 0x7773, RZ ;  /* 0x000077730d0d7816 */ /* 0x000fe400000000ff */
[----:B------:R-:W-:Y:S02]  /*3a830*/  PRMT R8, R7, 0x7773, RZ ;  /* 0x0000777307087816 */ /* 0x000fe400000000ff */
[----:B------:R-:W-:Y:S02]  /*3a840*/  PRMT R15, R15, 0x7773, RZ ;  /* 0x000077730f0f7816 */ /* 0x000fe400000000ff */
[----:B------:R-:W-:Y:S02]  /*3a850*/  PRMT R9, R9, 0x7773, RZ ;  /* 0x0000777309097816 */ /* 0x000fe400000000ff */
[----:B------:R-:W-:Y:S01]  /*3a860*/  PRMT R17, R17, 0x7773, RZ ;  /* 0x0000777311117816 */ /* 0x000fe200000000ff */
[----:B-----5:R0:W-:Y:S04]  /*3a870*/  STG.E.U8 desc[UR10][R2.64], R11 ;  /* 0x0000000b02007986 */ /* 0x0201e8000c10110a */
[----:B----4-:R1:W-:Y:S04]  /*3a880*/  STG.E.U8 desc[UR10][R18.64], R5 ;  /* 0x0000000512007986 */ /* 0x0103e8000c10110a */
[----:B0-----:R-:W4:Y:S01]  /*3a890*/  LDL.LU R11, [R1+0x1d4] ;  /* 0x0001d400010b7983 */ /* 0x001f220000300800 */
[----:B------:R-:W-:Y:S01]  /*3a8a0*/  FSEL R4, R4, -INF , P2 ;  /* 0xff80000004047808 */ /* 0x000fe20001000000 */
[----:B------:R-:W0:Y:S02]  /*3a8b0*/  LDC.64 R2, c[0x0][0x230] ;  /* 0x00008c00ff027b82 */ /* 0x000e240000000a00 */
[----:B-1----:R-:W5:Y:S02]  /*3a8c0*/  LDL.LU R19, [R1+0x1dc] ;  /* 0x0001dc0001137983 */ /* 0x002f640000300800 */
[----:B------:R-:W-:-:S02]  /*3a8d0*/  FFMA R4, R4, 0.69314718246459960938, R12 ;  /* 0x3f31721804047823 */ /* 0x000fc4000000000c */
[----:B------:R-:W1:Y:S01]  /*3a8e0*/  S2R R12, SR_TID.X ;  /* 0x00000000000c7919 */ /* 0x000e620000002100 */
[----:B--2---:R-:W-:Y:S04]  /*3a8f0*/  STG.E.U8 desc[UR10][R20.64], R13 ;  /* 0x0000000d14007986 */ /* 0x004fe8000c10110a */
[----:B---3--:R2:W-:Y:S04]  /*3a900*/  STG.E.U8 desc[UR10][R22.64], R8 ;  /* 0x0000000816007986 */ /* 0x0085e8000c10110a */
[----:B------:R-:W-:Y:S04]  /*3a910*/  STG.E.U8 desc[UR10][R24.64], R15 ;  /* 0x0000000f18007986 */ /* 0x000fe8000c10110a */
[----:B------:R3:W-:Y:S04]  /*3a920*/  STG.E.U8 desc[UR10][R26.64], R9 ;  /* 0x000000091a007986 */ /* 0x0007e8000c10110a */
[----:B------:R0:W-:Y:S01]  /*3a930*/  STG.E.U8 desc[UR10][R28.64], R17 ;  /* 0x000000111c007986 */ /* 0x0001e2000c10110a */
[----:B------:R-:W-:-:S05]  /*3a940*/  FSEL R6, R6, -INF , P5 ;  /* 0xff80000006067808 */ /* 0x000fca0002800000 */
[----:B------:R-:W-:Y:S01]  /*3a950*/  FFMA R6, R6, 0.69314718246459960938, R16 ;  /* 0x3f31721806067823 */ /* 0x000fe20000000010 */
[----:B-1----:R-:W-:-:S05]  /*3a960*/  IMAD.SHL.U32 R12, R12, 0x4, RZ ;  /* 0x000000040c0c7824 */ /* 0x002fca00078e00ff */
[----:B--2---:R-:W-:Y:S01]  /*3a970*/  LOP3.LUT R8, R12, 0x70, RZ, 0xc0, !PT ;  /* 0x000000700c087812 */ /* 0x004fe200078ec0ff */
[----:B------:R-:W-:Y:S01]  /*3a980*/  UIMAD UR4, UR8, UR4, URZ ;  /* 0x00000004080472a4 */ /* 0x000fe2000f8e023f */
[----:B---3--:R-:W-:-:S03]  /*3a990*/  IMAD.SHL.U32 R9, R10, 0x4, RZ ;  /* 0x000000040a097824 */ /* 0x008fc600078e00ff */
[----:B------:R-:W-:Y:S02]  /*3a9a0*/  USHF.L.U32 UR6, UR4, 0x2, URZ ;  /* 0x0000000204067899 */ /* 0x000fe4000800063f */
[----:B------:R-:W-:Y:S01]  /*3a9b0*/  UIMAD.WIDE UR4, UR4, 0x4, URZ ;  /* 0x00000004040478a5 */ /* 0x000fe2000f8e023f */
[----:B------:R-:W-:Y:S03]  /*3a9c0*/  BAR.SYNC.DEFER_BLOCKING 0x0 ;  /* 0x0000000000007b1d */ /* 0x000fe60000010000 */
[----:B0-----:R-:W-:Y:S02]  /*3a9d0*/  IADD3 R2, P1, P2, R9, UR6, R2 ;  /* 0x0000000609027c10 */ /* 0x001fe4000fa3e002 */
[----:B----4-:R-:W-:Y:S02]  /*3a9e0*/  FSEL R7, R11, -INF , P3 ;  /* 0xff8000000b077808 */ /* 0x010fe40001800000 */
[----:B-----5:R-:W-:-:S03]  /*3a9f0*/  FSEL R5, R19, -INF , P4 ;  /* 0xff80000013057808 */ /* 0x020fc60002000000 */
[----:B------:R-:W-:Y:S02]  /*3aa00*/  FFMA R7, R7, 0.69314718246459960938, R14 ;  /* 0x3f31721807077823 */ /* 0x000fe4000000000e */
[----:B------:R-:W-:-:S05]  /*3aa10*/  FFMA R5, R5, 0.69314718246459960938, R0 ;  /* 0x3f31721805057823 */ /* 0x000fca0000000000 */
[----:B------:R0:W-:Y:S01]  /*3aa20*/  STS.128 [R8+UR7], R4 ;  /* 0x0000000408007988 */ /* 0x0001e20008000c07 */
[----:B------:R-:W-:-:S05]  /*3aa30*/  IMAD.HI R0, R10, 0x4, RZ ;  /* 0x000000040a007827 */ /* 0x000fca00078e02ff */
[----:B------:R-:W-:Y:S01]  /*3aa40*/  IADD3.X R3, R0, UR5, R3, P1, P2 ;  /* 0x0000000500037c10 */ /* 0x000fe20008fe4403 */
[----:B------:R-:W-:Y:S06]  /*3aa50*/  BAR.SYNC.DEFER_BLOCKING 0x0 ;  /* 0x0000000000007b1d */ /* 0x000fec0000010000 */
[----:B------:R-:W-:Y:S05]  /*3aa60*/  @P0 EXIT ;  /* 0x000000000000094d */ /* 0x000fea0003800000 */
[----:B------:R-:W0:Y:S04]  /*3aa70*/  LDL.LU R10, [R1+0x1e4] ;  /* 0x0001e400010a7983 */ /* 0x000e280000300800 */
[----:B0-----:R-:W0:Y:S04]  /*3aa80*/  LDS R5, [R10] ;  /* 0x000000000a057984 */ /* 0x001e280000000800 */
[----:B0-----:R-:W-:Y:S01]  /*3aa90*/  STG.E desc[UR10][R2.64], R5 ;  /* 0x0000000502007986 */ /* 0x001fe2000c10190a */
[----:B------:R-:W-:Y:S05]  /*3aaa0*/  EXIT ;  /* 0x000000000000794d */ /* 0x000fea0003800000 */
.L_x_2:
[----:B------:R-:W-:-:S00]  /*3aab0*/  BRA `(.L_x_2) ;  /* 0xfffffffc00fc7947 */ /* 0x000fc0000383ffff */
[----:B------:R-:W-:-:S00]  /*3aac0*/  NOP ;  /* 0x0000000000007918 */ /* 0x000fc00000000000 */
        /* <DEDUP_REMOVED lines=11> */
.L_x_3:


//--------------------- .nv.global.init           --------------------------
	.section	.nv.global.init,"aw",@progbits
.nv.global.init:
	.type		_$_str,@object
	.size		_$_str,(.L_0 - _$_str)
_$_str:
        /*0000*/ 	.byte	0x5f, 0x5f, 0x43, 0x55, 0x44, 0x41, 0x5f, 0x46, 0x54, 0x5a, 0x00
.L_0:


//--------------------- .nv.shared.attn_fwd       --------------------------
	.section	.nv.shared.attn_fwd,"aw",@nobits
	.sectionflags	@""
	.align	16
	.zero		1024


//--------------------- .nv.shared.reserved.0     --------------------------
	.section	.nv.shared.reserved.0,"aw",@nobits
	.weak		__nv_reservedSMEM_offset_0_alias
	.size		__nv_reservedSMEM_offset_0_alias, 0, 0
	.other		__nv_reservedSMEM_offset_0_alias,@"STO_CUDA_RESERVED_SHARED STV_DEFAULT"
__nv_reservedSMEM_offset_0_alias:
	.zero		0


//--------------------- .nv.constant0.attn_fwd    --------------------------
	.section	.nv.constant0.attn_fwd,"a",@progbits
	.sectionflags	@""
	.align	4
.nv.constant0.attn_fwd:
	.zero		664


//--------------------- SYMBOLS --------------------------

	.type		.nv.reservedSmem.offset0,@object
	.size		.nv.reservedSmem.offset0,0x4
